//
// Generated by NVIDIA NVVM Compiler
//
// Compiler Build ID: CL-36424714
// Cuda compilation tools, release 13.0, V13.0.88
// Based on NVVM 20.0.0
//

.version 9.0
.target sm_100
.address_size 64

	// .globl	_ZN3cub18CUB_300001_SM_10006detail11EmptyKernelIvEEvv
// _ZZN3cub18CUB_300001_SM_10006detail10merge_sort30DeviceMergeSortBlockSortKernelINS2_10policy_hubIN6thrust24THRUST_300001_SM_1000_NS12zip_iteratorIN4cuda3std3__45tupleIJNS6_6detail15normal_iteratorINS6_10device_ptrIiEEEESG_SG_EEEEEE9Policy600ESI_PNS0_8NullTypeESI_SM_j3cmpNSB_IJiiiEEESL_EEvbT0_T1_T2_T3_T4_PT6_PT7_T5_NS1_7vsmem_tEE19static_temp_storage has been demoted
// _ZZN3cub18CUB_300001_SM_10006detail10merge_sort26DeviceMergeSortMergeKernelINS2_10policy_hubIN6thrust24THRUST_300001_SM_1000_NS12zip_iteratorIN4cuda3std3__45tupleIJNS6_6detail15normal_iteratorINS6_10device_ptrIiEEEESG_SG_EEEEEE9Policy600ESI_PNS0_8NullTypeESI_SM_j3cmpNSB_IJiiiEEESL_EEvbT2_T3_T4_PT6_PT7_T5_PSR_SR_NS1_7vsmem_tEE19static_temp_storage has been demoted
// _ZZN3cub18CUB_300001_SM_10006detail10merge_sort30DeviceMergeSortBlockSortKernelINS2_10policy_hubIN6thrust24THRUST_300001_SM_1000_NS12zip_iteratorIN4cuda3std3__45tupleIJNS6_6detail15normal_iteratorINS6_10device_ptrIiEEEESG_SG_EEEEEE9Policy600ESI_PNS0_8NullTypeESI_SM_m3cmpNSB_IJiiiEEESL_EEvbT0_T1_T2_T3_T4_PT6_PT7_T5_NS1_7vsmem_tEE19static_temp_storage has been demoted
// _ZZN3cub18CUB_300001_SM_10006detail10merge_sort26DeviceMergeSortMergeKernelINS2_10policy_hubIN6thrust24THRUST_300001_SM_1000_NS12zip_iteratorIN4cuda3std3__45tupleIJNS6_6detail15normal_iteratorINS6_10device_ptrIiEEEESG_SG_EEEEEE9Policy600ESI_PNS0_8NullTypeESI_SM_m3cmpNSB_IJiiiEEESL_EEvbT2_T3_T4_PT6_PT7_T5_PSR_SR_NS1_7vsmem_tEE19static_temp_storage has been demoted
.global .align 1 .b8 _ZN30_INTERNAL_38da1432_4_k_cu_main4cuda3std3__45__cpo5beginE[1];
.global .align 1 .b8 _ZN30_INTERNAL_38da1432_4_k_cu_main4cuda3std3__45__cpo3endE[1];
.global .align 1 .b8 _ZN30_INTERNAL_38da1432_4_k_cu_main4cuda3std3__45__cpo6cbeginE[1];
.global .align 1 .b8 _ZN30_INTERNAL_38da1432_4_k_cu_main4cuda3std3__45__cpo4cendE[1];
.global .align 1 .b8 _ZN30_INTERNAL_38da1432_4_k_cu_main4cuda3std3__45__cpo6rbeginE[1];
.global .align 1 .b8 _ZN30_INTERNAL_38da1432_4_k_cu_main4cuda3std3__45__cpo4rendE[1];
.global .align 1 .b8 _ZN30_INTERNAL_38da1432_4_k_cu_main4cuda3std3__45__cpo7crbeginE[1];
.global .align 1 .b8 _ZN30_INTERNAL_38da1432_4_k_cu_main4cuda3std3__45__cpo5crendE[1];
.global .align 1 .b8 _ZN30_INTERNAL_38da1432_4_k_cu_main4cuda3std3__432_GLOBAL__N__38da1432_4_k_cu_main6ignoreE[1];
.global .align 1 .b8 _ZN30_INTERNAL_38da1432_4_k_cu_main4cuda3std3__419piecewise_constructE[1];
.global .align 1 .b8 _ZN30_INTERNAL_38da1432_4_k_cu_main4cuda3std3__48in_placeE[1];
.global .align 1 .b8 _ZN30_INTERNAL_38da1432_4_k_cu_main4cuda3std3__420unreachable_sentinelE[1];
.global .align 1 .b8 _ZN30_INTERNAL_38da1432_4_k_cu_main4cuda3std3__47nulloptE[1];
.global .align 1 .b8 _ZN30_INTERNAL_38da1432_4_k_cu_main4cuda3std3__48unexpectE[1];
.global .align 1 .b8 _ZN30_INTERNAL_38da1432_4_k_cu_main4cuda3std6ranges3__45__cpo4swapE[1];
.global .align 1 .b8 _ZN30_INTERNAL_38da1432_4_k_cu_main4cuda3std6ranges3__45__cpo9iter_moveE[1];
.global .align 1 .b8 _ZN30_INTERNAL_38da1432_4_k_cu_main4cuda3std6ranges3__45__cpo5beginE[1];
.global .align 1 .b8 _ZN30_INTERNAL_38da1432_4_k_cu_main4cuda3std6ranges3__45__cpo3endE[1];
.global .align 1 .b8 _ZN30_INTERNAL_38da1432_4_k_cu_main4cuda3std6ranges3__45__cpo6cbeginE[1];
.global .align 1 .b8 _ZN30_INTERNAL_38da1432_4_k_cu_main4cuda3std6ranges3__45__cpo4cendE[1];
.global .align 1 .b8 _ZN30_INTERNAL_38da1432_4_k_cu_main4cuda3std6ranges3__45__cpo7advanceE[1];
.global .align 1 .b8 _ZN30_INTERNAL_38da1432_4_k_cu_main4cuda3std6ranges3__45__cpo9iter_swapE[1];
.global .align 1 .b8 _ZN30_INTERNAL_38da1432_4_k_cu_main4cuda3std6ranges3__45__cpo4nextE[1];
.global .align 1 .b8 _ZN30_INTERNAL_38da1432_4_k_cu_main4cuda3std6ranges3__45__cpo4prevE[1];
.global .align 1 .b8 _ZN30_INTERNAL_38da1432_4_k_cu_main4cuda3std6ranges3__45__cpo4dataE[1];
.global .align 1 .b8 _ZN30_INTERNAL_38da1432_4_k_cu_main4cuda3std6ranges3__45__cpo5cdataE[1];
.global .align 1 .b8 _ZN30_INTERNAL_38da1432_4_k_cu_main4cuda3std6ranges3__45__cpo4sizeE[1];
.global .align 1 .b8 _ZN30_INTERNAL_38da1432_4_k_cu_main4cuda3std6ranges3__45__cpo5ssizeE[1];
.global .align 1 .b8 _ZN30_INTERNAL_38da1432_4_k_cu_main4cuda3std6ranges3__45__cpo8distanceE[1];
.global .align 1 .b8 _ZN30_INTERNAL_38da1432_4_k_cu_main6thrust24THRUST_300001_SM_1000_NS8cuda_cub3parE[1];
.global .align 1 .b8 _ZN30_INTERNAL_38da1432_4_k_cu_main6thrust24THRUST_300001_SM_1000_NS8cuda_cub10par_nosyncE[1];
.global .align 1 .b8 _ZN30_INTERNAL_38da1432_4_k_cu_main6thrust24THRUST_300001_SM_1000_NS6system6detail10sequential3seqE[1];
.global .align 1 .b8 _ZN30_INTERNAL_38da1432_4_k_cu_main6thrust24THRUST_300001_SM_1000_NS6system3cpp3parE[1];
.global .align 1 .b8 _ZN30_INTERNAL_38da1432_4_k_cu_main6thrust24THRUST_300001_SM_1000_NS12placeholders2_1E[1];
.global .align 1 .b8 _ZN30_INTERNAL_38da1432_4_k_cu_main6thrust24THRUST_300001_SM_1000_NS12placeholders2_2E[1];
.global .align 1 .b8 _ZN30_INTERNAL_38da1432_4_k_cu_main6thrust24THRUST_300001_SM_1000_NS12placeholders2_3E[1];
.global .align 1 .b8 _ZN30_INTERNAL_38da1432_4_k_cu_main6thrust24THRUST_300001_SM_1000_NS12placeholders2_4E[1];
.global .align 1 .b8 _ZN30_INTERNAL_38da1432_4_k_cu_main6thrust24THRUST_300001_SM_1000_NS12placeholders2_5E[1];
.global .align 1 .b8 _ZN30_INTERNAL_38da1432_4_k_cu_main6thrust24THRUST_300001_SM_1000_NS12placeholders2_6E[1];
.global .align 1 .b8 _ZN30_INTERNAL_38da1432_4_k_cu_main6thrust24THRUST_300001_SM_1000_NS12placeholders2_7E[1];
.global .align 1 .b8 _ZN30_INTERNAL_38da1432_4_k_cu_main6thrust24THRUST_300001_SM_1000_NS12placeholders2_8E[1];
.global .align 1 .b8 _ZN30_INTERNAL_38da1432_4_k_cu_main6thrust24THRUST_300001_SM_1000_NS12placeholders2_9E[1];
.global .align 1 .b8 _ZN30_INTERNAL_38da1432_4_k_cu_main6thrust24THRUST_300001_SM_1000_NS12placeholders3_10E[1];
.global .align 1 .b8 _ZN30_INTERNAL_38da1432_4_k_cu_main6thrust24THRUST_300001_SM_1000_NS3seqE[1];
.global .align 1 .b8 _ZN30_INTERNAL_38da1432_4_k_cu_main6thrust24THRUST_300001_SM_1000_NS6deviceE[1];

.visible .entry _ZN3cub18CUB_300001_SM_10006detail11EmptyKernelIvEEvv()
{


	ret;

}
	// .globl	_ZN3cub18CUB_300001_SM_10006detail10merge_sort30DeviceMergeSortBlockSortKernelINS2_10policy_hubIN6thrust24THRUST_300001_SM_1000_NS12zip_iteratorIN4cuda3std3__45tupleIJNS6_6detail15normal_iteratorINS6_10device_ptrIiEEEESG_SG_EEEEEE9Policy600ESI_PNS0_8NullTypeESI_SM_j3cmpNSB_IJiiiEEESL_EEvbT0_T1_T2_T3_T4_PT6_PT7_T5_NS1_7vsmem_tE
.visible .entry _ZN3cub18CUB_300001_SM_10006detail10merge_sort30DeviceMergeSortBlockSortKernelINS2_10policy_hubIN6thrust24THRUST_300001_SM_1000_NS12zip_iteratorIN4cuda3std3__45tupleIJNS6_6detail15normal_iteratorINS6_10device_ptrIiEEEESG_SG_EEEEEE9Policy600ESI_PNS0_8NullTypeESI_SM_j3cmpNSB_IJiiiEEESL_EEvbT0_T1_T2_T3_T4_PT6_PT7_T5_NS1_7vsmem_tE(
	.param .u8 _ZN3cub18CUB_300001_SM_10006detail10merge_sort30DeviceMergeSortBlockSortKernelINS2_10policy_hubIN6thrust24THRUST_300001_SM_1000_NS12zip_iteratorIN4cuda3std3__45tupleIJNS6_6detail15normal_iteratorINS6_10device_ptrIiEEEESG_SG_EEEEEE9Policy600ESI_PNS0_8NullTypeESI_SM_j3cmpNSB_IJiiiEEESL_EEvbT0_T1_T2_T3_T4_PT6_PT7_T5_NS1_7vsmem_tE_param_0,
	.param .align 8 .b8 _ZN3cub18CUB_300001_SM_10006detail10merge_sort30DeviceMergeSortBlockSortKernelINS2_10policy_hubIN6thrust24THRUST_300001_SM_1000_NS12zip_iteratorIN4cuda3std3__45tupleIJNS6_6detail15normal_iteratorINS6_10device_ptrIiEEEESG_SG_EEEEEE9Policy600ESI_PNS0_8NullTypeESI_SM_j3cmpNSB_IJiiiEEESL_EEvbT0_T1_T2_T3_T4_PT6_PT7_T5_NS1_7vsmem_tE_param_1[24],
	.param .u64 .ptr .align 1 _ZN3cub18CUB_300001_SM_10006detail10merge_sort30DeviceMergeSortBlockSortKernelINS2_10policy_hubIN6thrust24THRUST_300001_SM_1000_NS12zip_iteratorIN4cuda3std3__45tupleIJNS6_6detail15normal_iteratorINS6_10device_ptrIiEEEESG_SG_EEEEEE9Policy600ESI_PNS0_8NullTypeESI_SM_j3cmpNSB_IJiiiEEESL_EEvbT0_T1_T2_T3_T4_PT6_PT7_T5_NS1_7vsmem_tE_param_2,
	.param .align 8 .b8 _ZN3cub18CUB_300001_SM_10006detail10merge_sort30DeviceMergeSortBlockSortKernelINS2_10policy_hubIN6thrust24THRUST_300001_SM_1000_NS12zip_iteratorIN4cuda3std3__45tupleIJNS6_6detail15normal_iteratorINS6_10device_ptrIiEEEESG_SG_EEEEEE9Policy600ESI_PNS0_8NullTypeESI_SM_j3cmpNSB_IJiiiEEESL_EEvbT0_T1_T2_T3_T4_PT6_PT7_T5_NS1_7vsmem_tE_param_3[24],
	.param .u64 .ptr .align 1 _ZN3cub18CUB_300001_SM_10006detail10merge_sort30DeviceMergeSortBlockSortKernelINS2_10policy_hubIN6thrust24THRUST_300001_SM_1000_NS12zip_iteratorIN4cuda3std3__45tupleIJNS6_6detail15normal_iteratorINS6_10device_ptrIiEEEESG_SG_EEEEEE9Policy600ESI_PNS0_8NullTypeESI_SM_j3cmpNSB_IJiiiEEESL_EEvbT0_T1_T2_T3_T4_PT6_PT7_T5_NS1_7vsmem_tE_param_4,
	.param .u32 _ZN3cub18CUB_300001_SM_10006detail10merge_sort30DeviceMergeSortBlockSortKernelINS2_10policy_hubIN6thrust24THRUST_300001_SM_1000_NS12zip_iteratorIN4cuda3std3__45tupleIJNS6_6detail15normal_iteratorINS6_10device_ptrIiEEEESG_SG_EEEEEE9Policy600ESI_PNS0_8NullTypeESI_SM_j3cmpNSB_IJiiiEEESL_EEvbT0_T1_T2_T3_T4_PT6_PT7_T5_NS1_7vsmem_tE_param_5,
	.param .u64 .ptr .align 1 _ZN3cub18CUB_300001_SM_10006detail10merge_sort30DeviceMergeSortBlockSortKernelINS2_10policy_hubIN6thrust24THRUST_300001_SM_1000_NS12zip_iteratorIN4cuda3std3__45tupleIJNS6_6detail15normal_iteratorINS6_10device_ptrIiEEEESG_SG_EEEEEE9Policy600ESI_PNS0_8NullTypeESI_SM_j3cmpNSB_IJiiiEEESL_EEvbT0_T1_T2_T3_T4_PT6_PT7_T5_NS1_7vsmem_tE_param_6,
	.param .u64 .ptr .align 1 _ZN3cub18CUB_300001_SM_10006detail10merge_sort30DeviceMergeSortBlockSortKernelINS2_10policy_hubIN6thrust24THRUST_300001_SM_1000_NS12zip_iteratorIN4cuda3std3__45tupleIJNS6_6detail15normal_iteratorINS6_10device_ptrIiEEEESG_SG_EEEEEE9Policy600ESI_PNS0_8NullTypeESI_SM_j3cmpNSB_IJiiiEEESL_EEvbT0_T1_T2_T3_T4_PT6_PT7_T5_NS1_7vsmem_tE_param_7,
	.param .align 1 .b8 _ZN3cub18CUB_300001_SM_10006detail10merge_sort30DeviceMergeSortBlockSortKernelINS2_10policy_hubIN6thrust24THRUST_300001_SM_1000_NS12zip_iteratorIN4cuda3std3__45tupleIJNS6_6detail15normal_iteratorINS6_10device_ptrIiEEEESG_SG_EEEEEE9Policy600ESI_PNS0_8NullTypeESI_SM_j3cmpNSB_IJiiiEEESL_EEvbT0_T1_T2_T3_T4_PT6_PT7_T5_NS1_7vsmem_tE_param_8[1],
	.param .align 8 .b8 _ZN3cub18CUB_300001_SM_10006detail10merge_sort30DeviceMergeSortBlockSortKernelINS2_10policy_hubIN6thrust24THRUST_300001_SM_1000_NS12zip_iteratorIN4cuda3std3__45tupleIJNS6_6detail15normal_iteratorINS6_10device_ptrIiEEEESG_SG_EEEEEE9Policy600ESI_PNS0_8NullTypeESI_SM_j3cmpNSB_IJiiiEEESL_EEvbT0_T1_T2_T3_T4_PT6_PT7_T5_NS1_7vsmem_tE_param_9[8]
)
.maxntid 256
{
	.reg .pred 	%p<211>;
	.reg .b16 	%rs<2>;
	.reg .b32 	%r<913>;
	.reg .b64 	%rd<50>;
	// demoted variable
	.shared .align 16 .b8 _ZZN3cub18CUB_300001_SM_10006detail10merge_sort30DeviceMergeSortBlockSortKernelINS2_10policy_hubIN6thrust24THRUST_300001_SM_1000_NS12zip_iteratorIN4cuda3std3__45tupleIJNS6_6detail15normal_iteratorINS6_10device_ptrIiEEEESG_SG_EEEEEE9Policy600ESI_PNS0_8NullTypeESI_SM_j3cmpNSB_IJiiiEEESL_EEvbT0_T1_T2_T3_T4_PT6_PT7_T5_NS1_7vsmem_tEE19static_temp_storage[15376];
	ld.param.s8 	%rs1, [_ZN3cub18CUB_300001_SM_10006detail10merge_sort30DeviceMergeSortBlockSortKernelINS2_10policy_hubIN6thrust24THRUST_300001_SM_1000_NS12zip_iteratorIN4cuda3std3__45tupleIJNS6_6detail15normal_iteratorINS6_10device_ptrIiEEEESG_SG_EEEEEE9Policy600ESI_PNS0_8NullTypeESI_SM_j3cmpNSB_IJiiiEEESL_EEvbT0_T1_T2_T3_T4_PT6_PT7_T5_NS1_7vsmem_tE_param_0];
	ld.param.u64 	%rd20, [_ZN3cub18CUB_300001_SM_10006detail10merge_sort30DeviceMergeSortBlockSortKernelINS2_10policy_hubIN6thrust24THRUST_300001_SM_1000_NS12zip_iteratorIN4cuda3std3__45tupleIJNS6_6detail15normal_iteratorINS6_10device_ptrIiEEEESG_SG_EEEEEE9Policy600ESI_PNS0_8NullTypeESI_SM_j3cmpNSB_IJiiiEEESL_EEvbT0_T1_T2_T3_T4_PT6_PT7_T5_NS1_7vsmem_tE_param_3+16];
	ld.param.u64 	%rd19, [_ZN3cub18CUB_300001_SM_10006detail10merge_sort30DeviceMergeSortBlockSortKernelINS2_10policy_hubIN6thrust24THRUST_300001_SM_1000_NS12zip_iteratorIN4cuda3std3__45tupleIJNS6_6detail15normal_iteratorINS6_10device_ptrIiEEEESG_SG_EEEEEE9Policy600ESI_PNS0_8NullTypeESI_SM_j3cmpNSB_IJiiiEEESL_EEvbT0_T1_T2_T3_T4_PT6_PT7_T5_NS1_7vsmem_tE_param_3+8];
	ld.param.u64 	%rd18, [_ZN3cub18CUB_300001_SM_10006detail10merge_sort30DeviceMergeSortBlockSortKernelINS2_10policy_hubIN6thrust24THRUST_300001_SM_1000_NS12zip_iteratorIN4cuda3std3__45tupleIJNS6_6detail15normal_iteratorINS6_10device_ptrIiEEEESG_SG_EEEEEE9Policy600ESI_PNS0_8NullTypeESI_SM_j3cmpNSB_IJiiiEEESL_EEvbT0_T1_T2_T3_T4_PT6_PT7_T5_NS1_7vsmem_tE_param_3];
	ld.param.u64 	%rd21, [_ZN3cub18CUB_300001_SM_10006detail10merge_sort30DeviceMergeSortBlockSortKernelINS2_10policy_hubIN6thrust24THRUST_300001_SM_1000_NS12zip_iteratorIN4cuda3std3__45tupleIJNS6_6detail15normal_iteratorINS6_10device_ptrIiEEEESG_SG_EEEEEE9Policy600ESI_PNS0_8NullTypeESI_SM_j3cmpNSB_IJiiiEEESL_EEvbT0_T1_T2_T3_T4_PT6_PT7_T5_NS1_7vsmem_tE_param_1+16];
	ld.param.u64 	%rd22, [_ZN3cub18CUB_300001_SM_10006detail10merge_sort30DeviceMergeSortBlockSortKernelINS2_10policy_hubIN6thrust24THRUST_300001_SM_1000_NS12zip_iteratorIN4cuda3std3__45tupleIJNS6_6detail15normal_iteratorINS6_10device_ptrIiEEEESG_SG_EEEEEE9Policy600ESI_PNS0_8NullTypeESI_SM_j3cmpNSB_IJiiiEEESL_EEvbT0_T1_T2_T3_T4_PT6_PT7_T5_NS1_7vsmem_tE_param_1+8];
	ld.param.u64 	%rd23, [_ZN3cub18CUB_300001_SM_10006detail10merge_sort30DeviceMergeSortBlockSortKernelINS2_10policy_hubIN6thrust24THRUST_300001_SM_1000_NS12zip_iteratorIN4cuda3std3__45tupleIJNS6_6detail15normal_iteratorINS6_10device_ptrIiEEEESG_SG_EEEEEE9Policy600ESI_PNS0_8NullTypeESI_SM_j3cmpNSB_IJiiiEEESL_EEvbT0_T1_T2_T3_T4_PT6_PT7_T5_NS1_7vsmem_tE_param_1];
	ld.param.u32 	%r495, [_ZN3cub18CUB_300001_SM_10006detail10merge_sort30DeviceMergeSortBlockSortKernelINS2_10policy_hubIN6thrust24THRUST_300001_SM_1000_NS12zip_iteratorIN4cuda3std3__45tupleIJNS6_6detail15normal_iteratorINS6_10device_ptrIiEEEESG_SG_EEEEEE9Policy600ESI_PNS0_8NullTypeESI_SM_j3cmpNSB_IJiiiEEESL_EEvbT0_T1_T2_T3_T4_PT6_PT7_T5_NS1_7vsmem_tE_param_5];
	ld.param.u64 	%rd24, [_ZN3cub18CUB_300001_SM_10006detail10merge_sort30DeviceMergeSortBlockSortKernelINS2_10policy_hubIN6thrust24THRUST_300001_SM_1000_NS12zip_iteratorIN4cuda3std3__45tupleIJNS6_6detail15normal_iteratorINS6_10device_ptrIiEEEESG_SG_EEEEEE9Policy600ESI_PNS0_8NullTypeESI_SM_j3cmpNSB_IJiiiEEESL_EEvbT0_T1_T2_T3_T4_PT6_PT7_T5_NS1_7vsmem_tE_param_6];
	cvta.to.global.u64 	%rd1, %rd24;
	cvta.to.global.u64 	%rd2, %rd23;
	cvta.to.global.u64 	%rd3, %rd22;
	cvta.to.global.u64 	%rd4, %rd21;
	cvta.to.global.u64 	%rd5, %rd18;
	cvta.to.global.u64 	%rd6, %rd19;
	cvta.to.global.u64 	%rd7, %rd20;
	mov.u32 	%r496, %ctaid.x;
	mov.u32 	%r497, %nctaid.x;
	mul.lo.s32 	%r1, %r496, 1280;
	add.s32 	%r498, %r497, -1;
	setp.ge.u32 	%p37, %r496, %r498;
	@%p37 bra 	$L__BB1_89;
	// begin inline asm
	griddepcontrol.wait;
	// end inline asm
	cvt.u64.u32 	%rd36, %r1;
	mov.u32 	%r2, %tid.x;
	and.b32  	%r3, %r2, 31;
	and.b32  	%r566, %r2, 992;
	mul.lo.s32 	%r4, %r566, 5;
	or.b32  	%r567, %r4, %r3;
	cvt.u64.u32 	%rd37, %r567;
	add.s64 	%rd8, %rd37, %rd36;
	shl.b64 	%rd38, %rd8, 2;
	add.s64 	%rd39, %rd2, %rd38;
	add.s64 	%rd40, %rd3, %rd38;
	add.s64 	%rd41, %rd4, %rd38;
	ld.global.u32 	%r568, [%rd39];
	ld.global.u32 	%r569, [%rd40];
	ld.global.u32 	%r570, [%rd41];
	ld.global.u32 	%r571, [%rd39+128];
	ld.global.u32 	%r572, [%rd40+128];
	ld.global.u32 	%r573, [%rd41+128];
	ld.global.u32 	%r574, [%rd39+256];
	ld.global.u32 	%r575, [%rd40+256];
	ld.global.u32 	%r576, [%rd41+256];
	ld.global.u32 	%r577, [%rd39+384];
	ld.global.u32 	%r578, [%rd40+384];
	ld.global.u32 	%r579, [%rd41+384];
	ld.global.u32 	%r580, [%rd39+512];
	ld.global.u32 	%r581, [%rd40+512];
	ld.global.u32 	%r582, [%rd41+512];
	// begin inline asm
	mov.u32 %r565, %laneid;
	// end inline asm
	shr.u32 	%r583, %r2, 5;
	mad.lo.s32 	%r584, %r583, 160, %r565;
	mov.u32 	%r585, _ZZN3cub18CUB_300001_SM_10006detail10merge_sort30DeviceMergeSortBlockSortKernelINS2_10policy_hubIN6thrust24THRUST_300001_SM_1000_NS12zip_iteratorIN4cuda3std3__45tupleIJNS6_6detail15normal_iteratorINS6_10device_ptrIiEEEESG_SG_EEEEEE9Policy600ESI_PNS0_8NullTypeESI_SM_j3cmpNSB_IJiiiEEESL_EEvbT0_T1_T2_T3_T4_PT6_PT7_T5_NS1_7vsmem_tEE19static_temp_storage;
	mad.lo.s32 	%r5, %r584, 12, %r585;
	st.shared.u32 	[%r5], %r568;
	st.shared.u32 	[%r5+4], %r569;
	st.shared.u32 	[%r5+8], %r570;
	st.shared.u32 	[%r5+384], %r571;
	st.shared.u32 	[%r5+388], %r572;
	st.shared.u32 	[%r5+392], %r573;
	st.shared.u32 	[%r5+768], %r574;
	st.shared.u32 	[%r5+772], %r575;
	st.shared.u32 	[%r5+776], %r576;
	st.shared.u32 	[%r5+1152], %r577;
	st.shared.u32 	[%r5+1156], %r578;
	st.shared.u32 	[%r5+1160], %r579;
	st.shared.u32 	[%r5+1536], %r580;
	st.shared.u32 	[%r5+1540], %r581;
	st.shared.u32 	[%r5+1544], %r582;
	bar.warp.sync 	-1;
	mad.lo.s32 	%r6, %r565, 48, %r5;
	ld.shared.u32 	%r739, [%r6];
	ld.shared.u32 	%r738, [%r6+4];
	ld.shared.u32 	%r737, [%r6+8];
	ld.shared.u32 	%r10, [%r6+12];
	ld.shared.u32 	%r11, [%r6+16];
	ld.shared.u32 	%r12, [%r6+20];
	ld.shared.u32 	%r676, [%r6+24];
	ld.shared.u32 	%r675, [%r6+28];
	ld.shared.u32 	%r674, [%r6+32];
	ld.shared.u32 	%r16, [%r6+36];
	ld.shared.u32 	%r17, [%r6+40];
	ld.shared.u32 	%r18, [%r6+44];
	ld.shared.u32 	%r19, [%r6+48];
	ld.shared.u32 	%r20, [%r6+52];
	ld.shared.u32 	%r21, [%r6+56];
	bar.sync 	0;
	// begin inline asm
	griddepcontrol.launch_dependents;
	// end inline asm
	setp.eq.s32 	%p134, %r10, %r739;
	@%p134 bra 	$L__BB1_3;
	setp.lt.s32 	%p135, %r10, %r739;
	mov.u32 	%r680, %r12;
	mov.u32 	%r681, %r11;
	mov.u32 	%r682, %r10;
	@%p135 bra 	$L__BB1_4;
	bra.uni 	$L__BB1_5;
$L__BB1_3:
	setp.ge.s32 	%p136, %r11, %r738;
	mov.u32 	%r680, %r12;
	mov.u32 	%r681, %r11;
	mov.u32 	%r682, %r739;
	@%p136 bra 	$L__BB1_5;
$L__BB1_4:
	mov.u32 	%r680, %r737;
	mov.u32 	%r681, %r738;
	mov.u32 	%r682, %r739;
	mov.u32 	%r737, %r12;
	mov.u32 	%r738, %r11;
	mov.u32 	%r739, %r10;
$L__BB1_5:
	setp.eq.s32 	%p137, %r16, %r676;
	@%p137 bra 	$L__BB1_7;
	setp.lt.s32 	%p138, %r16, %r676;
	mov.u32 	%r686, %r18;
	mov.u32 	%r687, %r17;
	mov.u32 	%r673, %r16;
	@%p138 bra 	$L__BB1_8;
	bra.uni 	$L__BB1_9;
$L__BB1_7:
	setp.ge.s32 	%p139, %r17, %r675;
	mov.u32 	%r686, %r18;
	mov.u32 	%r687, %r17;
	mov.u32 	%r673, %r676;
	@%p139 bra 	$L__BB1_9;
$L__BB1_8:
	mov.u32 	%r686, %r674;
	mov.u32 	%r687, %r675;
	mov.u32 	%r673, %r676;
	mov.u32 	%r674, %r18;
	mov.u32 	%r675, %r17;
	mov.u32 	%r676, %r16;
$L__BB1_9:
	setp.eq.s32 	%p140, %r676, %r682;
	@%p140 bra 	$L__BB1_11;
	setp.lt.s32 	%p141, %r676, %r682;
	mov.u32 	%r698, %r674;
	mov.u32 	%r699, %r675;
	mov.u32 	%r700, %r676;
	@%p141 bra 	$L__BB1_12;
	bra.uni 	$L__BB1_13;
$L__BB1_11:
	setp.ge.s32 	%p142, %r675, %r681;
	mov.u32 	%r698, %r674;
	mov.u32 	%r699, %r675;
	mov.u32 	%r700, %r682;
	@%p142 bra 	$L__BB1_13;
$L__BB1_12:
	mov.u32 	%r698, %r680;
	mov.u32 	%r699, %r681;
	mov.u32 	%r700, %r682;
	mov.u32 	%r680, %r674;
	mov.u32 	%r681, %r675;
	mov.u32 	%r682, %r676;
$L__BB1_13:
	setp.eq.s32 	%p143, %r19, %r673;
	@%p143 bra 	$L__BB1_15;
	setp.lt.s32 	%p144, %r19, %r673;
	mov.u32 	%r683, %r21;
	mov.u32 	%r684, %r20;
	mov.u32 	%r685, %r19;
	mov.u32 	%r688, %r673;
	@%p144 bra 	$L__BB1_16;
	bra.uni 	$L__BB1_17;
$L__BB1_15:
	setp.ge.s32 	%p145, %r20, %r687;
	mov.u32 	%r683, %r21;
	mov.u32 	%r684, %r20;
	mov.u32 	%r685, %r19;
	mov.u32 	%r688, %r19;
	@%p145 bra 	$L__BB1_17;
$L__BB1_16:
	mov.u32 	%r683, %r686;
	mov.u32 	%r684, %r687;
	mov.u32 	%r685, %r673;
	mov.u32 	%r686, %r21;
	mov.u32 	%r687, %r20;
	mov.u32 	%r688, %r19;
$L__BB1_17:
	setp.eq.s32 	%p146, %r682, %r739;
	@%p146 bra 	$L__BB1_19;
	setp.lt.s32 	%p147, %r682, %r739;
	mov.u32 	%r704, %r680;
	mov.u32 	%r705, %r681;
	mov.u32 	%r706, %r682;
	@%p147 bra 	$L__BB1_20;
	bra.uni 	$L__BB1_21;
$L__BB1_19:
	setp.ge.s32 	%p148, %r681, %r738;
	mov.u32 	%r704, %r680;
	mov.u32 	%r705, %r681;
	mov.u32 	%r706, %r739;
	@%p148 bra 	$L__BB1_21;
$L__BB1_20:
	mov.u32 	%r704, %r737;
	mov.u32 	%r705, %r738;
	mov.u32 	%r706, %r739;
	mov.u32 	%r737, %r680;
	mov.u32 	%r738, %r681;
	mov.u32 	%r739, %r682;
$L__BB1_21:
	setp.eq.s32 	%p149, %r688, %r700;
	@%p149 bra 	$L__BB1_23;
	setp.lt.s32 	%p150, %r688, %r700;
	mov.u32 	%r710, %r686;
	mov.u32 	%r711, %r687;
	mov.u32 	%r697, %r688;
	@%p150 bra 	$L__BB1_24;
	bra.uni 	$L__BB1_25;
$L__BB1_23:
	setp.ge.s32 	%p151, %r687, %r699;
	mov.u32 	%r710, %r686;
	mov.u32 	%r711, %r687;
	mov.u32 	%r697, %r700;
	@%p151 bra 	$L__BB1_25;
$L__BB1_24:
	mov.u32 	%r710, %r698;
	mov.u32 	%r711, %r699;
	mov.u32 	%r697, %r700;
	mov.u32 	%r698, %r686;
	mov.u32 	%r699, %r687;
	mov.u32 	%r700, %r688;
$L__BB1_25:
	setp.eq.s32 	%p152, %r700, %r706;
	@%p152 bra 	$L__BB1_27;
	setp.lt.s32 	%p153, %r700, %r706;
	mov.u32 	%r731, %r698;
	mov.u32 	%r732, %r699;
	mov.u32 	%r733, %r700;
	@%p153 bra 	$L__BB1_28;
	bra.uni 	$L__BB1_29;
$L__BB1_27:
	setp.ge.s32 	%p154, %r699, %r705;
	mov.u32 	%r731, %r698;
	mov.u32 	%r732, %r699;
	mov.u32 	%r733, %r706;
	@%p154 bra 	$L__BB1_29;
$L__BB1_28:
	mov.u32 	%r731, %r704;
	mov.u32 	%r732, %r705;
	mov.u32 	%r733, %r706;
	mov.u32 	%r704, %r698;
	mov.u32 	%r705, %r699;
	mov.u32 	%r706, %r700;
$L__BB1_29:
	setp.eq.s32 	%p155, %r685, %r697;
	@%p155 bra 	$L__BB1_31;
	setp.lt.s32 	%p156, %r685, %r697;
	mov.u32 	%r725, %r683;
	mov.u32 	%r726, %r684;
	mov.u32 	%r727, %r685;
	mov.u32 	%r712, %r697;
	@%p156 bra 	$L__BB1_32;
	bra.uni 	$L__BB1_33;
$L__BB1_31:
	setp.ge.s32 	%p157, %r684, %r711;
	mov.u32 	%r725, %r683;
	mov.u32 	%r726, %r684;
	mov.u32 	%r727, %r685;
	mov.u32 	%r712, %r685;
	@%p157 bra 	$L__BB1_33;
$L__BB1_32:
	mov.u32 	%r725, %r710;
	mov.u32 	%r726, %r711;
	mov.u32 	%r727, %r697;
	mov.u32 	%r710, %r683;
	mov.u32 	%r711, %r684;
	mov.u32 	%r712, %r685;
$L__BB1_33:
	setp.eq.s32 	%p158, %r706, %r739;
	@%p158 bra 	$L__BB1_35;
	setp.lt.s32 	%p159, %r706, %r739;
	mov.u32 	%r734, %r704;
	mov.u32 	%r735, %r705;
	mov.u32 	%r736, %r706;
	@%p159 bra 	$L__BB1_36;
	bra.uni 	$L__BB1_37;
$L__BB1_35:
	setp.ge.s32 	%p160, %r705, %r738;
	mov.u32 	%r734, %r704;
	mov.u32 	%r735, %r705;
	mov.u32 	%r736, %r739;
	@%p160 bra 	$L__BB1_37;
$L__BB1_36:
	mov.u32 	%r734, %r737;
	mov.u32 	%r735, %r738;
	mov.u32 	%r736, %r739;
	mov.u32 	%r737, %r704;
	mov.u32 	%r738, %r705;
	mov.u32 	%r739, %r706;
$L__BB1_37:
	setp.eq.s32 	%p161, %r712, %r733;
	@%p161 bra 	$L__BB1_39;
	setp.lt.s32 	%p162, %r712, %r733;
	mov.u32 	%r728, %r710;
	mov.u32 	%r729, %r711;
	mov.u32 	%r730, %r712;
	@%p162 bra 	$L__BB1_40;
	bra.uni 	$L__BB1_41;
$L__BB1_39:
	setp.ge.s32 	%p163, %r711, %r732;
	mov.u32 	%r728, %r710;
	mov.u32 	%r729, %r711;
	mov.u32 	%r730, %r733;
	@%p163 bra 	$L__BB1_41;
$L__BB1_40:
	mov.u32 	%r728, %r731;
	mov.u32 	%r729, %r732;
	mov.u32 	%r730, %r733;
	mov.u32 	%r731, %r710;
	mov.u32 	%r732, %r711;
	mov.u32 	%r733, %r712;
$L__BB1_41:
	mad.lo.s32 	%r82, %r2, 60, %r585;
	mov.b32 	%r740, 2;
$L__BB1_42:
	mov.u32 	%r98, %r740;
	bar.sync 	0;
	add.s32 	%r588, %r98, -1;
	shr.u32 	%r589, %r98, 1;
	st.shared.u32 	[%r82], %r739;
	st.shared.u32 	[%r82+4], %r738;
	st.shared.u32 	[%r82+8], %r737;
	st.shared.u32 	[%r82+12], %r736;
	st.shared.u32 	[%r82+16], %r735;
	st.shared.u32 	[%r82+20], %r734;
	st.shared.u32 	[%r82+24], %r733;
	st.shared.u32 	[%r82+28], %r732;
	st.shared.u32 	[%r82+32], %r731;
	st.shared.u32 	[%r82+36], %r730;
	st.shared.u32 	[%r82+40], %r729;
	st.shared.u32 	[%r82+44], %r728;
	st.shared.u32 	[%r82+48], %r727;
	st.shared.u32 	[%r82+52], %r726;
	st.shared.u32 	[%r82+56], %r725;
	bar.sync 	0;
	neg.s32 	%r590, %r98;
	and.b32  	%r591, %r2, %r590;
	mul.lo.s32 	%r592, %r591, 5;
	mul.lo.s32 	%r593, %r589, 5;
	and.b32  	%r594, %r588, %r2;
	mul.lo.s32 	%r595, %r594, 5;
	min.u32 	%r99, %r595, 1280;
	min.u32 	%r100, %r592, 1280;
	add.s32 	%r596, %r100, %r593;
	min.u32 	%r101, %r596, 1280;
	add.s32 	%r597, %r101, %r593;
	min.u32 	%r102, %r597, 1280;
	sub.s32 	%r598, %r101, %r100;
	sub.s32 	%r599, %r102, %r101;
	setp.lt.s32 	%p164, %r99, %r599;
	sub.s32 	%r600, %r99, %r599;
	selp.b32 	%r743, 0, %r600, %p164;
	min.s32 	%r741, %r598, %r99;
	setp.ge.s32 	%p165, %r743, %r741;
	@%p165 bra 	$L__BB1_48;
	add.s32 	%r105, %r101, %r99;
$L__BB1_44:
	sub.s32 	%r601, %r741, %r743;
	shr.u32 	%r602, %r601, 31;
	add.s32 	%r603, %r601, %r602;
	shr.s32 	%r604, %r603, 1;
	add.s32 	%r108, %r604, %r743;
	add.s32 	%r605, %r108, %r100;
	mad.lo.s32 	%r109, %r605, 12, %r585;
	ld.shared.u32 	%r110, [%r109];
	not.b32 	%r607, %r108;
	add.s32 	%r608, %r105, %r607;
	mad.lo.s32 	%r111, %r608, 12, %r585;
	ld.shared.u32 	%r112, [%r111];
	setp.eq.s32 	%p166, %r112, %r110;
	@%p166 bra 	$L__BB1_46;
	setp.lt.s32 	%p199, %r112, %r110;
	bra.uni 	$L__BB1_47;
$L__BB1_46:
	ld.shared.u32 	%r609, [%r111+4];
	ld.shared.u32 	%r610, [%r109+4];
	setp.lt.s32 	%p199, %r609, %r610;
$L__BB1_47:
	add.s32 	%r611, %r108, 1;
	selp.b32 	%r743, %r743, %r611, %p199;
	selp.b32 	%r741, %r108, %r741, %p199;
	setp.lt.s32 	%p167, %r743, %r741;
	@%p167 bra 	$L__BB1_44;
$L__BB1_48:
	add.s32 	%r116, %r743, %r100;
	add.s32 	%r612, %r101, %r99;
	sub.s32 	%r117, %r612, %r743;
	mad.lo.s32 	%r118, %r116, 12, %r585;
	ld.shared.u32 	%r753, [%r118];
	ld.shared.u32 	%r754, [%r118+4];
	ld.shared.u32 	%r755, [%r118+8];
	mad.lo.s32 	%r122, %r117, 12, %r585;
	ld.shared.u32 	%r744, [%r122];
	ld.shared.u32 	%r746, [%r122+4];
	ld.shared.u32 	%r745, [%r122+8];
	setp.ge.s32 	%p169, %r117, %r102;
	mov.pred 	%p200, 0;
	@%p169 bra 	$L__BB1_53;
	setp.ge.s32 	%p171, %r116, %r101;
	mov.pred 	%p200, -1;
	@%p171 bra 	$L__BB1_53;
	setp.eq.s32 	%p172, %r744, %r753;
	@%p172 bra 	$L__BB1_52;
	setp.lt.s32 	%p200, %r744, %r753;
	bra.uni 	$L__BB1_53;
$L__BB1_52:
	setp.lt.s32 	%p200, %r746, %r754;
$L__BB1_53:
	selp.b32 	%r739, %r744, %r753, %p200;
	selp.b32 	%r738, %r746, %r754, %p200;
	selp.b32 	%r737, %r745, %r755, %p200;
	selp.u32 	%r614, 1, 0, %p200;
	add.s32 	%r129, %r117, %r614;
	not.pred 	%p173, %p200;
	selp.u32 	%r615, 1, 0, %p173;
	add.s32 	%r130, %r116, %r615;
	@%p173 bra 	$L__BB1_55;
	ld.shared.u32 	%r744, [%r122+12];
	ld.shared.u32 	%r746, [%r122+16];
	ld.shared.u32 	%r745, [%r122+20];
	bra.uni 	$L__BB1_56;
$L__BB1_55:
	ld.shared.u32 	%r753, [%r118+12];
	ld.shared.u32 	%r754, [%r118+16];
	ld.shared.u32 	%r755, [%r118+20];
$L__BB1_56:
	setp.ge.s32 	%p175, %r129, %r102;
	mov.pred 	%p201, 0;
	@%p175 bra 	$L__BB1_61;
	setp.ge.s32 	%p177, %r130, %r101;
	mov.pred 	%p201, -1;
	@%p177 bra 	$L__BB1_61;
	setp.eq.s32 	%p178, %r744, %r753;
	@%p178 bra 	$L__BB1_60;
	setp.lt.s32 	%p201, %r744, %r753;
	bra.uni 	$L__BB1_61;
$L__BB1_60:
	setp.lt.s32 	%p201, %r746, %r754;
$L__BB1_61:
	selp.b32 	%r736, %r744, %r753, %p201;
	selp.b32 	%r735, %r746, %r754, %p201;
	selp.b32 	%r734, %r745, %r755, %p201;
	selp.u32 	%r616, 1, 0, %p201;
	add.s32 	%r146, %r129, %r616;
	not.pred 	%p179, %p201;
	selp.u32 	%r617, 1, 0, %p179;
	add.s32 	%r147, %r130, %r617;
	@%p201 bra 	$L__BB1_63;
	mad.lo.s32 	%r619, %r147, 12, %r585;
	ld.shared.u32 	%r753, [%r619];
	ld.shared.u32 	%r754, [%r619+4];
	ld.shared.u32 	%r755, [%r619+8];
	bra.uni 	$L__BB1_64;
$L__BB1_63:
	mad.lo.s32 	%r621, %r146, 12, %r585;
	ld.shared.u32 	%r744, [%r621];
	ld.shared.u32 	%r746, [%r621+4];
	ld.shared.u32 	%r745, [%r621+8];
$L__BB1_64:
	setp.ge.s32 	%p181, %r146, %r102;
	mov.pred 	%p202, 0;
	@%p181 bra 	$L__BB1_69;
	setp.ge.s32 	%p183, %r147, %r101;
	mov.pred 	%p202, -1;
	@%p183 bra 	$L__BB1_69;
	setp.eq.s32 	%p184, %r744, %r753;
	@%p184 bra 	$L__BB1_68;
	setp.lt.s32 	%p202, %r744, %r753;
	bra.uni 	$L__BB1_69;
$L__BB1_68:
	setp.lt.s32 	%p202, %r746, %r754;
$L__BB1_69:
	selp.b32 	%r733, %r744, %r753, %p202;
	selp.b32 	%r732, %r746, %r754, %p202;
	selp.b32 	%r731, %r745, %r755, %p202;
	selp.u32 	%r622, 1, 0, %p202;
	add.s32 	%r163, %r146, %r622;
	not.pred 	%p185, %p202;
	selp.u32 	%r623, 1, 0, %p185;
	add.s32 	%r164, %r147, %r623;
	@%p202 bra 	$L__BB1_71;
	mad.lo.s32 	%r625, %r164, 12, %r585;
	ld.shared.u32 	%r753, [%r625];
	ld.shared.u32 	%r754, [%r625+4];
	ld.shared.u32 	%r755, [%r625+8];
	bra.uni 	$L__BB1_72;
$L__BB1_71:
	mad.lo.s32 	%r627, %r163, 12, %r585;
	ld.shared.u32 	%r744, [%r627];
	ld.shared.u32 	%r746, [%r627+4];
	ld.shared.u32 	%r745, [%r627+8];
$L__BB1_72:
	setp.ge.s32 	%p187, %r163, %r102;
	mov.pred 	%p203, 0;
	@%p187 bra 	$L__BB1_77;
	setp.ge.s32 	%p189, %r164, %r101;
	mov.pred 	%p203, -1;
	@%p189 bra 	$L__BB1_77;
	setp.eq.s32 	%p190, %r744, %r753;
	@%p190 bra 	$L__BB1_76;
	setp.lt.s32 	%p203, %r744, %r753;
	bra.uni 	$L__BB1_77;
$L__BB1_76:
	setp.lt.s32 	%p203, %r746, %r754;
$L__BB1_77:
	selp.b32 	%r730, %r744, %r753, %p203;
	selp.b32 	%r729, %r746, %r754, %p203;
	selp.b32 	%r728, %r745, %r755, %p203;
	selp.u32 	%r628, 1, 0, %p203;
	add.s32 	%r180, %r163, %r628;
	not.pred 	%p191, %p203;
	selp.u32 	%r629, 1, 0, %p191;
	add.s32 	%r181, %r164, %r629;
	@%p203 bra 	$L__BB1_79;
	mad.lo.s32 	%r631, %r181, 12, %r585;
	ld.shared.u32 	%r753, [%r631];
	ld.shared.u32 	%r754, [%r631+4];
	ld.shared.u32 	%r755, [%r631+8];
	bra.uni 	$L__BB1_80;
$L__BB1_79:
	mad.lo.s32 	%r633, %r180, 12, %r585;
	ld.shared.u32 	%r744, [%r633];
	ld.shared.u32 	%r746, [%r633+4];
	ld.shared.u32 	%r745, [%r633+8];
$L__BB1_80:
	setp.ge.s32 	%p193, %r180, %r102;
	mov.pred 	%p204, 0;
	@%p193 bra 	$L__BB1_85;
	setp.ge.s32 	%p195, %r181, %r101;
	mov.pred 	%p204, -1;
	@%p195 bra 	$L__BB1_85;
	setp.eq.s32 	%p196, %r744, %r753;
	@%p196 bra 	$L__BB1_84;
	setp.lt.s32 	%p204, %r744, %r753;
	bra.uni 	$L__BB1_85;
$L__BB1_84:
	setp.lt.s32 	%p204, %r746, %r754;
$L__BB1_85:
	selp.b32 	%r727, %r744, %r753, %p204;
	selp.b32 	%r726, %r746, %r754, %p204;
	selp.b32 	%r725, %r745, %r755, %p204;
	shl.b32 	%r740, %r98, 1;
	setp.lt.u32 	%p197, %r98, 129;
	@%p197 bra 	$L__BB1_42;
	bar.sync 	0;
	setp.eq.s16 	%p198, %rs1, 0;
	@%p198 bra 	$L__BB1_88;
	st.shared.u32 	[%r6], %r739;
	st.shared.u32 	[%r6+4], %r738;
	st.shared.u32 	[%r6+8], %r737;
	st.shared.u32 	[%r6+12], %r736;
	st.shared.u32 	[%r6+16], %r735;
	st.shared.u32 	[%r6+20], %r734;
	st.shared.u32 	[%r6+24], %r733;
	st.shared.u32 	[%r6+28], %r732;
	st.shared.u32 	[%r6+32], %r731;
	st.shared.u32 	[%r6+36], %r730;
	st.shared.u32 	[%r6+40], %r729;
	st.shared.u32 	[%r6+44], %r728;
	st.shared.u32 	[%r6+48], %r727;
	st.shared.u32 	[%r6+52], %r726;
	st.shared.u32 	[%r6+56], %r725;
	bar.warp.sync 	-1;
	ld.shared.u32 	%r634, [%r5];
	ld.shared.u32 	%r635, [%r5+4];
	ld.shared.u32 	%r636, [%r5+8];
	ld.shared.u32 	%r637, [%r5+384];
	ld.shared.u32 	%r638, [%r5+388];
	ld.shared.u32 	%r639, [%r5+392];
	ld.shared.u32 	%r640, [%r5+768];
	ld.shared.u32 	%r641, [%r5+772];
	ld.shared.u32 	%r642, [%r5+776];
	ld.shared.u32 	%r643, [%r5+1152];
	ld.shared.u32 	%r644, [%r5+1156];
	ld.shared.u32 	%r645, [%r5+1160];
	ld.shared.u32 	%r646, [%r5+1536];
	ld.shared.u32 	%r647, [%r5+1540];
	ld.shared.u32 	%r648, [%r5+1544];
	cvt.u64.u32 	%rd42, %r4;
	add.s32 	%r649, %r3, %r1;
	cvt.u64.u32 	%rd43, %r649;
	add.s64 	%rd44, %rd43, %rd42;
	shl.b64 	%rd45, %rd44, 2;
	add.s64 	%rd46, %rd5, %rd45;
	add.s64 	%rd47, %rd6, %rd45;
	add.s64 	%rd48, %rd7, %rd45;
	st.global.u32 	[%rd46], %r634;
	st.global.u32 	[%rd47], %r635;
	st.global.u32 	[%rd48], %r636;
	st.global.u32 	[%rd46+128], %r637;
	st.global.u32 	[%rd47+128], %r638;
	st.global.u32 	[%rd48+128], %r639;
	st.global.u32 	[%rd46+256], %r640;
	st.global.u32 	[%rd47+256], %r641;
	st.global.u32 	[%rd48+256], %r642;
	st.global.u32 	[%rd46+384], %r643;
	st.global.u32 	[%rd47+384], %r644;
	st.global.u32 	[%rd48+384], %r645;
	st.global.u32 	[%rd46+512], %r646;
	st.global.u32 	[%rd47+512], %r647;
	st.global.u32 	[%rd48+512], %r648;
	bra.uni 	$L__BB1_225;
$L__BB1_88:
	st.shared.u32 	[%r6], %r739;
	st.shared.u32 	[%r6+4], %r738;
	st.shared.u32 	[%r6+8], %r737;
	st.shared.u32 	[%r6+12], %r736;
	st.shared.u32 	[%r6+16], %r735;
	st.shared.u32 	[%r6+20], %r734;
	st.shared.u32 	[%r6+24], %r733;
	st.shared.u32 	[%r6+28], %r732;
	st.shared.u32 	[%r6+32], %r731;
	st.shared.u32 	[%r6+36], %r730;
	st.shared.u32 	[%r6+40], %r729;
	st.shared.u32 	[%r6+44], %r728;
	st.shared.u32 	[%r6+48], %r727;
	st.shared.u32 	[%r6+52], %r726;
	st.shared.u32 	[%r6+56], %r725;
	bar.warp.sync 	-1;
	ld.shared.u32 	%r650, [%r5];
	ld.shared.u32 	%r651, [%r5+4];
	ld.shared.u32 	%r652, [%r5+8];
	ld.shared.u32 	%r653, [%r5+384];
	ld.shared.u32 	%r654, [%r5+388];
	ld.shared.u32 	%r655, [%r5+392];
	ld.shared.u32 	%r656, [%r5+768];
	ld.shared.u32 	%r657, [%r5+772];
	ld.shared.u32 	%r658, [%r5+776];
	ld.shared.u32 	%r659, [%r5+1152];
	ld.shared.u32 	%r660, [%r5+1156];
	ld.shared.u32 	%r661, [%r5+1160];
	ld.shared.u32 	%r662, [%r5+1536];
	ld.shared.u32 	%r663, [%r5+1540];
	ld.shared.u32 	%r664, [%r5+1544];
	mad.lo.s64 	%rd49, %rd8, 12, %rd1;
	st.global.u32 	[%rd49], %r650;
	st.global.u32 	[%rd49+4], %r651;
	st.global.u32 	[%rd49+8], %r652;
	st.global.u32 	[%rd49+384], %r653;
	st.global.u32 	[%rd49+388], %r654;
	st.global.u32 	[%rd49+392], %r655;
	st.global.u32 	[%rd49+768], %r656;
	st.global.u32 	[%rd49+772], %r657;
	st.global.u32 	[%rd49+776], %r658;
	st.global.u32 	[%rd49+1152], %r659;
	st.global.u32 	[%rd49+1156], %r660;
	st.global.u32 	[%rd49+1160], %r661;
	st.global.u32 	[%rd49+1536], %r662;
	st.global.u32 	[%rd49+1540], %r663;
	st.global.u32 	[%rd49+1544], %r664;
	bra.uni 	$L__BB1_225;
$L__BB1_89:
	sub.s32 	%r499, %r495, %r1;
	min.s32 	%r198, %r499, 1280;
	// begin inline asm
	griddepcontrol.wait;
	// end inline asm
	cvt.u64.u32 	%rd9, %r1;
	mul.wide.u32 	%rd25, %r1, 4;
	add.s64 	%rd26, %rd2, %rd25;
	add.s64 	%rd27, %rd3, %rd25;
	add.s64 	%rd28, %rd4, %rd25;
	mov.u32 	%r199, %tid.x;
	ld.global.u32 	%r780, [%rd28];
	ld.global.u32 	%r781, [%rd27];
	ld.global.u32 	%r782, [%rd26];
	and.b32  	%r203, %r199, 31;
	and.b32  	%r500, %r199, 992;
	mul.lo.s32 	%r204, %r500, 5;
	or.b32  	%r501, %r204, %r203;
	setp.ge.s32 	%p38, %r501, %r198;
	cvt.u64.u32 	%rd10, %r501;
	mul.wide.u32 	%rd29, %r501, 4;
	add.s64 	%rd11, %rd26, %rd29;
	add.s64 	%rd12, %rd27, %rd29;
	add.s64 	%rd13, %rd28, %rd29;
	mov.u32 	%r768, %r780;
	mov.u32 	%r769, %r781;
	mov.u32 	%r770, %r782;
	@%p38 bra 	$L__BB1_91;
	ld.global.u32 	%r770, [%rd11];
	ld.global.u32 	%r769, [%rd12];
	ld.global.u32 	%r768, [%rd13];
$L__BB1_91:
	cvt.u32.u64 	%r502, %rd10;
	add.s32 	%r211, %r502, 32;
	setp.ge.s32 	%p39, %r211, %r198;
	mov.u32 	%r771, %r780;
	mov.u32 	%r772, %r781;
	mov.u32 	%r773, %r782;
	@%p39 bra 	$L__BB1_93;
	ld.global.u32 	%r773, [%rd11+128];
	ld.global.u32 	%r772, [%rd12+128];
	ld.global.u32 	%r771, [%rd13+128];
$L__BB1_93:
	add.s32 	%r218, %r502, 64;
	setp.ge.s32 	%p40, %r218, %r198;
	mov.u32 	%r774, %r780;
	mov.u32 	%r775, %r781;
	mov.u32 	%r776, %r782;
	@%p40 bra 	$L__BB1_95;
	ld.global.u32 	%r776, [%rd11+256];
	ld.global.u32 	%r775, [%rd12+256];
	ld.global.u32 	%r774, [%rd13+256];
$L__BB1_95:
	add.s32 	%r225, %r502, 96;
	setp.ge.s32 	%p41, %r225, %r198;
	mov.u32 	%r777, %r780;
	mov.u32 	%r778, %r781;
	mov.u32 	%r779, %r782;
	@%p41 bra 	$L__BB1_97;
	ld.global.u32 	%r779, [%rd11+384];
	ld.global.u32 	%r778, [%rd12+384];
	ld.global.u32 	%r777, [%rd13+384];
$L__BB1_97:
	add.s32 	%r232, %r502, 128;
	setp.ge.s32 	%p42, %r232, %r198;
	@%p42 bra 	$L__BB1_99;
	ld.global.u32 	%r782, [%rd11+512];
	ld.global.u32 	%r781, [%rd12+512];
	ld.global.u32 	%r780, [%rd13+512];
$L__BB1_99:
	// begin inline asm
	mov.u32 %r506, %laneid;
	// end inline asm
	shr.u32 	%r507, %r199, 5;
	mad.lo.s32 	%r508, %r507, 160, %r506;
	mov.u32 	%r509, _ZZN3cub18CUB_300001_SM_10006detail10merge_sort30DeviceMergeSortBlockSortKernelINS2_10policy_hubIN6thrust24THRUST_300001_SM_1000_NS12zip_iteratorIN4cuda3std3__45tupleIJNS6_6detail15normal_iteratorINS6_10device_ptrIiEEEESG_SG_EEEEEE9Policy600ESI_PNS0_8NullTypeESI_SM_j3cmpNSB_IJiiiEEESL_EEvbT0_T1_T2_T3_T4_PT6_PT7_T5_NS1_7vsmem_tEE19static_temp_storage;
	mad.lo.s32 	%r239, %r508, 12, %r509;
	st.shared.u32 	[%r239], %r770;
	st.shared.u32 	[%r239+4], %r769;
	st.shared.u32 	[%r239+8], %r768;
	st.shared.u32 	[%r239+384], %r773;
	st.shared.u32 	[%r239+388], %r772;
	st.shared.u32 	[%r239+392], %r771;
	st.shared.u32 	[%r239+768], %r776;
	st.shared.u32 	[%r239+772], %r775;
	st.shared.u32 	[%r239+776], %r774;
	st.shared.u32 	[%r239+1152], %r779;
	st.shared.u32 	[%r239+1156], %r778;
	st.shared.u32 	[%r239+1160], %r777;
	st.shared.u32 	[%r239+1536], %r782;
	st.shared.u32 	[%r239+1540], %r781;
	st.shared.u32 	[%r239+1544], %r780;
	bar.warp.sync 	-1;
	mad.lo.s32 	%r240, %r506, 48, %r239;
	ld.shared.u32 	%r869, [%r240];
	ld.shared.u32 	%r868, [%r240+4];
	ld.shared.u32 	%r867, [%r240+8];
	ld.shared.u32 	%r244, [%r240+12];
	ld.shared.u32 	%r245, [%r240+16];
	ld.shared.u32 	%r246, [%r240+20];
	ld.shared.u32 	%r247, [%r240+24];
	ld.shared.u32 	%r248, [%r240+28];
	ld.shared.u32 	%r249, [%r240+32];
	ld.shared.u32 	%r250, [%r240+36];
	ld.shared.u32 	%r251, [%r240+40];
	ld.shared.u32 	%r252, [%r240+44];
	ld.shared.u32 	%r253, [%r240+48];
	ld.shared.u32 	%r254, [%r240+52];
	ld.shared.u32 	%r255, [%r240+56];
	bar.sync 	0;
	// begin inline asm
	griddepcontrol.launch_dependents;
	// end inline asm
	mul.lo.s32 	%r256, %r199, 5;
	add.s32 	%r510, %r256, 1;
	setp.ge.u32 	%p43, %r510, %r198;
	mov.u32 	%r864, %r867;
	mov.u32 	%r865, %r868;
	mov.u32 	%r866, %r869;
	mov.u32 	%r786, %r867;
	mov.u32 	%r787, %r868;
	mov.u32 	%r794, %r869;
	@%p43 bra 	$L__BB1_104;
	setp.eq.s32 	%p44, %r869, %r244;
	@%p44 bra 	$L__BB1_102;
	setp.lt.s32 	%p45, %r869, %r244;
	mov.u32 	%r864, %r246;
	mov.u32 	%r865, %r245;
	mov.u32 	%r866, %r244;
	mov.u32 	%r786, %r867;
	mov.u32 	%r787, %r868;
	mov.u32 	%r794, %r869;
	@%p45 bra 	$L__BB1_103;
	bra.uni 	$L__BB1_104;
$L__BB1_102:
	setp.ge.s32 	%p46, %r868, %r245;
	mov.u32 	%r864, %r246;
	mov.u32 	%r865, %r245;
	mov.u32 	%r866, %r869;
	mov.u32 	%r786, %r867;
	mov.u32 	%r787, %r868;
	mov.u32 	%r794, %r869;
	@%p46 bra 	$L__BB1_104;
$L__BB1_103:
	mov.u32 	%r864, %r246;
	mov.u32 	%r865, %r245;
	mov.u32 	%r866, %r244;
	mov.u32 	%r786, %r246;
	mov.u32 	%r787, %r245;
	mov.u32 	%r794, %r244;
$L__BB1_104:
	add.s32 	%r511, %r256, 2;
	setp.ge.u32 	%p47, %r511, %r198;
	mov.u32 	%r861, %r786;
	mov.u32 	%r862, %r787;
	mov.u32 	%r863, %r794;
	@%p47 bra 	$L__BB1_109;
	setp.eq.s32 	%p48, %r794, %r247;
	@%p48 bra 	$L__BB1_107;
	setp.lt.s32 	%p49, %r794, %r247;
	mov.u32 	%r861, %r249;
	mov.u32 	%r862, %r248;
	mov.u32 	%r863, %r247;
	@%p49 bra 	$L__BB1_108;
	bra.uni 	$L__BB1_109;
$L__BB1_107:
	setp.ge.s32 	%p50, %r787, %r248;
	mov.u32 	%r861, %r249;
	mov.u32 	%r862, %r248;
	mov.u32 	%r863, %r247;
	mov.u32 	%r794, %r247;
	@%p50 bra 	$L__BB1_109;
$L__BB1_108:
	mov.u32 	%r861, %r249;
	mov.u32 	%r862, %r248;
	mov.u32 	%r863, %r247;
	mov.u32 	%r786, %r249;
	mov.u32 	%r787, %r248;
	mov.u32 	%r794, %r247;
$L__BB1_109:
	add.s32 	%r512, %r256, 3;
	setp.ge.u32 	%p51, %r512, %r198;
	mov.u32 	%r858, %r786;
	mov.u32 	%r859, %r787;
	mov.u32 	%r860, %r794;
	@%p51 bra 	$L__BB1_114;
	setp.eq.s32 	%p52, %r794, %r250;
	@%p52 bra 	$L__BB1_112;
	setp.lt.s32 	%p53, %r794, %r250;
	mov.u32 	%r858, %r252;
	mov.u32 	%r859, %r251;
	mov.u32 	%r860, %r250;
	@%p53 bra 	$L__BB1_113;
	bra.uni 	$L__BB1_114;
$L__BB1_112:
	setp.ge.s32 	%p54, %r787, %r251;
	mov.u32 	%r858, %r252;
	mov.u32 	%r859, %r251;
	mov.u32 	%r860, %r250;
	mov.u32 	%r794, %r250;
	@%p54 bra 	$L__BB1_114;
$L__BB1_113:
	mov.u32 	%r858, %r252;
	mov.u32 	%r859, %r251;
	mov.u32 	%r860, %r250;
	mov.u32 	%r786, %r252;
	mov.u32 	%r787, %r251;
	mov.u32 	%r794, %r250;
$L__BB1_114:
	add.s32 	%r513, %r256, 4;
	setp.lt.u32 	%p55, %r513, %r198;
	selp.b32 	%r855, %r255, %r786, %p55;
	selp.b32 	%r856, %r254, %r787, %p55;
	selp.b32 	%r857, %r253, %r794, %p55;
	setp.ge.u32 	%p56, %r256, %r198;
	@%p56 bra 	$L__BB1_155;
	setp.eq.s32 	%p57, %r866, %r869;
	@%p57 bra 	$L__BB1_117;
	setp.lt.s32 	%p58, %r866, %r869;
	mov.u32 	%r816, %r864;
	mov.u32 	%r817, %r865;
	mov.u32 	%r818, %r866;
	@%p58 bra 	$L__BB1_118;
	bra.uni 	$L__BB1_119;
$L__BB1_117:
	setp.ge.s32 	%p59, %r865, %r868;
	mov.u32 	%r816, %r864;
	mov.u32 	%r817, %r865;
	mov.u32 	%r818, %r869;
	@%p59 bra 	$L__BB1_119;
$L__BB1_118:
	mov.u32 	%r816, %r867;
	mov.u32 	%r817, %r868;
	mov.u32 	%r818, %r869;
	mov.u32 	%r867, %r864;
	mov.u32 	%r868, %r865;
	mov.u32 	%r869, %r866;
$L__BB1_119:
	setp.eq.s32 	%p60, %r860, %r863;
	@%p60 bra 	$L__BB1_121;
	setp.lt.s32 	%p61, %r860, %r863;
	mov.u32 	%r822, %r858;
	mov.u32 	%r823, %r859;
	mov.u32 	%r809, %r860;
	@%p61 bra 	$L__BB1_122;
	bra.uni 	$L__BB1_123;
$L__BB1_121:
	setp.ge.s32 	%p62, %r859, %r862;
	mov.u32 	%r822, %r858;
	mov.u32 	%r823, %r859;
	mov.u32 	%r809, %r863;
	@%p62 bra 	$L__BB1_123;
$L__BB1_122:
	mov.u32 	%r822, %r861;
	mov.u32 	%r823, %r862;
	mov.u32 	%r809, %r863;
	mov.u32 	%r861, %r858;
	mov.u32 	%r862, %r859;
	mov.u32 	%r863, %r860;
$L__BB1_123:
	setp.eq.s32 	%p63, %r863, %r818;
	@%p63 bra 	$L__BB1_125;
	setp.lt.s32 	%p64, %r863, %r818;
	mov.u32 	%r834, %r861;
	mov.u32 	%r835, %r862;
	mov.u32 	%r836, %r863;
	@%p64 bra 	$L__BB1_126;
	bra.uni 	$L__BB1_127;
$L__BB1_125:
	setp.ge.s32 	%p65, %r862, %r817;
	mov.u32 	%r834, %r861;
	mov.u32 	%r835, %r862;
	mov.u32 	%r836, %r818;
	@%p65 bra 	$L__BB1_127;
$L__BB1_126:
	mov.u32 	%r834, %r816;
	mov.u32 	%r835, %r817;
	mov.u32 	%r836, %r818;
	mov.u32 	%r816, %r861;
	mov.u32 	%r817, %r862;
	mov.u32 	%r818, %r863;
$L__BB1_127:
	setp.eq.s32 	%p66, %r857, %r809;
	@%p66 bra 	$L__BB1_129;
	setp.lt.s32 	%p67, %r857, %r809;
	mov.u32 	%r819, %r855;
	mov.u32 	%r820, %r856;
	mov.u32 	%r821, %r857;
	mov.u32 	%r824, %r809;
	@%p67 bra 	$L__BB1_130;
	bra.uni 	$L__BB1_131;
$L__BB1_129:
	setp.ge.s32 	%p68, %r856, %r823;
	mov.u32 	%r819, %r855;
	mov.u32 	%r820, %r856;
	mov.u32 	%r821, %r857;
	mov.u32 	%r824, %r857;
	@%p68 bra 	$L__BB1_131;
$L__BB1_130:
	mov.u32 	%r819, %r822;
	mov.u32 	%r820, %r823;
	mov.u32 	%r821, %r809;
	mov.u32 	%r822, %r855;
	mov.u32 	%r823, %r856;
	mov.u32 	%r824, %r857;
$L__BB1_131:
	setp.eq.s32 	%p69, %r818, %r869;
	@%p69 bra 	$L__BB1_133;
	setp.lt.s32 	%p70, %r818, %r869;
	mov.u32 	%r840, %r816;
	mov.u32 	%r841, %r817;
	mov.u32 	%r842, %r818;
	@%p70 bra 	$L__BB1_134;
	bra.uni 	$L__BB1_135;
$L__BB1_133:
	setp.ge.s32 	%p71, %r817, %r868;
	mov.u32 	%r840, %r816;
	mov.u32 	%r841, %r817;
	mov.u32 	%r842, %r869;
	@%p71 bra 	$L__BB1_135;
$L__BB1_134:
	mov.u32 	%r840, %r867;
	mov.u32 	%r841, %r868;
	mov.u32 	%r842, %r869;
	mov.u32 	%r867, %r816;
	mov.u32 	%r868, %r817;
	mov.u32 	%r869, %r818;
$L__BB1_135:
	setp.eq.s32 	%p72, %r824, %r836;
	@%p72 bra 	$L__BB1_137;
	setp.lt.s32 	%p73, %r824, %r836;
	mov.u32 	%r846, %r822;
	mov.u32 	%r847, %r823;
	mov.u32 	%r833, %r824;
	@%p73 bra 	$L__BB1_138;
	bra.uni 	$L__BB1_139;
$L__BB1_137:
	setp.ge.s32 	%p74, %r823, %r835;
	mov.u32 	%r846, %r822;
	mov.u32 	%r847, %r823;
	mov.u32 	%r833, %r836;
	@%p74 bra 	$L__BB1_139;
$L__BB1_138:
	mov.u32 	%r846, %r834;
	mov.u32 	%r847, %r835;
	mov.u32 	%r833, %r836;
	mov.u32 	%r834, %r822;
	mov.u32 	%r835, %r823;
	mov.u32 	%r836, %r824;
$L__BB1_139:
	setp.eq.s32 	%p75, %r836, %r842;
	@%p75 bra 	$L__BB1_141;
	setp.lt.s32 	%p76, %r836, %r842;
	mov.u32 	%r861, %r834;
	mov.u32 	%r862, %r835;
	mov.u32 	%r863, %r836;
	@%p76 bra 	$L__BB1_142;
	bra.uni 	$L__BB1_143;
$L__BB1_141:
	setp.ge.s32 	%p77, %r835, %r841;
	mov.u32 	%r861, %r834;
	mov.u32 	%r862, %r835;
	mov.u32 	%r863, %r842;
	@%p77 bra 	$L__BB1_143;
$L__BB1_142:
	mov.u32 	%r861, %r840;
	mov.u32 	%r862, %r841;
	mov.u32 	%r863, %r842;
	mov.u32 	%r840, %r834;
	mov.u32 	%r841, %r835;
	mov.u32 	%r842, %r836;
$L__BB1_143:
	setp.eq.s32 	%p78, %r821, %r833;
	@%p78 bra 	$L__BB1_145;
	setp.lt.s32 	%p79, %r821, %r833;
	mov.u32 	%r855, %r819;
	mov.u32 	%r856, %r820;
	mov.u32 	%r857, %r821;
	mov.u32 	%r848, %r833;
	@%p79 bra 	$L__BB1_146;
	bra.uni 	$L__BB1_147;
$L__BB1_145:
	setp.ge.s32 	%p80, %r820, %r847;
	mov.u32 	%r855, %r819;
	mov.u32 	%r856, %r820;
	mov.u32 	%r857, %r821;
	mov.u32 	%r848, %r821;
	@%p80 bra 	$L__BB1_147;
$L__BB1_146:
	mov.u32 	%r855, %r846;
	mov.u32 	%r856, %r847;
	mov.u32 	%r857, %r833;
	mov.u32 	%r846, %r819;
	mov.u32 	%r847, %r820;
	mov.u32 	%r848, %r821;
$L__BB1_147:
	setp.eq.s32 	%p81, %r842, %r869;
	@%p81 bra 	$L__BB1_149;
	setp.lt.s32 	%p82, %r842, %r869;
	mov.u32 	%r864, %r840;
	mov.u32 	%r865, %r841;
	mov.u32 	%r866, %r842;
	@%p82 bra 	$L__BB1_150;
	bra.uni 	$L__BB1_151;
$L__BB1_149:
	setp.ge.s32 	%p83, %r841, %r868;
	mov.u32 	%r864, %r840;
	mov.u32 	%r865, %r841;
	mov.u32 	%r866, %r869;
	@%p83 bra 	$L__BB1_151;
$L__BB1_150:
	mov.u32 	%r864, %r867;
	mov.u32 	%r865, %r868;
	mov.u32 	%r866, %r869;
	mov.u32 	%r867, %r840;
	mov.u32 	%r868, %r841;
	mov.u32 	%r869, %r842;
$L__BB1_151:
	setp.eq.s32 	%p84, %r848, %r863;
	@%p84 bra 	$L__BB1_153;
	setp.lt.s32 	%p85, %r848, %r863;
	mov.u32 	%r858, %r846;
	mov.u32 	%r859, %r847;
	mov.u32 	%r860, %r848;
	@%p85 bra 	$L__BB1_154;
	bra.uni 	$L__BB1_155;
$L__BB1_153:
	setp.ge.s32 	%p86, %r847, %r862;
	mov.u32 	%r858, %r846;
	mov.u32 	%r859, %r847;
	mov.u32 	%r860, %r863;
	@%p86 bra 	$L__BB1_155;
$L__BB1_154:
	mov.u32 	%r858, %r861;
	mov.u32 	%r859, %r862;
	mov.u32 	%r860, %r863;
	mov.u32 	%r861, %r846;
	mov.u32 	%r862, %r847;
	mov.u32 	%r863, %r848;
$L__BB1_155:
	mad.lo.s32 	%r347, %r256, 12, %r509;
	mov.b32 	%r885, 2;
$L__BB1_156:
	mov.u32 	%r363, %r885;
	bar.sync 	0;
	add.s32 	%r516, %r363, -1;
	shr.u32 	%r517, %r363, 1;
	st.shared.u32 	[%r347], %r869;
	st.shared.u32 	[%r347+4], %r868;
	st.shared.u32 	[%r347+8], %r867;
	st.shared.u32 	[%r347+12], %r866;
	st.shared.u32 	[%r347+16], %r865;
	st.shared.u32 	[%r347+20], %r864;
	st.shared.u32 	[%r347+24], %r863;
	st.shared.u32 	[%r347+28], %r862;
	st.shared.u32 	[%r347+32], %r861;
	st.shared.u32 	[%r347+36], %r860;
	st.shared.u32 	[%r347+40], %r859;
	st.shared.u32 	[%r347+44], %r858;
	st.shared.u32 	[%r347+48], %r857;
	st.shared.u32 	[%r347+52], %r856;
	st.shared.u32 	[%r347+56], %r855;
	bar.sync 	0;
	neg.s32 	%r518, %r363;
	and.b32  	%r519, %r199, %r518;
	mul.lo.s32 	%r520, %r519, 5;
	mul.lo.s32 	%r521, %r517, 5;
	and.b32  	%r522, %r516, %r199;
	mul.lo.s32 	%r523, %r522, 5;
	min.s32 	%r364, %r523, %r198;
	min.s32 	%r365, %r520, %r198;
	add.s32 	%r524, %r365, %r521;
	min.s32 	%r366, %r524, %r198;
	add.s32 	%r525, %r366, %r521;
	min.s32 	%r367, %r525, %r198;
	sub.s32 	%r526, %r366, %r365;
	sub.s32 	%r527, %r367, %r366;
	setp.lt.s32 	%p87, %r364, %r527;
	sub.s32 	%r528, %r364, %r527;
	selp.b32 	%r888, 0, %r528, %p87;
	min.s32 	%r886, %r526, %r364;
	setp.ge.s32 	%p88, %r888, %r886;
	@%p88 bra 	$L__BB1_162;
	add.s32 	%r370, %r366, %r364;
$L__BB1_158:
	sub.s32 	%r529, %r886, %r888;
	shr.u32 	%r530, %r529, 31;
	add.s32 	%r531, %r529, %r530;
	shr.s32 	%r532, %r531, 1;
	add.s32 	%r373, %r532, %r888;
	add.s32 	%r533, %r373, %r365;
	mov.u32 	%r534, _ZZN3cub18CUB_300001_SM_10006detail10merge_sort30DeviceMergeSortBlockSortKernelINS2_10policy_hubIN6thrust24THRUST_300001_SM_1000_NS12zip_iteratorIN4cuda3std3__45tupleIJNS6_6detail15normal_iteratorINS6_10device_ptrIiEEEESG_SG_EEEEEE9Policy600ESI_PNS0_8NullTypeESI_SM_j3cmpNSB_IJiiiEEESL_EEvbT0_T1_T2_T3_T4_PT6_PT7_T5_NS1_7vsmem_tEE19static_temp_storage;
	mad.lo.s32 	%r374, %r533, 12, %r534;
	ld.shared.u32 	%r375, [%r374];
	not.b32 	%r535, %r373;
	add.s32 	%r536, %r370, %r535;
	mad.lo.s32 	%r376, %r536, 12, %r534;
	ld.shared.u32 	%r377, [%r376];
	setp.eq.s32 	%p89, %r377, %r375;
	@%p89 bra 	$L__BB1_160;
	setp.lt.s32 	%p205, %r377, %r375;
	bra.uni 	$L__BB1_161;
$L__BB1_160:
	ld.shared.u32 	%r537, [%r376+4];
	ld.shared.u32 	%r538, [%r374+4];
	setp.lt.s32 	%p205, %r537, %r538;
$L__BB1_161:
	add.s32 	%r539, %r373, 1;
	selp.b32 	%r888, %r888, %r539, %p205;
	selp.b32 	%r886, %r373, %r886, %p205;
	setp.lt.s32 	%p90, %r888, %r886;
	@%p90 bra 	$L__BB1_158;
$L__BB1_162:
	add.s32 	%r381, %r888, %r365;
	add.s32 	%r540, %r366, %r364;
	sub.s32 	%r382, %r540, %r888;
	mov.u32 	%r541, _ZZN3cub18CUB_300001_SM_10006detail10merge_sort30DeviceMergeSortBlockSortKernelINS2_10policy_hubIN6thrust24THRUST_300001_SM_1000_NS12zip_iteratorIN4cuda3std3__45tupleIJNS6_6detail15normal_iteratorINS6_10device_ptrIiEEEESG_SG_EEEEEE9Policy600ESI_PNS0_8NullTypeESI_SM_j3cmpNSB_IJiiiEEESL_EEvbT0_T1_T2_T3_T4_PT6_PT7_T5_NS1_7vsmem_tEE19static_temp_storage;
	mad.lo.s32 	%r383, %r381, 12, %r541;
	ld.shared.u32 	%r898, [%r383];
	ld.shared.u32 	%r899, [%r383+4];
	ld.shared.u32 	%r900, [%r383+8];
	mad.lo.s32 	%r387, %r382, 12, %r541;
	ld.shared.u32 	%r889, [%r387];
	ld.shared.u32 	%r891, [%r387+4];
	ld.shared.u32 	%r890, [%r387+8];
	setp.ge.s32 	%p92, %r382, %r367;
	mov.pred 	%p206, 0;
	@%p92 bra 	$L__BB1_167;
	setp.ge.s32 	%p94, %r381, %r366;
	mov.pred 	%p206, -1;
	@%p94 bra 	$L__BB1_167;
	setp.eq.s32 	%p95, %r889, %r898;
	@%p95 bra 	$L__BB1_166;
	setp.lt.s32 	%p206, %r889, %r898;
	bra.uni 	$L__BB1_167;
$L__BB1_166:
	setp.lt.s32 	%p206, %r891, %r899;
$L__BB1_167:
	selp.b32 	%r869, %r889, %r898, %p206;
	selp.b32 	%r868, %r891, %r899, %p206;
	selp.b32 	%r867, %r890, %r900, %p206;
	selp.u32 	%r542, 1, 0, %p206;
	add.s32 	%r394, %r382, %r542;
	not.pred 	%p96, %p206;
	selp.u32 	%r543, 1, 0, %p96;
	add.s32 	%r395, %r381, %r543;
	@%p96 bra 	$L__BB1_169;
	ld.shared.u32 	%r889, [%r387+12];
	ld.shared.u32 	%r891, [%r387+16];
	ld.shared.u32 	%r890, [%r387+20];
	bra.uni 	$L__BB1_170;
$L__BB1_169:
	ld.shared.u32 	%r898, [%r383+12];
	ld.shared.u32 	%r899, [%r383+16];
	ld.shared.u32 	%r900, [%r383+20];
$L__BB1_170:
	setp.ge.s32 	%p98, %r394, %r367;
	mov.pred 	%p207, 0;
	@%p98 bra 	$L__BB1_175;
	setp.ge.s32 	%p100, %r395, %r366;
	mov.pred 	%p207, -1;
	@%p100 bra 	$L__BB1_175;
	setp.eq.s32 	%p101, %r889, %r898;
	@%p101 bra 	$L__BB1_174;
	setp.lt.s32 	%p207, %r889, %r898;
	bra.uni 	$L__BB1_175;
$L__BB1_174:
	setp.lt.s32 	%p207, %r891, %r899;
$L__BB1_175:
	selp.b32 	%r866, %r889, %r898, %p207;
	selp.b32 	%r865, %r891, %r899, %p207;
	selp.b32 	%r864, %r890, %r900, %p207;
	selp.u32 	%r544, 1, 0, %p207;
	add.s32 	%r411, %r394, %r544;
	not.pred 	%p102, %p207;
	selp.u32 	%r545, 1, 0, %p102;
	add.s32 	%r412, %r395, %r545;
	@%p207 bra 	$L__BB1_177;
	mad.lo.s32 	%r547, %r412, 12, %r541;
	ld.shared.u32 	%r898, [%r547];
	ld.shared.u32 	%r899, [%r547+4];
	ld.shared.u32 	%r900, [%r547+8];
	bra.uni 	$L__BB1_178;
$L__BB1_177:
	mad.lo.s32 	%r549, %r411, 12, %r541;
	ld.shared.u32 	%r889, [%r549];
	ld.shared.u32 	%r891, [%r549+4];
	ld.shared.u32 	%r890, [%r549+8];
$L__BB1_178:
	setp.ge.s32 	%p104, %r411, %r367;
	mov.pred 	%p208, 0;
	@%p104 bra 	$L__BB1_183;
	setp.ge.s32 	%p106, %r412, %r366;
	mov.pred 	%p208, -1;
	@%p106 bra 	$L__BB1_183;
	setp.eq.s32 	%p107, %r889, %r898;
	@%p107 bra 	$L__BB1_182;
	setp.lt.s32 	%p208, %r889, %r898;
	bra.uni 	$L__BB1_183;
$L__BB1_182:
	setp.lt.s32 	%p208, %r891, %r899;
$L__BB1_183:
	selp.b32 	%r863, %r889, %r898, %p208;
	selp.b32 	%r862, %r891, %r899, %p208;
	selp.b32 	%r861, %r890, %r900, %p208;
	selp.u32 	%r550, 1, 0, %p208;
	add.s32 	%r428, %r411, %r550;
	not.pred 	%p108, %p208;
	selp.u32 	%r551, 1, 0, %p108;
	add.s32 	%r429, %r412, %r551;
	@%p208 bra 	$L__BB1_185;
	mad.lo.s32 	%r553, %r429, 12, %r541;
	ld.shared.u32 	%r898, [%r553];
	ld.shared.u32 	%r899, [%r553+4];
	ld.shared.u32 	%r900, [%r553+8];
	bra.uni 	$L__BB1_186;
$L__BB1_185:
	mad.lo.s32 	%r555, %r428, 12, %r541;
	ld.shared.u32 	%r889, [%r555];
	ld.shared.u32 	%r891, [%r555+4];
	ld.shared.u32 	%r890, [%r555+8];
$L__BB1_186:
	setp.ge.s32 	%p110, %r428, %r367;
	mov.pred 	%p209, 0;
	@%p110 bra 	$L__BB1_191;
	setp.ge.s32 	%p112, %r429, %r366;
	mov.pred 	%p209, -1;
	@%p112 bra 	$L__BB1_191;
	setp.eq.s32 	%p113, %r889, %r898;
	@%p113 bra 	$L__BB1_190;
	setp.lt.s32 	%p209, %r889, %r898;
	bra.uni 	$L__BB1_191;
$L__BB1_190:
	setp.lt.s32 	%p209, %r891, %r899;
$L__BB1_191:
	selp.b32 	%r860, %r889, %r898, %p209;
	selp.b32 	%r859, %r891, %r899, %p209;
	selp.b32 	%r858, %r890, %r900, %p209;
	selp.u32 	%r556, 1, 0, %p209;
	add.s32 	%r445, %r428, %r556;
	not.pred 	%p114, %p209;
	selp.u32 	%r557, 1, 0, %p114;
	add.s32 	%r446, %r429, %r557;
	@%p209 bra 	$L__BB1_193;
	mov.u32 	%r558, _ZZN3cub18CUB_300001_SM_10006detail10merge_sort30DeviceMergeSortBlockSortKernelINS2_10policy_hubIN6thrust24THRUST_300001_SM_1000_NS12zip_iteratorIN4cuda3std3__45tupleIJNS6_6detail15normal_iteratorINS6_10device_ptrIiEEEESG_SG_EEEEEE9Policy600ESI_PNS0_8NullTypeESI_SM_j3cmpNSB_IJiiiEEESL_EEvbT0_T1_T2_T3_T4_PT6_PT7_T5_NS1_7vsmem_tEE19static_temp_storage;
	mad.lo.s32 	%r559, %r446, 12, %r558;
	ld.shared.u32 	%r898, [%r559];
	ld.shared.u32 	%r899, [%r559+4];
	ld.shared.u32 	%r900, [%r559+8];
	bra.uni 	$L__BB1_194;
$L__BB1_193:
	mov.u32 	%r560, _ZZN3cub18CUB_300001_SM_10006detail10merge_sort30DeviceMergeSortBlockSortKernelINS2_10policy_hubIN6thrust24THRUST_300001_SM_1000_NS12zip_iteratorIN4cuda3std3__45tupleIJNS6_6detail15normal_iteratorINS6_10device_ptrIiEEEESG_SG_EEEEEE9Policy600ESI_PNS0_8NullTypeESI_SM_j3cmpNSB_IJiiiEEESL_EEvbT0_T1_T2_T3_T4_PT6_PT7_T5_NS1_7vsmem_tEE19static_temp_storage;
	mad.lo.s32 	%r561, %r445, 12, %r560;
	ld.shared.u32 	%r889, [%r561];
	ld.shared.u32 	%r891, [%r561+4];
	ld.shared.u32 	%r890, [%r561+8];
$L__BB1_194:
	setp.ge.s32 	%p116, %r445, %r367;
	mov.pred 	%p210, 0;
	@%p116 bra 	$L__BB1_199;
	setp.ge.s32 	%p118, %r446, %r366;
	mov.pred 	%p210, -1;
	@%p118 bra 	$L__BB1_199;
	setp.eq.s32 	%p119, %r889, %r898;
	@%p119 bra 	$L__BB1_198;
	setp.lt.s32 	%p210, %r889, %r898;
	bra.uni 	$L__BB1_199;
$L__BB1_198:
	setp.lt.s32 	%p210, %r891, %r899;
$L__BB1_199:
	selp.b32 	%r857, %r889, %r898, %p210;
	selp.b32 	%r856, %r891, %r899, %p210;
	selp.b32 	%r855, %r890, %r900, %p210;
	shl.b32 	%r885, %r363, 1;
	setp.lt.u32 	%p120, %r363, 129;
	@%p120 bra 	$L__BB1_156;
	bar.sync 	0;
	setp.eq.s16 	%p121, %rs1, 0;
	@%p121 bra 	$L__BB1_213;
	st.shared.u32 	[%r240], %r869;
	st.shared.u32 	[%r240+4], %r868;
	st.shared.u32 	[%r240+8], %r867;
	st.shared.u32 	[%r240+12], %r866;
	st.shared.u32 	[%r240+16], %r865;
	st.shared.u32 	[%r240+20], %r864;
	st.shared.u32 	[%r240+24], %r863;
	st.shared.u32 	[%r240+28], %r862;
	st.shared.u32 	[%r240+32], %r861;
	st.shared.u32 	[%r240+36], %r860;
	st.shared.u32 	[%r240+40], %r859;
	st.shared.u32 	[%r240+44], %r858;
	st.shared.u32 	[%r240+48], %r857;
	st.shared.u32 	[%r240+52], %r856;
	st.shared.u32 	[%r240+56], %r855;
	bar.warp.sync 	-1;
	ld.shared.u32 	%r463, [%r239];
	ld.shared.u32 	%r464, [%r239+4];
	ld.shared.u32 	%r465, [%r239+8];
	ld.shared.u32 	%r466, [%r239+384];
	ld.shared.u32 	%r467, [%r239+388];
	ld.shared.u32 	%r468, [%r239+392];
	ld.shared.u32 	%r469, [%r239+768];
	ld.shared.u32 	%r470, [%r239+772];
	ld.shared.u32 	%r471, [%r239+776];
	ld.shared.u32 	%r472, [%r239+1152];
	ld.shared.u32 	%r473, [%r239+1156];
	ld.shared.u32 	%r474, [%r239+1160];
	ld.shared.u32 	%r475, [%r239+1536];
	ld.shared.u32 	%r476, [%r239+1540];
	ld.shared.u32 	%r477, [%r239+1544];
	setp.eq.s32 	%p122, %r199, 0;
	@%p122 bra 	$L__BB1_202;
	bra.uni 	$L__BB1_203;
$L__BB1_202:
	st.volatile.shared.u32 	[_ZZN3cub18CUB_300001_SM_10006detail10merge_sort30DeviceMergeSortBlockSortKernelINS2_10policy_hubIN6thrust24THRUST_300001_SM_1000_NS12zip_iteratorIN4cuda3std3__45tupleIJNS6_6detail15normal_iteratorINS6_10device_ptrIiEEEESG_SG_EEEEEE9Policy600ESI_PNS0_8NullTypeESI_SM_j3cmpNSB_IJiiiEEESL_EEvbT0_T1_T2_T3_T4_PT6_PT7_T5_NS1_7vsmem_tEE19static_temp_storage+15360], %r198;
$L__BB1_203:
	cvt.u32.u64 	%r562, %rd10;
	bar.sync 	0;
	ld.volatile.shared.u32 	%r493, [_ZZN3cub18CUB_300001_SM_10006detail10merge_sort30DeviceMergeSortBlockSortKernelINS2_10policy_hubIN6thrust24THRUST_300001_SM_1000_NS12zip_iteratorIN4cuda3std3__45tupleIJNS6_6detail15normal_iteratorINS6_10device_ptrIiEEEESG_SG_EEEEEE9Policy600ESI_PNS0_8NullTypeESI_SM_j3cmpNSB_IJiiiEEESL_EEvbT0_T1_T2_T3_T4_PT6_PT7_T5_NS1_7vsmem_tEE19static_temp_storage+15360];
	cvt.u64.u32 	%rd30, %r204;
	add.s32 	%r563, %r203, %r1;
	cvt.u64.u32 	%rd31, %r563;
	add.s64 	%rd32, %rd31, %rd30;
	setp.ge.s32 	%p123, %r562, %r493;
	cvta.to.global.u64 	%rd33, %rd18;
	shl.b64 	%rd34, %rd32, 2;
	add.s64 	%rd14, %rd33, %rd34;
	add.s64 	%rd15, %rd6, %rd34;
	add.s64 	%rd16, %rd7, %rd34;
	@%p123 bra 	$L__BB1_205;
	st.global.u32 	[%rd14], %r463;
	st.global.u32 	[%rd15], %r464;
	st.global.u32 	[%rd16], %r465;
$L__BB1_205:
	setp.ge.s32 	%p124, %r211, %r493;
	@%p124 bra 	$L__BB1_207;
	st.global.u32 	[%rd14+128], %r466;
	st.global.u32 	[%rd15+128], %r467;
	st.global.u32 	[%rd16+128], %r468;
$L__BB1_207:
	setp.ge.s32 	%p125, %r218, %r493;
	@%p125 bra 	$L__BB1_209;
	st.global.u32 	[%rd14+256], %r469;
	st.global.u32 	[%rd15+256], %r470;
	st.global.u32 	[%rd16+256], %r471;
$L__BB1_209:
	setp.ge.s32 	%p126, %r225, %r493;
	@%p126 bra 	$L__BB1_211;
	st.global.u32 	[%rd14+384], %r472;
	st.global.u32 	[%rd15+384], %r473;
	st.global.u32 	[%rd16+384], %r474;
$L__BB1_211:
	setp.ge.s32 	%p127, %r232, %r493;
	@%p127 bra 	$L__BB1_225;
	st.global.u32 	[%rd14+512], %r475;
	st.global.u32 	[%rd15+512], %r476;
	st.global.u32 	[%rd16+512], %r477;
	bra.uni 	$L__BB1_225;
$L__BB1_213:
	st.shared.u32 	[%r240], %r869;
	st.shared.u32 	[%r240+4], %r868;
	st.shared.u32 	[%r240+8], %r867;
	st.shared.u32 	[%r240+12], %r866;
	st.shared.u32 	[%r240+16], %r865;
	st.shared.u32 	[%r240+20], %r864;
	st.shared.u32 	[%r240+24], %r863;
	st.shared.u32 	[%r240+28], %r862;
	st.shared.u32 	[%r240+32], %r861;
	st.shared.u32 	[%r240+36], %r860;
	st.shared.u32 	[%r240+40], %r859;
	st.shared.u32 	[%r240+44], %r858;
	st.shared.u32 	[%r240+48], %r857;
	st.shared.u32 	[%r240+52], %r856;
	st.shared.u32 	[%r240+56], %r855;
	bar.warp.sync 	-1;
	ld.shared.u32 	%r478, [%r239];
	ld.shared.u32 	%r479, [%r239+4];
	ld.shared.u32 	%r480, [%r239+8];
	ld.shared.u32 	%r481, [%r239+384];
	ld.shared.u32 	%r482, [%r239+388];
	ld.shared.u32 	%r483, [%r239+392];
	ld.shared.u32 	%r484, [%r239+768];
	ld.shared.u32 	%r485, [%r239+772];
	ld.shared.u32 	%r486, [%r239+776];
	ld.shared.u32 	%r487, [%r239+1152];
	ld.shared.u32 	%r488, [%r239+1156];
	ld.shared.u32 	%r489, [%r239+1160];
	ld.shared.u32 	%r490, [%r239+1536];
	ld.shared.u32 	%r491, [%r239+1540];
	ld.shared.u32 	%r492, [%r239+1544];
	setp.eq.s32 	%p128, %r199, 0;
	@%p128 bra 	$L__BB1_214;
	bra.uni 	$L__BB1_215;
$L__BB1_214:
	st.volatile.shared.u32 	[_ZZN3cub18CUB_300001_SM_10006detail10merge_sort30DeviceMergeSortBlockSortKernelINS2_10policy_hubIN6thrust24THRUST_300001_SM_1000_NS12zip_iteratorIN4cuda3std3__45tupleIJNS6_6detail15normal_iteratorINS6_10device_ptrIiEEEESG_SG_EEEEEE9Policy600ESI_PNS0_8NullTypeESI_SM_j3cmpNSB_IJiiiEEESL_EEvbT0_T1_T2_T3_T4_PT6_PT7_T5_NS1_7vsmem_tEE19static_temp_storage+15360], %r198;
$L__BB1_215:
	cvt.u32.u64 	%r564, %rd10;
	bar.sync 	0;
	ld.volatile.shared.u32 	%r494, [_ZZN3cub18CUB_300001_SM_10006detail10merge_sort30DeviceMergeSortBlockSortKernelINS2_10policy_hubIN6thrust24THRUST_300001_SM_1000_NS12zip_iteratorIN4cuda3std3__45tupleIJNS6_6detail15normal_iteratorINS6_10device_ptrIiEEEESG_SG_EEEEEE9Policy600ESI_PNS0_8NullTypeESI_SM_j3cmpNSB_IJiiiEEESL_EEvbT0_T1_T2_T3_T4_PT6_PT7_T5_NS1_7vsmem_tEE19static_temp_storage+15360];
	setp.ge.s32 	%p129, %r564, %r494;
	add.s64 	%rd35, %rd10, %rd9;
	mad.lo.s64 	%rd17, %rd35, 12, %rd1;
	@%p129 bra 	$L__BB1_217;
	st.global.u32 	[%rd17], %r478;
	st.global.u32 	[%rd17+4], %r479;
	st.global.u32 	[%rd17+8], %r480;
$L__BB1_217:
	setp.ge.s32 	%p130, %r211, %r494;
	@%p130 bra 	$L__BB1_219;
	st.global.u32 	[%rd17+384], %r481;
	st.global.u32 	[%rd17+388], %r482;
	st.global.u32 	[%rd17+392], %r483;
$L__BB1_219:
	setp.ge.s32 	%p131, %r218, %r494;
	@%p131 bra 	$L__BB1_221;
	st.global.u32 	[%rd17+768], %r484;
	st.global.u32 	[%rd17+772], %r485;
	st.global.u32 	[%rd17+776], %r486;
$L__BB1_221:
	setp.ge.s32 	%p132, %r225, %r494;
	@%p132 bra 	$L__BB1_223;
	st.global.u32 	[%rd17+1152], %r487;
	st.global.u32 	[%rd17+1156], %r488;
	st.global.u32 	[%rd17+1160], %r489;
$L__BB1_223:
	setp.ge.s32 	%p133, %r232, %r494;
	@%p133 bra 	$L__BB1_225;
	st.global.u32 	[%rd17+1536], %r490;
	st.global.u32 	[%rd17+1540], %r491;
	st.global.u32 	[%rd17+1544], %r492;
$L__BB1_225:
	ret;

}
	// .globl	_ZN3cub18CUB_300001_SM_10006detail10merge_sort30DeviceMergeSortPartitionKernelIN6thrust24THRUST_300001_SM_1000_NS12zip_iteratorIN4cuda3std3__45tupleIJNS5_6detail15normal_iteratorINS5_10device_ptrIiEEEESF_SF_EEEEEj3cmpNSA_IJiiiEEEEEvbT_PT2_T0_SN_PSN_T1_SN_i
.visible .entry _ZN3cub18CUB_300001_SM_10006detail10merge_sort30DeviceMergeSortPartitionKernelIN6thrust24THRUST_300001_SM_1000_NS12zip_iteratorIN4cuda3std3__45tupleIJNS5_6detail15normal_iteratorINS5_10device_ptrIiEEEESF_SF_EEEEEj3cmpNSA_IJiiiEEEEEvbT_PT2_T0_SN_PSN_T1_SN_i(
	.param .u8 _ZN3cub18CUB_300001_SM_10006detail10merge_sort30DeviceMergeSortPartitionKernelIN6thrust24THRUST_300001_SM_1000_NS12zip_iteratorIN4cuda3std3__45tupleIJNS5_6detail15normal_iteratorINS5_10device_ptrIiEEEESF_SF_EEEEEj3cmpNSA_IJiiiEEEEEvbT_PT2_T0_SN_PSN_T1_SN_i_param_0,
	.param .align 8 .b8 _ZN3cub18CUB_300001_SM_10006detail10merge_sort30DeviceMergeSortPartitionKernelIN6thrust24THRUST_300001_SM_1000_NS12zip_iteratorIN4cuda3std3__45tupleIJNS5_6detail15normal_iteratorINS5_10device_ptrIiEEEESF_SF_EEEEEj3cmpNSA_IJiiiEEEEEvbT_PT2_T0_SN_PSN_T1_SN_i_param_1[24],
	.param .u64 .ptr .align 1 _ZN3cub18CUB_300001_SM_10006detail10merge_sort30DeviceMergeSortPartitionKernelIN6thrust24THRUST_300001_SM_1000_NS12zip_iteratorIN4cuda3std3__45tupleIJNS5_6detail15normal_iteratorINS5_10device_ptrIiEEEESF_SF_EEEEEj3cmpNSA_IJiiiEEEEEvbT_PT2_T0_SN_PSN_T1_SN_i_param_2,
	.param .u32 _ZN3cub18CUB_300001_SM_10006detail10merge_sort30DeviceMergeSortPartitionKernelIN6thrust24THRUST_300001_SM_1000_NS12zip_iteratorIN4cuda3std3__45tupleIJNS5_6detail15normal_iteratorINS5_10device_ptrIiEEEESF_SF_EEEEEj3cmpNSA_IJiiiEEEEEvbT_PT2_T0_SN_PSN_T1_SN_i_param_3,
	.param .u32 _ZN3cub18CUB_300001_SM_10006detail10merge_sort30DeviceMergeSortPartitionKernelIN6thrust24THRUST_300001_SM_1000_NS12zip_iteratorIN4cuda3std3__45tupleIJNS5_6detail15normal_iteratorINS5_10device_ptrIiEEEESF_SF_EEEEEj3cmpNSA_IJiiiEEEEEvbT_PT2_T0_SN_PSN_T1_SN_i_param_4,
	.param .u64 .ptr .align 1 _ZN3cub18CUB_300001_SM_10006detail10merge_sort30DeviceMergeSortPartitionKernelIN6thrust24THRUST_300001_SM_1000_NS12zip_iteratorIN4cuda3std3__45tupleIJNS5_6detail15normal_iteratorINS5_10device_ptrIiEEEESF_SF_EEEEEj3cmpNSA_IJiiiEEEEEvbT_PT2_T0_SN_PSN_T1_SN_i_param_5,
	.param .align 1 .b8 _ZN3cub18CUB_300001_SM_10006detail10merge_sort30DeviceMergeSortPartitionKernelIN6thrust24THRUST_300001_SM_1000_NS12zip_iteratorIN4cuda3std3__45tupleIJNS5_6detail15normal_iteratorINS5_10device_ptrIiEEEESF_SF_EEEEEj3cmpNSA_IJiiiEEEEEvbT_PT2_T0_SN_PSN_T1_SN_i_param_6[1],
	.param .u32 _ZN3cub18CUB_300001_SM_10006detail10merge_sort30DeviceMergeSortPartitionKernelIN6thrust24THRUST_300001_SM_1000_NS12zip_iteratorIN4cuda3std3__45tupleIJNS5_6detail15normal_iteratorINS5_10device_ptrIiEEEESF_SF_EEEEEj3cmpNSA_IJiiiEEEEEvbT_PT2_T0_SN_PSN_T1_SN_i_param_7,
	.param .u32 _ZN3cub18CUB_300001_SM_10006detail10merge_sort30DeviceMergeSortPartitionKernelIN6thrust24THRUST_300001_SM_1000_NS12zip_iteratorIN4cuda3std3__45tupleIJNS5_6detail15normal_iteratorINS5_10device_ptrIiEEEESF_SF_EEEEEj3cmpNSA_IJiiiEEEEEvbT_PT2_T0_SN_PSN_T1_SN_i_param_8
)
{
	.reg .pred 	%p<18>;
	.reg .b16 	%rs<2>;
	.reg .b32 	%r<74>;
	.reg .b64 	%rd<35>;

	ld.param.u64 	%rd15, [_ZN3cub18CUB_300001_SM_10006detail10merge_sort30DeviceMergeSortPartitionKernelIN6thrust24THRUST_300001_SM_1000_NS12zip_iteratorIN4cuda3std3__45tupleIJNS5_6detail15normal_iteratorINS5_10device_ptrIiEEEESF_SF_EEEEEj3cmpNSA_IJiiiEEEEEvbT_PT2_T0_SN_PSN_T1_SN_i_param_1+8];
	ld.param.u64 	%rd14, [_ZN3cub18CUB_300001_SM_10006detail10merge_sort30DeviceMergeSortPartitionKernelIN6thrust24THRUST_300001_SM_1000_NS12zip_iteratorIN4cuda3std3__45tupleIJNS5_6detail15normal_iteratorINS5_10device_ptrIiEEEESF_SF_EEEEEj3cmpNSA_IJiiiEEEEEvbT_PT2_T0_SN_PSN_T1_SN_i_param_1];
	ld.param.s8 	%rs1, [_ZN3cub18CUB_300001_SM_10006detail10merge_sort30DeviceMergeSortPartitionKernelIN6thrust24THRUST_300001_SM_1000_NS12zip_iteratorIN4cuda3std3__45tupleIJNS5_6detail15normal_iteratorINS5_10device_ptrIiEEEESF_SF_EEEEEj3cmpNSA_IJiiiEEEEEvbT_PT2_T0_SN_PSN_T1_SN_i_param_0];
	ld.param.u64 	%rd17, [_ZN3cub18CUB_300001_SM_10006detail10merge_sort30DeviceMergeSortPartitionKernelIN6thrust24THRUST_300001_SM_1000_NS12zip_iteratorIN4cuda3std3__45tupleIJNS5_6detail15normal_iteratorINS5_10device_ptrIiEEEESF_SF_EEEEEj3cmpNSA_IJiiiEEEEEvbT_PT2_T0_SN_PSN_T1_SN_i_param_2];
	ld.param.u32 	%r26, [_ZN3cub18CUB_300001_SM_10006detail10merge_sort30DeviceMergeSortPartitionKernelIN6thrust24THRUST_300001_SM_1000_NS12zip_iteratorIN4cuda3std3__45tupleIJNS5_6detail15normal_iteratorINS5_10device_ptrIiEEEESF_SF_EEEEEj3cmpNSA_IJiiiEEEEEvbT_PT2_T0_SN_PSN_T1_SN_i_param_3];
	ld.param.u32 	%r27, [_ZN3cub18CUB_300001_SM_10006detail10merge_sort30DeviceMergeSortPartitionKernelIN6thrust24THRUST_300001_SM_1000_NS12zip_iteratorIN4cuda3std3__45tupleIJNS5_6detail15normal_iteratorINS5_10device_ptrIiEEEESF_SF_EEEEEj3cmpNSA_IJiiiEEEEEvbT_PT2_T0_SN_PSN_T1_SN_i_param_4];
	ld.param.u64 	%rd18, [_ZN3cub18CUB_300001_SM_10006detail10merge_sort30DeviceMergeSortPartitionKernelIN6thrust24THRUST_300001_SM_1000_NS12zip_iteratorIN4cuda3std3__45tupleIJNS5_6detail15normal_iteratorINS5_10device_ptrIiEEEESF_SF_EEEEEj3cmpNSA_IJiiiEEEEEvbT_PT2_T0_SN_PSN_T1_SN_i_param_5];
	ld.param.u32 	%r28, [_ZN3cub18CUB_300001_SM_10006detail10merge_sort30DeviceMergeSortPartitionKernelIN6thrust24THRUST_300001_SM_1000_NS12zip_iteratorIN4cuda3std3__45tupleIJNS5_6detail15normal_iteratorINS5_10device_ptrIiEEEESF_SF_EEEEEj3cmpNSA_IJiiiEEEEEvbT_PT2_T0_SN_PSN_T1_SN_i_param_7];
	ld.param.u32 	%r29, [_ZN3cub18CUB_300001_SM_10006detail10merge_sort30DeviceMergeSortPartitionKernelIN6thrust24THRUST_300001_SM_1000_NS12zip_iteratorIN4cuda3std3__45tupleIJNS5_6detail15normal_iteratorINS5_10device_ptrIiEEEESF_SF_EEEEEj3cmpNSA_IJiiiEEEEEvbT_PT2_T0_SN_PSN_T1_SN_i_param_8];
	cvta.to.global.u64 	%rd1, %rd18;
	mov.u32 	%r30, %ntid.x;
	mov.u32 	%r31, %ctaid.x;
	mov.u32 	%r32, %tid.x;
	mad.lo.s32 	%r1, %r30, %r31, %r32;
	setp.ge.u32 	%p7, %r1, %r27;
	@%p7 bra 	$L__BB2_17;
	cvta.to.global.u64 	%rd2, %rd14;
	shr.u32 	%r33, %r28, 1;
	add.s32 	%r2, %r28, -1;
	neg.s32 	%r34, %r28;
	and.b32  	%r35, %r1, %r34;
	mul.lo.s32 	%r36, %r29, %r35;
	mul.lo.s32 	%r37, %r29, %r33;
	min.u32 	%r3, %r36, %r26;
	not.b32 	%r38, %r36;
	min.u32 	%r39, %r37, %r38;
	add.s32 	%r40, %r39, %r36;
	min.u32 	%r4, %r40, %r26;
	not.b32 	%r41, %r4;
	min.u32 	%r42, %r37, %r41;
	add.s32 	%r43, %r42, %r4;
	min.u32 	%r5, %r43, %r26;
	// begin inline asm
	griddepcontrol.wait;
	// end inline asm
	add.s32 	%r44, %r1, 1;
	setp.ne.s32 	%p8, %r44, %r27;
	@%p8 bra 	$L__BB2_3;
	mul.wide.u32 	%rd33, %r1, 4;
	add.s64 	%rd34, %rd1, %rd33;
	st.global.u32 	[%rd34], %r4;
	bra.uni 	$L__BB2_17;
$L__BB2_3:
	sub.s32 	%r45, %r5, %r3;
	and.b32  	%r46, %r2, %r1;
	mul.lo.s32 	%r47, %r46, %r29;
	min.u32 	%r6, %r47, %r45;
	setp.eq.s16 	%p9, %rs1, 0;
	@%p9 bra 	$L__BB2_10;
	sub.s32 	%r48, %r4, %r3;
	sub.s32 	%r49, %r5, %r4;
	max.u32 	%r50, %r6, %r49;
	sub.s32 	%r73, %r50, %r49;
	min.u32 	%r69, %r48, %r6;
	setp.ge.u32 	%p10, %r73, %r69;
	@%p10 bra 	$L__BB2_16;
	cvta.to.global.u64 	%rd4, %rd15;
	cvt.u64.u32 	%rd5, %r4;
	cvt.u64.u32 	%rd6, %r3;
$L__BB2_6:
	sub.s32 	%r51, %r69, %r73;
	shr.u32 	%r52, %r51, 1;
	add.s32 	%r11, %r52, %r73;
	cvt.u64.u32 	%rd19, %r11;
	add.s64 	%rd20, %rd19, %rd6;
	shl.b64 	%rd21, %rd20, 2;
	add.s64 	%rd22, %rd2, %rd21;
	add.s64 	%rd7, %rd4, %rd21;
	ld.global.u32 	%r12, [%rd22];
	not.b32 	%r53, %r11;
	add.s32 	%r54, %r6, %r53;
	cvt.u64.u32 	%rd23, %r54;
	add.s64 	%rd24, %rd23, %rd5;
	shl.b64 	%rd25, %rd24, 2;
	add.s64 	%rd26, %rd2, %rd25;
	add.s64 	%rd8, %rd4, %rd25;
	ld.global.u32 	%r13, [%rd26];
	setp.eq.s32 	%p11, %r13, %r12;
	@%p11 bra 	$L__BB2_8;
	setp.lt.s32 	%p16, %r13, %r12;
	bra.uni 	$L__BB2_9;
$L__BB2_8:
	ld.global.u32 	%r55, [%rd8];
	ld.global.u32 	%r56, [%rd7];
	setp.lt.s32 	%p16, %r55, %r56;
$L__BB2_9:
	add.s32 	%r57, %r11, 1;
	selp.b32 	%r73, %r73, %r57, %p16;
	selp.b32 	%r69, %r11, %r69, %p16;
	setp.lt.u32 	%p12, %r73, %r69;
	@%p12 bra 	$L__BB2_6;
	bra.uni 	$L__BB2_16;
$L__BB2_10:
	sub.s32 	%r58, %r4, %r3;
	sub.s32 	%r59, %r5, %r4;
	max.u32 	%r60, %r6, %r59;
	sub.s32 	%r73, %r60, %r59;
	min.u32 	%r71, %r58, %r6;
	setp.ge.u32 	%p13, %r73, %r71;
	@%p13 bra 	$L__BB2_16;
	cvta.to.global.u64 	%rd9, %rd17;
	cvt.u64.u32 	%rd10, %r4;
	cvt.u64.u32 	%rd11, %r3;
$L__BB2_12:
	sub.s32 	%r61, %r71, %r73;
	shr.u32 	%r62, %r61, 1;
	add.s32 	%r20, %r62, %r73;
	cvt.u64.u32 	%rd27, %r20;
	add.s64 	%rd28, %rd27, %rd11;
	mad.lo.s64 	%rd12, %rd28, 12, %rd9;
	ld.global.u32 	%r21, [%rd12];
	not.b32 	%r63, %r20;
	add.s32 	%r64, %r6, %r63;
	cvt.u64.u32 	%rd29, %r64;
	add.s64 	%rd30, %rd29, %rd10;
	mad.lo.s64 	%rd13, %rd30, 12, %rd9;
	ld.global.u32 	%r22, [%rd13];
	setp.eq.s32 	%p14, %r22, %r21;
	@%p14 bra 	$L__BB2_14;
	setp.lt.s32 	%p17, %r22, %r21;
	bra.uni 	$L__BB2_15;
$L__BB2_14:
	ld.global.u32 	%r65, [%rd13+4];
	ld.global.u32 	%r66, [%rd12+4];
	setp.lt.s32 	%p17, %r65, %r66;
$L__BB2_15:
	add.s32 	%r67, %r20, 1;
	selp.b32 	%r73, %r73, %r67, %p17;
	selp.b32 	%r71, %r20, %r71, %p17;
	setp.lt.u32 	%p15, %r73, %r71;
	@%p15 bra 	$L__BB2_12;
$L__BB2_16:
	add.s32 	%r68, %r73, %r3;
	mul.wide.u32 	%rd31, %r1, 4;
	add.s64 	%rd32, %rd1, %rd31;
	st.global.u32 	[%rd32], %r68;
$L__BB2_17:
	ret;

}
	// .globl	_ZN3cub18CUB_300001_SM_10006detail10merge_sort26DeviceMergeSortMergeKernelINS2_10policy_hubIN6thrust24THRUST_300001_SM_1000_NS12zip_iteratorIN4cuda3std3__45tupleIJNS6_6detail15normal_iteratorINS6_10device_ptrIiEEEESG_SG_EEEEEE9Policy600ESI_PNS0_8NullTypeESI_SM_j3cmpNSB_IJiiiEEESL_EEvbT2_T3_T4_PT6_PT7_T5_PSR_SR_NS1_7vsmem_tE
.visible .entry _ZN3cub18CUB_300001_SM_10006detail10merge_sort26DeviceMergeSortMergeKernelINS2_10policy_hubIN6thrust24THRUST_300001_SM_1000_NS12zip_iteratorIN4cuda3std3__45tupleIJNS6_6detail15normal_iteratorINS6_10device_ptrIiEEEESG_SG_EEEEEE9Policy600ESI_PNS0_8NullTypeESI_SM_j3cmpNSB_IJiiiEEESL_EEvbT2_T3_T4_PT6_PT7_T5_PSR_SR_NS1_7vsmem_tE(
	.param .u8 _ZN3cub18CUB_300001_SM_10006detail10merge_sort26DeviceMergeSortMergeKernelINS2_10policy_hubIN6thrust24THRUST_300001_SM_1000_NS12zip_iteratorIN4cuda3std3__45tupleIJNS6_6detail15normal_iteratorINS6_10device_ptrIiEEEESG_SG_EEEEEE9Policy600ESI_PNS0_8NullTypeESI_SM_j3cmpNSB_IJiiiEEESL_EEvbT2_T3_T4_PT6_PT7_T5_PSR_SR_NS1_7vsmem_tE_param_0,
	.param .align 8 .b8 _ZN3cub18CUB_300001_SM_10006detail10merge_sort26DeviceMergeSortMergeKernelINS2_10policy_hubIN6thrust24THRUST_300001_SM_1000_NS12zip_iteratorIN4cuda3std3__45tupleIJNS6_6detail15normal_iteratorINS6_10device_ptrIiEEEESG_SG_EEEEEE9Policy600ESI_PNS0_8NullTypeESI_SM_j3cmpNSB_IJiiiEEESL_EEvbT2_T3_T4_PT6_PT7_T5_PSR_SR_NS1_7vsmem_tE_param_1[24],
	.param .u64 .ptr .align 1 _ZN3cub18CUB_300001_SM_10006detail10merge_sort26DeviceMergeSortMergeKernelINS2_10policy_hubIN6thrust24THRUST_300001_SM_1000_NS12zip_iteratorIN4cuda3std3__45tupleIJNS6_6detail15normal_iteratorINS6_10device_ptrIiEEEESG_SG_EEEEEE9Policy600ESI_PNS0_8NullTypeESI_SM_j3cmpNSB_IJiiiEEESL_EEvbT2_T3_T4_PT6_PT7_T5_PSR_SR_NS1_7vsmem_tE_param_2,
	.param .u32 _ZN3cub18CUB_300001_SM_10006detail10merge_sort26DeviceMergeSortMergeKernelINS2_10policy_hubIN6thrust24THRUST_300001_SM_1000_NS12zip_iteratorIN4cuda3std3__45tupleIJNS6_6detail15normal_iteratorINS6_10device_ptrIiEEEESG_SG_EEEEEE9Policy600ESI_PNS0_8NullTypeESI_SM_j3cmpNSB_IJiiiEEESL_EEvbT2_T3_T4_PT6_PT7_T5_PSR_SR_NS1_7vsmem_tE_param_3,
	.param .u64 .ptr .align 1 _ZN3cub18CUB_300001_SM_10006detail10merge_sort26DeviceMergeSortMergeKernelINS2_10policy_hubIN6thrust24THRUST_300001_SM_1000_NS12zip_iteratorIN4cuda3std3__45tupleIJNS6_6detail15normal_iteratorINS6_10device_ptrIiEEEESG_SG_EEEEEE9Policy600ESI_PNS0_8NullTypeESI_SM_j3cmpNSB_IJiiiEEESL_EEvbT2_T3_T4_PT6_PT7_T5_PSR_SR_NS1_7vsmem_tE_param_4,
	.param .u64 .ptr .align 1 _ZN3cub18CUB_300001_SM_10006detail10merge_sort26DeviceMergeSortMergeKernelINS2_10policy_hubIN6thrust24THRUST_300001_SM_1000_NS12zip_iteratorIN4cuda3std3__45tupleIJNS6_6detail15normal_iteratorINS6_10device_ptrIiEEEESG_SG_EEEEEE9Policy600ESI_PNS0_8NullTypeESI_SM_j3cmpNSB_IJiiiEEESL_EEvbT2_T3_T4_PT6_PT7_T5_PSR_SR_NS1_7vsmem_tE_param_5,
	.param .align 1 .b8 _ZN3cub18CUB_300001_SM_10006detail10merge_sort26DeviceMergeSortMergeKernelINS2_10policy_hubIN6thrust24THRUST_300001_SM_1000_NS12zip_iteratorIN4cuda3std3__45tupleIJNS6_6detail15normal_iteratorINS6_10device_ptrIiEEEESG_SG_EEEEEE9Policy600ESI_PNS0_8NullTypeESI_SM_j3cmpNSB_IJiiiEEESL_EEvbT2_T3_T4_PT6_PT7_T5_PSR_SR_NS1_7vsmem_tE_param_6[1],
	.param .u64 .ptr .align 1 _ZN3cub18CUB_300001_SM_10006detail10merge_sort26DeviceMergeSortMergeKernelINS2_10policy_hubIN6thrust24THRUST_300001_SM_1000_NS12zip_iteratorIN4cuda3std3__45tupleIJNS6_6detail15normal_iteratorINS6_10device_ptrIiEEEESG_SG_EEEEEE9Policy600ESI_PNS0_8NullTypeESI_SM_j3cmpNSB_IJiiiEEESL_EEvbT2_T3_T4_PT6_PT7_T5_PSR_SR_NS1_7vsmem_tE_param_7,
	.param .u32 _ZN3cub18CUB_300001_SM_10006detail10merge_sort26DeviceMergeSortMergeKernelINS2_10policy_hubIN6thrust24THRUST_300001_SM_1000_NS12zip_iteratorIN4cuda3std3__45tupleIJNS6_6detail15normal_iteratorINS6_10device_ptrIiEEEESG_SG_EEEEEE9Policy600ESI_PNS0_8NullTypeESI_SM_j3cmpNSB_IJiiiEEESL_EEvbT2_T3_T4_PT6_PT7_T5_PSR_SR_NS1_7vsmem_tE_param_8,
	.param .align 8 .b8 _ZN3cub18CUB_300001_SM_10006detail10merge_sort26DeviceMergeSortMergeKernelINS2_10policy_hubIN6thrust24THRUST_300001_SM_1000_NS12zip_iteratorIN4cuda3std3__45tupleIJNS6_6detail15normal_iteratorINS6_10device_ptrIiEEEESG_SG_EEEEEE9Policy600ESI_PNS0_8NullTypeESI_SM_j3cmpNSB_IJiiiEEESL_EEvbT2_T3_T4_PT6_PT7_T5_PSR_SR_NS1_7vsmem_tE_param_9[8]
)
.maxntid 256
{
	.reg .pred 	%p<164>;
	.reg .b16 	%rs<2>;
	.reg .b32 	%r<809>;
	.reg .b64 	%rd<127>;
	// demoted variable
	.shared .align 16 .b8 _ZZN3cub18CUB_300001_SM_10006detail10merge_sort26DeviceMergeSortMergeKernelINS2_10policy_hubIN6thrust24THRUST_300001_SM_1000_NS12zip_iteratorIN4cuda3std3__45tupleIJNS6_6detail15normal_iteratorINS6_10device_ptrIiEEEESG_SG_EEEEEE9Policy600ESI_PNS0_8NullTypeESI_SM_j3cmpNSB_IJiiiEEESL_EEvbT2_T3_T4_PT6_PT7_T5_PSR_SR_NS1_7vsmem_tEE19static_temp_storage[15376];
	ld.param.s8 	%rs1, [_ZN3cub18CUB_300001_SM_10006detail10merge_sort26DeviceMergeSortMergeKernelINS2_10policy_hubIN6thrust24THRUST_300001_SM_1000_NS12zip_iteratorIN4cuda3std3__45tupleIJNS6_6detail15normal_iteratorINS6_10device_ptrIiEEEESG_SG_EEEEEE9Policy600ESI_PNS0_8NullTypeESI_SM_j3cmpNSB_IJiiiEEESL_EEvbT2_T3_T4_PT6_PT7_T5_PSR_SR_NS1_7vsmem_tE_param_0];
	ld.param.u64 	%rd32, [_ZN3cub18CUB_300001_SM_10006detail10merge_sort26DeviceMergeSortMergeKernelINS2_10policy_hubIN6thrust24THRUST_300001_SM_1000_NS12zip_iteratorIN4cuda3std3__45tupleIJNS6_6detail15normal_iteratorINS6_10device_ptrIiEEEESG_SG_EEEEEE9Policy600ESI_PNS0_8NullTypeESI_SM_j3cmpNSB_IJiiiEEESL_EEvbT2_T3_T4_PT6_PT7_T5_PSR_SR_NS1_7vsmem_tE_param_1+16];
	ld.param.u64 	%rd31, [_ZN3cub18CUB_300001_SM_10006detail10merge_sort26DeviceMergeSortMergeKernelINS2_10policy_hubIN6thrust24THRUST_300001_SM_1000_NS12zip_iteratorIN4cuda3std3__45tupleIJNS6_6detail15normal_iteratorINS6_10device_ptrIiEEEESG_SG_EEEEEE9Policy600ESI_PNS0_8NullTypeESI_SM_j3cmpNSB_IJiiiEEESL_EEvbT2_T3_T4_PT6_PT7_T5_PSR_SR_NS1_7vsmem_tE_param_1+8];
	ld.param.u64 	%rd30, [_ZN3cub18CUB_300001_SM_10006detail10merge_sort26DeviceMergeSortMergeKernelINS2_10policy_hubIN6thrust24THRUST_300001_SM_1000_NS12zip_iteratorIN4cuda3std3__45tupleIJNS6_6detail15normal_iteratorINS6_10device_ptrIiEEEESG_SG_EEEEEE9Policy600ESI_PNS0_8NullTypeESI_SM_j3cmpNSB_IJiiiEEESL_EEvbT2_T3_T4_PT6_PT7_T5_PSR_SR_NS1_7vsmem_tE_param_1];
	ld.param.u32 	%r448, [_ZN3cub18CUB_300001_SM_10006detail10merge_sort26DeviceMergeSortMergeKernelINS2_10policy_hubIN6thrust24THRUST_300001_SM_1000_NS12zip_iteratorIN4cuda3std3__45tupleIJNS6_6detail15normal_iteratorINS6_10device_ptrIiEEEESG_SG_EEEEEE9Policy600ESI_PNS0_8NullTypeESI_SM_j3cmpNSB_IJiiiEEESL_EEvbT2_T3_T4_PT6_PT7_T5_PSR_SR_NS1_7vsmem_tE_param_3];
	ld.param.u64 	%rd33, [_ZN3cub18CUB_300001_SM_10006detail10merge_sort26DeviceMergeSortMergeKernelINS2_10policy_hubIN6thrust24THRUST_300001_SM_1000_NS12zip_iteratorIN4cuda3std3__45tupleIJNS6_6detail15normal_iteratorINS6_10device_ptrIiEEEESG_SG_EEEEEE9Policy600ESI_PNS0_8NullTypeESI_SM_j3cmpNSB_IJiiiEEESL_EEvbT2_T3_T4_PT6_PT7_T5_PSR_SR_NS1_7vsmem_tE_param_4];
	ld.param.u64 	%rd34, [_ZN3cub18CUB_300001_SM_10006detail10merge_sort26DeviceMergeSortMergeKernelINS2_10policy_hubIN6thrust24THRUST_300001_SM_1000_NS12zip_iteratorIN4cuda3std3__45tupleIJNS6_6detail15normal_iteratorINS6_10device_ptrIiEEEESG_SG_EEEEEE9Policy600ESI_PNS0_8NullTypeESI_SM_j3cmpNSB_IJiiiEEESL_EEvbT2_T3_T4_PT6_PT7_T5_PSR_SR_NS1_7vsmem_tE_param_7];
	ld.param.u32 	%r449, [_ZN3cub18CUB_300001_SM_10006detail10merge_sort26DeviceMergeSortMergeKernelINS2_10policy_hubIN6thrust24THRUST_300001_SM_1000_NS12zip_iteratorIN4cuda3std3__45tupleIJNS6_6detail15normal_iteratorINS6_10device_ptrIiEEEESG_SG_EEEEEE9Policy600ESI_PNS0_8NullTypeESI_SM_j3cmpNSB_IJiiiEEESL_EEvbT2_T3_T4_PT6_PT7_T5_PSR_SR_NS1_7vsmem_tE_param_8];
	cvta.to.global.u64 	%rd1, %rd33;
	cvta.to.global.u64 	%rd2, %rd34;
	cvta.to.global.u64 	%rd3, %rd30;
	cvta.to.global.u64 	%rd4, %rd31;
	cvta.to.global.u64 	%rd5, %rd32;
	mov.u32 	%r1, %ctaid.x;
	mov.u32 	%r450, %nctaid.x;
	mul.lo.s32 	%r2, %r1, 1280;
	mov.u32 	%r3, %tid.x;
	add.s32 	%r451, %r450, -1;
	setp.ge.u32 	%p37, %r1, %r451;
	@%p37 bra 	$L__BB3_78;
	mul.wide.u32 	%rd73, %r1, 4;
	add.s64 	%rd74, %rd2, %rd73;
	ld.global.u32 	%r554, [%rd74];
	ld.global.u32 	%r555, [%rd74+4];
	shr.u32 	%r556, %r449, 1;
	neg.s32 	%r557, %r449;
	and.b32  	%r558, %r1, %r557;
	mul.lo.s32 	%r4, %r558, 1280;
	mul.lo.s32 	%r5, %r556, 1280;
	sub.s32 	%r559, %r1, %r558;
	mul.lo.s32 	%r560, %r559, 1280;
	sub.s32 	%r6, %r554, %r4;
	sub.s32 	%r561, %r555, %r4;
	sub.s32 	%r562, %r448, %r4;
	max.u32 	%r563, %r562, %r5;
	sub.s32 	%r564, %r563, %r5;
	sub.s32 	%r565, %r560, %r6;
	min.u32 	%r7, %r565, %r564;
	max.u32 	%r566, %r560, -1281;
	not.b32 	%r567, %r566;
	add.s32 	%r568, %r560, %r567;
	sub.s32 	%r569, %r568, %r561;
	or.b32  	%r570, %r1, %r557;
	setp.eq.s32 	%p106, %r570, -1;
	min.u32 	%r571, %r5, %r562;
	selp.b32 	%r572, %r571, %r561, %p106;
	selp.b32 	%r573, %r5, %r569, %p106;
	min.u32 	%r8, %r573, %r564;
	sub.s32 	%r9, %r572, %r6;
	// begin inline asm
	griddepcontrol.wait;
	// end inline asm
	setp.eq.s16 	%p107, %rs1, 0;
	@%p107 bra 	$L__BB3_17;
	cvt.u64.u32 	%rd6, %r4;
	mul.wide.u32 	%rd75, %r4, 4;
	add.s64 	%rd7, %rd3, %rd75;
	cvt.u64.u32 	%rd76, %r6;
	cvt.u64.u32 	%rd77, %r5;
	cvt.u64.u32 	%rd78, %r7;
	add.s64 	%rd8, %rd78, %rd77;
	setp.ge.s32 	%p108, %r3, %r9;
	cvt.u64.u32 	%rd9, %r3;
	add.s64 	%rd79, %rd9, %rd76;
	shl.b64 	%rd80, %rd79, 2;
	add.s64 	%rd10, %rd7, %rd80;
	add.s64 	%rd81, %rd79, %rd6;
	shl.b64 	%rd82, %rd81, 2;
	add.s64 	%rd11, %rd4, %rd82;
	add.s64 	%rd12, %rd5, %rd82;
	@%p108 bra 	$L__BB3_4;
	ld.global.u32 	%r715, [%rd10];
	ld.global.u32 	%r714, [%rd11];
	ld.global.u32 	%r713, [%rd12];
	bra.uni 	$L__BB3_5;
$L__BB3_4:
	sub.s32 	%r574, %r3, %r9;
	cvt.s64.s32 	%rd83, %r574;
	add.s64 	%rd84, %rd8, %rd83;
	shl.b64 	%rd85, %rd84, 2;
	add.s64 	%rd86, %rd7, %rd85;
	add.s64 	%rd87, %rd84, %rd6;
	shl.b64 	%rd88, %rd87, 2;
	add.s64 	%rd89, %rd4, %rd88;
	add.s64 	%rd90, %rd5, %rd88;
	ld.global.u32 	%r715, [%rd86];
	ld.global.u32 	%r714, [%rd89];
	ld.global.u32 	%r713, [%rd90];
$L__BB3_5:
	add.s32 	%r575, %r3, 256;
	setp.lt.s32 	%p109, %r575, %r9;
	cvt.s64.s32 	%rd91, %r9;
	sub.s64 	%rd92, %rd9, %rd91;
	add.s64 	%rd93, %rd8, %rd92;
	shl.b64 	%rd94, %rd93, 2;
	add.s64 	%rd13, %rd7, %rd94;
	add.s64 	%rd14, %rd93, %rd6;
	shl.b64 	%rd95, %rd14, 2;
	add.s64 	%rd15, %rd5, %rd95;
	@%p109 bra 	$L__BB3_7;
	add.s64 	%rd97, %rd4, %rd95;
	ld.global.u32 	%r712, [%rd13+1024];
	ld.global.u32 	%r711, [%rd97+1024];
	ld.global.u32 	%r710, [%rd15+1024];
	bra.uni 	$L__BB3_8;
$L__BB3_7:
	ld.global.u32 	%r712, [%rd10+1024];
	ld.global.u32 	%r711, [%rd11+1024];
	ld.global.u32 	%r710, [%rd12+1024];
$L__BB3_8:
	add.s32 	%r576, %r3, 512;
	setp.lt.s32 	%p110, %r576, %r9;
	@%p110 bra 	$L__BB3_10;
	add.s64 	%rd99, %rd4, %rd95;
	ld.global.u32 	%r709, [%rd13+2048];
	ld.global.u32 	%r708, [%rd99+2048];
	ld.global.u32 	%r707, [%rd15+2048];
	bra.uni 	$L__BB3_11;
$L__BB3_10:
	ld.global.u32 	%r709, [%rd10+2048];
	ld.global.u32 	%r708, [%rd11+2048];
	ld.global.u32 	%r707, [%rd12+2048];
$L__BB3_11:
	add.s32 	%r577, %r3, 768;
	setp.lt.s32 	%p111, %r577, %r9;
	@%p111 bra 	$L__BB3_13;
	add.s64 	%rd101, %rd4, %rd95;
	ld.global.u32 	%r706, [%rd13+3072];
	ld.global.u32 	%r705, [%rd101+3072];
	ld.global.u32 	%r704, [%rd15+3072];
	bra.uni 	$L__BB3_14;
$L__BB3_13:
	ld.global.u32 	%r706, [%rd10+3072];
	ld.global.u32 	%r705, [%rd11+3072];
	ld.global.u32 	%r704, [%rd12+3072];
$L__BB3_14:
	or.b32  	%r578, %r3, 1024;
	setp.lt.s32 	%p112, %r578, %r9;
	@%p112 bra 	$L__BB3_16;
	add.s64 	%rd103, %rd4, %rd95;
	ld.global.u32 	%r703, [%rd13+4096];
	ld.global.u32 	%r702, [%rd103+4096];
	ld.global.u32 	%r701, [%rd15+4096];
	bra.uni 	$L__BB3_32;
$L__BB3_16:
	ld.global.u32 	%r703, [%rd10+4096];
	ld.global.u32 	%r702, [%rd11+4096];
	ld.global.u32 	%r701, [%rd12+4096];
	bra.uni 	$L__BB3_32;
$L__BB3_17:
	cvt.u64.u32 	%rd104, %r4;
	cvt.u64.u32 	%rd105, %r6;
	add.s64 	%rd106, %rd105, %rd104;
	cvt.u64.u32 	%rd107, %r5;
	add.s64 	%rd108, %rd104, %rd107;
	cvt.u64.u32 	%rd109, %r7;
	add.s64 	%rd110, %rd108, %rd109;
	setp.ge.s32 	%p113, %r3, %r9;
	cvt.u64.u32 	%rd111, %r3;
	add.s64 	%rd112, %rd106, %rd111;
	mad.lo.s64 	%rd16, %rd112, 12, %rd1;
	sub.s32 	%r579, %r3, %r9;
	cvt.s64.s32 	%rd113, %r579;
	add.s64 	%rd114, %rd110, %rd113;
	mad.lo.s64 	%rd17, %rd114, 12, %rd1;
	@%p113 bra 	$L__BB3_19;
	ld.global.u32 	%r715, [%rd16];
	ld.global.u32 	%r714, [%rd16+4];
	ld.global.u32 	%r713, [%rd16+8];
	bra.uni 	$L__BB3_20;
$L__BB3_19:
	ld.global.u32 	%r715, [%rd17];
	ld.global.u32 	%r714, [%rd17+4];
	ld.global.u32 	%r713, [%rd17+8];
$L__BB3_20:
	add.s32 	%r580, %r3, 256;
	setp.lt.s32 	%p114, %r580, %r9;
	@%p114 bra 	$L__BB3_22;
	ld.global.u32 	%r712, [%rd17+3072];
	ld.global.u32 	%r711, [%rd17+3076];
	ld.global.u32 	%r710, [%rd17+3080];
	bra.uni 	$L__BB3_23;
$L__BB3_22:
	ld.global.u32 	%r712, [%rd16+3072];
	ld.global.u32 	%r711, [%rd16+3076];
	ld.global.u32 	%r710, [%rd16+3080];
$L__BB3_23:
	add.s32 	%r581, %r3, 512;
	setp.lt.s32 	%p115, %r581, %r9;
	@%p115 bra 	$L__BB3_25;
	ld.global.u32 	%r709, [%rd17+6144];
	ld.global.u32 	%r708, [%rd17+6148];
	ld.global.u32 	%r707, [%rd17+6152];
	bra.uni 	$L__BB3_26;
$L__BB3_25:
	ld.global.u32 	%r709, [%rd16+6144];
	ld.global.u32 	%r708, [%rd16+6148];
	ld.global.u32 	%r707, [%rd16+6152];
$L__BB3_26:
	add.s32 	%r582, %r3, 768;
	setp.lt.s32 	%p116, %r582, %r9;
	@%p116 bra 	$L__BB3_28;
	ld.global.u32 	%r706, [%rd17+9216];
	ld.global.u32 	%r705, [%rd17+9220];
	ld.global.u32 	%r704, [%rd17+9224];
	bra.uni 	$L__BB3_29;
$L__BB3_28:
	ld.global.u32 	%r706, [%rd16+9216];
	ld.global.u32 	%r705, [%rd16+9220];
	ld.global.u32 	%r704, [%rd16+9224];
$L__BB3_29:
	or.b32  	%r583, %r3, 1024;
	setp.lt.s32 	%p117, %r583, %r9;
	@%p117 bra 	$L__BB3_31;
	ld.global.u32 	%r703, [%rd17+12288];
	ld.global.u32 	%r702, [%rd17+12292];
	ld.global.u32 	%r701, [%rd17+12296];
	bra.uni 	$L__BB3_32;
$L__BB3_31:
	ld.global.u32 	%r703, [%rd16+12288];
	ld.global.u32 	%r702, [%rd16+12292];
	ld.global.u32 	%r701, [%rd16+12296];
$L__BB3_32:
	sub.s32 	%r584, %r8, %r7;
	mov.u32 	%r585, _ZZN3cub18CUB_300001_SM_10006detail10merge_sort26DeviceMergeSortMergeKernelINS2_10policy_hubIN6thrust24THRUST_300001_SM_1000_NS12zip_iteratorIN4cuda3std3__45tupleIJNS6_6detail15normal_iteratorINS6_10device_ptrIiEEEESG_SG_EEEEEE9Policy600ESI_PNS0_8NullTypeESI_SM_j3cmpNSB_IJiiiEEESL_EEvbT2_T3_T4_PT6_PT7_T5_PSR_SR_NS1_7vsmem_tEE19static_temp_storage;
	mad.lo.s32 	%r586, %r3, 12, %r585;
	st.shared.u32 	[%r586], %r715;
	st.shared.u32 	[%r586+4], %r714;
	st.shared.u32 	[%r586+8], %r713;
	st.shared.u32 	[%r586+3072], %r712;
	st.shared.u32 	[%r586+3076], %r711;
	st.shared.u32 	[%r586+3080], %r710;
	st.shared.u32 	[%r586+6144], %r709;
	st.shared.u32 	[%r586+6148], %r708;
	st.shared.u32 	[%r586+6152], %r707;
	st.shared.u32 	[%r586+9216], %r706;
	st.shared.u32 	[%r586+9220], %r705;
	st.shared.u32 	[%r586+9224], %r704;
	st.shared.u32 	[%r586+12288], %r703;
	st.shared.u32 	[%r586+12292], %r702;
	st.shared.u32 	[%r586+12296], %r701;
	bar.sync 	0;
	// begin inline asm
	griddepcontrol.launch_dependents;
	// end inline asm
	add.s32 	%r109, %r584, %r9;
	mul.lo.s32 	%r587, %r3, 5;
	min.s32 	%r110, %r587, %r109;
	setp.lt.s32 	%p118, %r110, %r584;
	sub.s32 	%r588, %r110, %r584;
	selp.b32 	%r718, 0, %r588, %p118;
	min.s32 	%r716, %r9, %r110;
	setp.ge.s32 	%p119, %r718, %r716;
	@%p119 bra 	$L__BB3_38;
	add.s32 	%r113, %r110, %r9;
$L__BB3_34:
	sub.s32 	%r589, %r716, %r718;
	shr.u32 	%r590, %r589, 31;
	add.s32 	%r591, %r589, %r590;
	shr.s32 	%r592, %r591, 1;
	add.s32 	%r116, %r592, %r718;
	mad.lo.s32 	%r117, %r116, 12, %r585;
	ld.shared.u32 	%r118, [%r117];
	not.b32 	%r594, %r116;
	add.s32 	%r595, %r113, %r594;
	mad.lo.s32 	%r119, %r595, 12, %r585;
	ld.shared.u32 	%r120, [%r119];
	setp.eq.s32 	%p120, %r120, %r118;
	@%p120 bra 	$L__BB3_36;
	setp.lt.s32 	%p152, %r120, %r118;
	bra.uni 	$L__BB3_37;
$L__BB3_36:
	ld.shared.u32 	%r596, [%r119+4];
	ld.shared.u32 	%r597, [%r117+4];
	setp.lt.s32 	%p152, %r596, %r597;
$L__BB3_37:
	add.s32 	%r598, %r116, 1;
	selp.b32 	%r718, %r718, %r598, %p152;
	selp.b32 	%r716, %r116, %r716, %p152;
	setp.lt.s32 	%p121, %r718, %r716;
	@%p121 bra 	$L__BB3_34;
$L__BB3_38:
	sub.s32 	%r599, %r110, %r718;
	add.s32 	%r124, %r599, %r9;
	mad.lo.s32 	%r125, %r124, 12, %r585;
	ld.shared.u32 	%r720, [%r125+8];
	ld.shared.u32 	%r721, [%r125+4];
	ld.shared.u32 	%r719, [%r125];
	mad.lo.s32 	%r129, %r718, 12, %r585;
	ld.shared.u32 	%r730, [%r129+8];
	ld.shared.u32 	%r729, [%r129+4];
	ld.shared.u32 	%r728, [%r129];
	setp.ge.s32 	%p123, %r124, %r109;
	mov.pred 	%p153, 0;
	@%p123 bra 	$L__BB3_43;
	setp.ge.s32 	%p125, %r718, %r9;
	mov.pred 	%p153, -1;
	@%p125 bra 	$L__BB3_43;
	setp.eq.s32 	%p126, %r719, %r728;
	@%p126 bra 	$L__BB3_42;
	setp.lt.s32 	%p153, %r719, %r728;
	bra.uni 	$L__BB3_43;
$L__BB3_42:
	setp.lt.s32 	%p153, %r721, %r729;
$L__BB3_43:
	selp.b32 	%r133, %r719, %r728, %p153;
	selp.b32 	%r134, %r721, %r729, %p153;
	selp.b32 	%r135, %r720, %r730, %p153;
	selp.u32 	%r601, 1, 0, %p153;
	add.s32 	%r136, %r124, %r601;
	not.pred 	%p127, %p153;
	selp.u32 	%r602, 1, 0, %p127;
	add.s32 	%r137, %r718, %r602;
	@%p127 bra 	$L__BB3_45;
	ld.shared.u32 	%r719, [%r125+12];
	ld.shared.u32 	%r721, [%r125+16];
	ld.shared.u32 	%r720, [%r125+20];
	bra.uni 	$L__BB3_46;
$L__BB3_45:
	ld.shared.u32 	%r728, [%r129+12];
	ld.shared.u32 	%r729, [%r129+16];
	ld.shared.u32 	%r730, [%r129+20];
$L__BB3_46:
	setp.ge.s32 	%p129, %r136, %r109;
	mov.pred 	%p154, 0;
	@%p129 bra 	$L__BB3_51;
	setp.ge.s32 	%p131, %r137, %r9;
	mov.pred 	%p154, -1;
	@%p131 bra 	$L__BB3_51;
	setp.eq.s32 	%p132, %r719, %r728;
	@%p132 bra 	$L__BB3_50;
	setp.lt.s32 	%p154, %r719, %r728;
	bra.uni 	$L__BB3_51;
$L__BB3_50:
	setp.lt.s32 	%p154, %r721, %r729;
$L__BB3_51:
	selp.b32 	%r150, %r719, %r728, %p154;
	selp.b32 	%r151, %r721, %r729, %p154;
	selp.b32 	%r152, %r720, %r730, %p154;
	selp.u32 	%r603, 1, 0, %p154;
	add.s32 	%r153, %r136, %r603;
	not.pred 	%p133, %p154;
	selp.u32 	%r604, 1, 0, %p133;
	add.s32 	%r154, %r137, %r604;
	@%p154 bra 	$L__BB3_53;
	mad.lo.s32 	%r606, %r154, 12, %r585;
	ld.shared.u32 	%r728, [%r606];
	ld.shared.u32 	%r729, [%r606+4];
	ld.shared.u32 	%r730, [%r606+8];
	bra.uni 	$L__BB3_54;
$L__BB3_53:
	mad.lo.s32 	%r608, %r153, 12, %r585;
	ld.shared.u32 	%r719, [%r608];
	ld.shared.u32 	%r721, [%r608+4];
	ld.shared.u32 	%r720, [%r608+8];
$L__BB3_54:
	setp.ge.s32 	%p135, %r153, %r109;
	mov.pred 	%p155, 0;
	@%p135 bra 	$L__BB3_59;
	setp.ge.s32 	%p137, %r154, %r9;
	mov.pred 	%p155, -1;
	@%p137 bra 	$L__BB3_59;
	setp.eq.s32 	%p138, %r719, %r728;
	@%p138 bra 	$L__BB3_58;
	setp.lt.s32 	%p155, %r719, %r728;
	bra.uni 	$L__BB3_59;
$L__BB3_58:
	setp.lt.s32 	%p155, %r721, %r729;
$L__BB3_59:
	selp.b32 	%r167, %r719, %r728, %p155;
	selp.b32 	%r168, %r721, %r729, %p155;
	selp.b32 	%r169, %r720, %r730, %p155;
	selp.u32 	%r609, 1, 0, %p155;
	add.s32 	%r170, %r153, %r609;
	not.pred 	%p139, %p155;
	selp.u32 	%r610, 1, 0, %p139;
	add.s32 	%r171, %r154, %r610;
	@%p155 bra 	$L__BB3_61;
	mov.u32 	%r611, _ZZN3cub18CUB_300001_SM_10006detail10merge_sort26DeviceMergeSortMergeKernelINS2_10policy_hubIN6thrust24THRUST_300001_SM_1000_NS12zip_iteratorIN4cuda3std3__45tupleIJNS6_6detail15normal_iteratorINS6_10device_ptrIiEEEESG_SG_EEEEEE9Policy600ESI_PNS0_8NullTypeESI_SM_j3cmpNSB_IJiiiEEESL_EEvbT2_T3_T4_PT6_PT7_T5_PSR_SR_NS1_7vsmem_tEE19static_temp_storage;
	mad.lo.s32 	%r612, %r171, 12, %r611;
	ld.shared.u32 	%r728, [%r612];
	ld.shared.u32 	%r729, [%r612+4];
	ld.shared.u32 	%r730, [%r612+8];
	bra.uni 	$L__BB3_62;
$L__BB3_61:
	mov.u32 	%r613, _ZZN3cub18CUB_300001_SM_10006detail10merge_sort26DeviceMergeSortMergeKernelINS2_10policy_hubIN6thrust24THRUST_300001_SM_1000_NS12zip_iteratorIN4cuda3std3__45tupleIJNS6_6detail15normal_iteratorINS6_10device_ptrIiEEEESG_SG_EEEEEE9Policy600ESI_PNS0_8NullTypeESI_SM_j3cmpNSB_IJiiiEEESL_EEvbT2_T3_T4_PT6_PT7_T5_PSR_SR_NS1_7vsmem_tEE19static_temp_storage;
	mad.lo.s32 	%r614, %r170, 12, %r613;
	ld.shared.u32 	%r719, [%r614];
	ld.shared.u32 	%r721, [%r614+4];
	ld.shared.u32 	%r720, [%r614+8];
$L__BB3_62:
	setp.ge.s32 	%p141, %r170, %r109;
	mov.pred 	%p156, 0;
	@%p141 bra 	$L__BB3_67;
	setp.ge.s32 	%p143, %r171, %r9;
	mov.pred 	%p156, -1;
	@%p143 bra 	$L__BB3_67;
	setp.eq.s32 	%p144, %r719, %r728;
	@%p144 bra 	$L__BB3_66;
	setp.lt.s32 	%p156, %r719, %r728;
	bra.uni 	$L__BB3_67;
$L__BB3_66:
	setp.lt.s32 	%p156, %r721, %r729;
$L__BB3_67:
	selp.b32 	%r184, %r719, %r728, %p156;
	selp.b32 	%r185, %r721, %r729, %p156;
	selp.b32 	%r186, %r720, %r730, %p156;
	selp.u32 	%r615, 1, 0, %p156;
	add.s32 	%r187, %r170, %r615;
	not.pred 	%p145, %p156;
	selp.u32 	%r616, 1, 0, %p145;
	add.s32 	%r188, %r171, %r616;
	@%p156 bra 	$L__BB3_69;
	mov.u32 	%r617, _ZZN3cub18CUB_300001_SM_10006detail10merge_sort26DeviceMergeSortMergeKernelINS2_10policy_hubIN6thrust24THRUST_300001_SM_1000_NS12zip_iteratorIN4cuda3std3__45tupleIJNS6_6detail15normal_iteratorINS6_10device_ptrIiEEEESG_SG_EEEEEE9Policy600ESI_PNS0_8NullTypeESI_SM_j3cmpNSB_IJiiiEEESL_EEvbT2_T3_T4_PT6_PT7_T5_PSR_SR_NS1_7vsmem_tEE19static_temp_storage;
	mad.lo.s32 	%r618, %r188, 12, %r617;
	ld.shared.u32 	%r728, [%r618];
	ld.shared.u32 	%r729, [%r618+4];
	ld.shared.u32 	%r730, [%r618+8];
	bra.uni 	$L__BB3_70;
$L__BB3_69:
	mov.u32 	%r619, _ZZN3cub18CUB_300001_SM_10006detail10merge_sort26DeviceMergeSortMergeKernelINS2_10policy_hubIN6thrust24THRUST_300001_SM_1000_NS12zip_iteratorIN4cuda3std3__45tupleIJNS6_6detail15normal_iteratorINS6_10device_ptrIiEEEESG_SG_EEEEEE9Policy600ESI_PNS0_8NullTypeESI_SM_j3cmpNSB_IJiiiEEESL_EEvbT2_T3_T4_PT6_PT7_T5_PSR_SR_NS1_7vsmem_tEE19static_temp_storage;
	mad.lo.s32 	%r620, %r187, 12, %r619;
	ld.shared.u32 	%r719, [%r620];
	ld.shared.u32 	%r721, [%r620+4];
	ld.shared.u32 	%r720, [%r620+8];
$L__BB3_70:
	setp.ge.s32 	%p147, %r187, %r109;
	mov.pred 	%p157, 0;
	@%p147 bra 	$L__BB3_75;
	setp.ge.s32 	%p149, %r188, %r9;
	mov.pred 	%p157, -1;
	@%p149 bra 	$L__BB3_75;
	setp.eq.s32 	%p150, %r719, %r728;
	@%p150 bra 	$L__BB3_74;
	setp.lt.s32 	%p157, %r719, %r728;
	bra.uni 	$L__BB3_75;
$L__BB3_74:
	setp.lt.s32 	%p157, %r721, %r729;
$L__BB3_75:
	setp.eq.s16 	%p151, %rs1, 0;
	selp.b32 	%r201, %r719, %r728, %p157;
	selp.b32 	%r202, %r721, %r729, %p157;
	selp.b32 	%r203, %r720, %r730, %p157;
	bar.sync 	0;
	@%p151 bra 	$L__BB3_77;
	cvt.u64.u32 	%rd115, %r2;
	// begin inline asm
	mov.u32 %r621, %laneid;
	// end inline asm
	shr.u32 	%r622, %r3, 5;
	mul.lo.s32 	%r623, %r622, 160;
	mad.lo.s32 	%r624, %r621, 5, %r623;
	mov.u32 	%r625, _ZZN3cub18CUB_300001_SM_10006detail10merge_sort26DeviceMergeSortMergeKernelINS2_10policy_hubIN6thrust24THRUST_300001_SM_1000_NS12zip_iteratorIN4cuda3std3__45tupleIJNS6_6detail15normal_iteratorINS6_10device_ptrIiEEEESG_SG_EEEEEE9Policy600ESI_PNS0_8NullTypeESI_SM_j3cmpNSB_IJiiiEEESL_EEvbT2_T3_T4_PT6_PT7_T5_PSR_SR_NS1_7vsmem_tEE19static_temp_storage;
	mad.lo.s32 	%r626, %r624, 12, %r625;
	st.shared.u32 	[%r626], %r133;
	st.shared.u32 	[%r626+4], %r134;
	st.shared.u32 	[%r626+8], %r135;
	st.shared.u32 	[%r626+12], %r150;
	st.shared.u32 	[%r626+16], %r151;
	st.shared.u32 	[%r626+20], %r152;
	st.shared.u32 	[%r626+24], %r167;
	st.shared.u32 	[%r626+28], %r168;
	st.shared.u32 	[%r626+32], %r169;
	st.shared.u32 	[%r626+36], %r184;
	st.shared.u32 	[%r626+40], %r185;
	st.shared.u32 	[%r626+44], %r186;
	st.shared.u32 	[%r626+48], %r201;
	st.shared.u32 	[%r626+52], %r202;
	st.shared.u32 	[%r626+56], %r203;
	bar.warp.sync 	-1;
	shl.b32 	%r627, %r621, 2;
	sub.s32 	%r628, %r624, %r627;
	mad.lo.s32 	%r629, %r628, 12, %r625;
	ld.shared.u32 	%r630, [%r629];
	ld.shared.u32 	%r631, [%r629+4];
	ld.shared.u32 	%r632, [%r629+8];
	ld.shared.u32 	%r633, [%r629+384];
	ld.shared.u32 	%r634, [%r629+388];
	ld.shared.u32 	%r635, [%r629+392];
	ld.shared.u32 	%r636, [%r629+768];
	ld.shared.u32 	%r637, [%r629+772];
	ld.shared.u32 	%r638, [%r629+776];
	ld.shared.u32 	%r639, [%r629+1152];
	ld.shared.u32 	%r640, [%r629+1156];
	ld.shared.u32 	%r641, [%r629+1160];
	ld.shared.u32 	%r642, [%r629+1536];
	ld.shared.u32 	%r643, [%r629+1540];
	ld.shared.u32 	%r644, [%r629+1544];
	and.b32  	%r645, %r3, 31;
	and.b32  	%r646, %r3, 992;
	mul.lo.s32 	%r647, %r646, 5;
	or.b32  	%r648, %r647, %r645;
	cvt.u64.u32 	%rd116, %r648;
	add.s64 	%rd117, %rd116, %rd115;
	mad.lo.s64 	%rd118, %rd117, 12, %rd1;
	st.global.u32 	[%rd118], %r630;
	st.global.u32 	[%rd118+4], %r631;
	st.global.u32 	[%rd118+8], %r632;
	st.global.u32 	[%rd118+384], %r633;
	st.global.u32 	[%rd118+388], %r634;
	st.global.u32 	[%rd118+392], %r635;
	st.global.u32 	[%rd118+768], %r636;
	st.global.u32 	[%rd118+772], %r637;
	st.global.u32 	[%rd118+776], %r638;
	st.global.u32 	[%rd118+1152], %r639;
	st.global.u32 	[%rd118+1156], %r640;
	st.global.u32 	[%rd118+1160], %r641;
	st.global.u32 	[%rd118+1536], %r642;
	st.global.u32 	[%rd118+1540], %r643;
	st.global.u32 	[%rd118+1544], %r644;
	bra.uni 	$L__BB3_187;
$L__BB3_77:
	// begin inline asm
	mov.u32 %r649, %laneid;
	// end inline asm
	shr.u32 	%r650, %r3, 5;
	mul.lo.s32 	%r651, %r650, 160;
	mad.lo.s32 	%r652, %r649, 5, %r651;
	mov.u32 	%r653, _ZZN3cub18CUB_300001_SM_10006detail10merge_sort26DeviceMergeSortMergeKernelINS2_10policy_hubIN6thrust24THRUST_300001_SM_1000_NS12zip_iteratorIN4cuda3std3__45tupleIJNS6_6detail15normal_iteratorINS6_10device_ptrIiEEEESG_SG_EEEEEE9Policy600ESI_PNS0_8NullTypeESI_SM_j3cmpNSB_IJiiiEEESL_EEvbT2_T3_T4_PT6_PT7_T5_PSR_SR_NS1_7vsmem_tEE19static_temp_storage;
	mad.lo.s32 	%r654, %r652, 12, %r653;
	st.shared.u32 	[%r654], %r133;
	st.shared.u32 	[%r654+4], %r134;
	st.shared.u32 	[%r654+8], %r135;
	st.shared.u32 	[%r654+12], %r150;
	st.shared.u32 	[%r654+16], %r151;
	st.shared.u32 	[%r654+20], %r152;
	st.shared.u32 	[%r654+24], %r167;
	st.shared.u32 	[%r654+28], %r168;
	st.shared.u32 	[%r654+32], %r169;
	st.shared.u32 	[%r654+36], %r184;
	st.shared.u32 	[%r654+40], %r185;
	st.shared.u32 	[%r654+44], %r186;
	st.shared.u32 	[%r654+48], %r201;
	st.shared.u32 	[%r654+52], %r202;
	st.shared.u32 	[%r654+56], %r203;
	bar.warp.sync 	-1;
	shl.b32 	%r655, %r649, 2;
	sub.s32 	%r656, %r652, %r655;
	mad.lo.s32 	%r657, %r656, 12, %r653;
	ld.shared.u32 	%r658, [%r657];
	ld.shared.u32 	%r659, [%r657+4];
	ld.shared.u32 	%r660, [%r657+8];
	ld.shared.u32 	%r661, [%r657+384];
	ld.shared.u32 	%r662, [%r657+388];
	ld.shared.u32 	%r663, [%r657+392];
	ld.shared.u32 	%r664, [%r657+768];
	ld.shared.u32 	%r665, [%r657+772];
	ld.shared.u32 	%r666, [%r657+776];
	ld.shared.u32 	%r667, [%r657+1152];
	ld.shared.u32 	%r668, [%r657+1156];
	ld.shared.u32 	%r669, [%r657+1160];
	ld.shared.u32 	%r670, [%r657+1536];
	ld.shared.u32 	%r671, [%r657+1540];
	ld.shared.u32 	%r672, [%r657+1544];
	and.b32  	%r673, %r3, 31;
	and.b32  	%r674, %r3, 992;
	mul.lo.s32 	%r675, %r674, 5;
	cvt.u64.u32 	%rd119, %r675;
	add.s32 	%r676, %r673, %r2;
	cvt.u64.u32 	%rd120, %r676;
	add.s64 	%rd121, %rd120, %rd119;
	cvta.to.global.u64 	%rd122, %rd30;
	shl.b64 	%rd123, %rd121, 2;
	add.s64 	%rd124, %rd122, %rd123;
	add.s64 	%rd125, %rd4, %rd123;
	add.s64 	%rd126, %rd5, %rd123;
	st.global.u32 	[%rd124], %r658;
	st.global.u32 	[%rd125], %r659;
	st.global.u32 	[%rd126], %r660;
	st.global.u32 	[%rd124+128], %r661;
	st.global.u32 	[%rd125+128], %r662;
	st.global.u32 	[%rd126+128], %r663;
	st.global.u32 	[%rd124+256], %r664;
	st.global.u32 	[%rd125+256], %r665;
	st.global.u32 	[%rd126+256], %r666;
	st.global.u32 	[%rd124+384], %r667;
	st.global.u32 	[%rd125+384], %r668;
	st.global.u32 	[%rd126+384], %r669;
	st.global.u32 	[%rd124+512], %r670;
	st.global.u32 	[%rd125+512], %r671;
	st.global.u32 	[%rd126+512], %r672;
	bra.uni 	$L__BB3_187;
$L__BB3_78:
	mul.wide.u32 	%rd35, %r1, 4;
	add.s64 	%rd36, %rd2, %rd35;
	ld.global.u32 	%r452, [%rd36];
	ld.global.u32 	%r453, [%rd36+4];
	shr.u32 	%r454, %r449, 1;
	neg.s32 	%r455, %r449;
	and.b32  	%r456, %r1, %r455;
	mul.lo.s32 	%r204, %r456, 1280;
	mul.lo.s32 	%r205, %r454, 1280;
	sub.s32 	%r457, %r1, %r456;
	mul.lo.s32 	%r458, %r457, 1280;
	sub.s32 	%r206, %r452, %r204;
	sub.s32 	%r459, %r453, %r204;
	sub.s32 	%r460, %r448, %r204;
	max.u32 	%r461, %r460, %r205;
	sub.s32 	%r462, %r461, %r205;
	sub.s32 	%r463, %r458, %r206;
	min.u32 	%r207, %r463, %r462;
	max.u32 	%r464, %r458, -1281;
	not.b32 	%r465, %r464;
	add.s32 	%r466, %r458, %r465;
	sub.s32 	%r467, %r466, %r459;
	or.b32  	%r468, %r1, %r455;
	setp.eq.s32 	%p38, %r468, -1;
	min.u32 	%r469, %r205, %r460;
	selp.b32 	%r470, %r469, %r459, %p38;
	selp.b32 	%r471, %r205, %r467, %p38;
	min.u32 	%r472, %r471, %r462;
	sub.s32 	%r208, %r470, %r206;
	sub.s32 	%r209, %r472, %r207;
	// begin inline asm
	griddepcontrol.wait;
	// end inline asm
	setp.eq.s16 	%p39, %rs1, 0;
	@%p39 bra 	$L__BB3_99;
	cvt.u64.u32 	%rd37, %r204;
	mul.wide.u32 	%rd38, %r204, 4;
	add.s64 	%rd39, %rd3, %rd38;
	cvt.u64.u32 	%rd40, %r206;
	cvt.u64.u32 	%rd41, %r205;
	cvt.u64.u32 	%rd42, %r207;
	add.s64 	%rd43, %rd42, %rd41;
	add.s32 	%r210, %r209, %r208;
	setp.ge.s32 	%p40, %r3, %r210;
	cvt.u64.u32 	%rd44, %r3;
	add.s64 	%rd45, %rd44, %rd40;
	shl.b64 	%rd46, %rd45, 2;
	add.s64 	%rd18, %rd39, %rd46;
	sub.s32 	%r474, %r3, %r208;
	cvt.s64.s32 	%rd47, %r474;
	add.s64 	%rd48, %rd43, %rd47;
	shl.b64 	%rd49, %rd48, 2;
	add.s64 	%rd19, %rd39, %rd49;
	add.s64 	%rd50, %rd45, %rd37;
	shl.b64 	%rd51, %rd50, 2;
	add.s64 	%rd20, %rd4, %rd51;
	add.s64 	%rd21, %rd5, %rd51;
	add.s64 	%rd52, %rd48, %rd37;
	shl.b64 	%rd53, %rd52, 2;
	add.s64 	%rd22, %rd4, %rd53;
	add.s64 	%rd23, %rd5, %rd53;
	mov.b32 	%r779, 0;
	mov.u32 	%r780, %r779;
	mov.u32 	%r781, %r779;
	@%p40 bra 	$L__BB3_83;
	setp.ge.s32 	%p41, %r3, %r208;
	@%p41 bra 	$L__BB3_82;
	ld.global.u32 	%r781, [%rd18];
	ld.global.u32 	%r780, [%rd20];
	ld.global.u32 	%r779, [%rd21];
	bra.uni 	$L__BB3_83;
$L__BB3_82:
	ld.global.u32 	%r781, [%rd19];
	ld.global.u32 	%r780, [%rd22];
	ld.global.u32 	%r779, [%rd23];
$L__BB3_83:
	add.s32 	%r220, %r3, 256;
	setp.ge.s32 	%p42, %r220, %r210;
	mov.b32 	%r776, 0;
	mov.u32 	%r777, %r776;
	mov.u32 	%r778, %r776;
	@%p42 bra 	$L__BB3_87;
	setp.lt.s32 	%p43, %r220, %r208;
	@%p43 bra 	$L__BB3_86;
	ld.global.u32 	%r778, [%rd19+1024];
	ld.global.u32 	%r777, [%rd22+1024];
	ld.global.u32 	%r776, [%rd23+1024];
	bra.uni 	$L__BB3_87;
$L__BB3_86:
	ld.global.u32 	%r778, [%rd18+1024];
	ld.global.u32 	%r777, [%rd20+1024];
	ld.global.u32 	%r776, [%rd21+1024];
$L__BB3_87:
	add.s32 	%r230, %r3, 512;
	setp.ge.s32 	%p44, %r230, %r210;
	mov.b32 	%r773, 0;
	mov.u32 	%r774, %r773;
	mov.u32 	%r775, %r773;
	@%p44 bra 	$L__BB3_91;
	setp.lt.s32 	%p45, %r230, %r208;
	@%p45 bra 	$L__BB3_90;
	ld.global.u32 	%r775, [%rd19+2048];
	ld.global.u32 	%r774, [%rd22+2048];
	ld.global.u32 	%r773, [%rd23+2048];
	bra.uni 	$L__BB3_91;
$L__BB3_90:
	ld.global.u32 	%r775, [%rd18+2048];
	ld.global.u32 	%r774, [%rd20+2048];
	ld.global.u32 	%r773, [%rd21+2048];
$L__BB3_91:
	add.s32 	%r240, %r3, 768;
	setp.ge.s32 	%p46, %r240, %r210;
	mov.b32 	%r770, 0;
	mov.u32 	%r771, %r770;
	mov.u32 	%r772, %r770;
	@%p46 bra 	$L__BB3_95;
	setp.lt.s32 	%p47, %r240, %r208;
	@%p47 bra 	$L__BB3_94;
	ld.global.u32 	%r772, [%rd19+3072];
	ld.global.u32 	%r771, [%rd22+3072];
	ld.global.u32 	%r770, [%rd23+3072];
	bra.uni 	$L__BB3_95;
$L__BB3_94:
	ld.global.u32 	%r772, [%rd18+3072];
	ld.global.u32 	%r771, [%rd20+3072];
	ld.global.u32 	%r770, [%rd21+3072];
$L__BB3_95:
	or.b32  	%r250, %r3, 1024;
	setp.ge.s32 	%p48, %r250, %r210;
	mov.b32 	%r767, 0;
	mov.u32 	%r768, %r767;
	mov.u32 	%r769, %r767;
	@%p48 bra 	$L__BB3_119;
	setp.lt.s32 	%p49, %r250, %r208;
	@%p49 bra 	$L__BB3_98;
	ld.global.u32 	%r769, [%rd19+4096];
	ld.global.u32 	%r768, [%rd22+4096];
	ld.global.u32 	%r767, [%rd23+4096];
	bra.uni 	$L__BB3_119;
$L__BB3_98:
	ld.global.u32 	%r769, [%rd18+4096];
	ld.global.u32 	%r768, [%rd20+4096];
	ld.global.u32 	%r767, [%rd21+4096];
	bra.uni 	$L__BB3_119;
$L__BB3_99:
	cvt.u64.u32 	%rd54, %r204;
	cvt.u64.u32 	%rd55, %r206;
	add.s64 	%rd56, %rd55, %rd54;
	cvt.u64.u32 	%rd57, %r205;
	add.s64 	%rd58, %rd54, %rd57;
	cvt.u64.u32 	%rd59, %r207;
	add.s64 	%rd60, %rd58, %rd59;
	add.s32 	%r257, %r209, %r208;
	setp.ge.s32 	%p50, %r3, %r257;
	cvt.u64.u32 	%rd61, %r3;
	add.s64 	%rd62, %rd56, %rd61;
	mad.lo.s64 	%rd24, %rd62, 12, %rd1;
	sub.s32 	%r480, %r3, %r208;
	cvt.s64.s32 	%rd63, %r480;
	add.s64 	%rd64, %rd60, %rd63;
	mad.lo.s64 	%rd25, %rd64, 12, %rd1;
	mov.b32 	%r779, 0;
	mov.u32 	%r780, %r779;
	mov.u32 	%r781, %r779;
	@%p50 bra 	$L__BB3_103;
	setp.ge.s32 	%p51, %r3, %r208;
	@%p51 bra 	$L__BB3_102;
	ld.global.u32 	%r781, [%rd24];
	ld.global.u32 	%r780, [%rd24+4];
	ld.global.u32 	%r779, [%rd24+8];
	bra.uni 	$L__BB3_103;
$L__BB3_102:
	ld.global.u32 	%r781, [%rd25];
	ld.global.u32 	%r780, [%rd25+4];
	ld.global.u32 	%r779, [%rd25+8];
$L__BB3_103:
	add.s32 	%r267, %r3, 256;
	setp.ge.s32 	%p52, %r267, %r257;
	mov.b32 	%r776, 0;
	mov.u32 	%r777, %r776;
	mov.u32 	%r778, %r776;
	@%p52 bra 	$L__BB3_107;
	setp.lt.s32 	%p53, %r267, %r208;
	@%p53 bra 	$L__BB3_106;
	ld.global.u32 	%r778, [%rd25+3072];
	ld.global.u32 	%r777, [%rd25+3076];
	ld.global.u32 	%r776, [%rd25+3080];
	bra.uni 	$L__BB3_107;
$L__BB3_106:
	ld.global.u32 	%r778, [%rd24+3072];
	ld.global.u32 	%r777, [%rd24+3076];
	ld.global.u32 	%r776, [%rd24+3080];
$L__BB3_107:
	add.s32 	%r277, %r3, 512;
	setp.ge.s32 	%p54, %r277, %r257;
	mov.b32 	%r773, 0;
	mov.u32 	%r774, %r773;
	mov.u32 	%r775, %r773;
	@%p54 bra 	$L__BB3_111;
	setp.lt.s32 	%p55, %r277, %r208;
	@%p55 bra 	$L__BB3_110;
	ld.global.u32 	%r775, [%rd25+6144];
	ld.global.u32 	%r774, [%rd25+6148];
	ld.global.u32 	%r773, [%rd25+6152];
	bra.uni 	$L__BB3_111;
$L__BB3_110:
	ld.global.u32 	%r775, [%rd24+6144];
	ld.global.u32 	%r774, [%rd24+6148];
	ld.global.u32 	%r773, [%rd24+6152];
$L__BB3_111:
	add.s32 	%r287, %r3, 768;
	setp.ge.s32 	%p56, %r287, %r257;
	mov.b32 	%r770, 0;
	mov.u32 	%r771, %r770;
	mov.u32 	%r772, %r770;
	@%p56 bra 	$L__BB3_115;
	setp.lt.s32 	%p57, %r287, %r208;
	@%p57 bra 	$L__BB3_114;
	ld.global.u32 	%r772, [%rd25+9216];
	ld.global.u32 	%r771, [%rd25+9220];
	ld.global.u32 	%r770, [%rd25+9224];
	bra.uni 	$L__BB3_115;
$L__BB3_114:
	ld.global.u32 	%r772, [%rd24+9216];
	ld.global.u32 	%r771, [%rd24+9220];
	ld.global.u32 	%r770, [%rd24+9224];
$L__BB3_115:
	or.b32  	%r297, %r3, 1024;
	setp.ge.s32 	%p58, %r297, %r257;
	mov.b32 	%r767, 0;
	mov.u32 	%r768, %r767;
	mov.u32 	%r769, %r767;
	@%p58 bra 	$L__BB3_119;
	setp.lt.s32 	%p59, %r297, %r208;
	@%p59 bra 	$L__BB3_118;
	ld.global.u32 	%r769, [%rd25+12288];
	ld.global.u32 	%r768, [%rd25+12292];
	ld.global.u32 	%r767, [%rd25+12296];
	bra.uni 	$L__BB3_119;
$L__BB3_118:
	ld.global.u32 	%r769, [%rd24+12288];
	ld.global.u32 	%r768, [%rd24+12292];
	ld.global.u32 	%r767, [%rd24+12296];
$L__BB3_119:
	mov.u32 	%r485, _ZZN3cub18CUB_300001_SM_10006detail10merge_sort26DeviceMergeSortMergeKernelINS2_10policy_hubIN6thrust24THRUST_300001_SM_1000_NS12zip_iteratorIN4cuda3std3__45tupleIJNS6_6detail15normal_iteratorINS6_10device_ptrIiEEEESG_SG_EEEEEE9Policy600ESI_PNS0_8NullTypeESI_SM_j3cmpNSB_IJiiiEEESL_EEvbT2_T3_T4_PT6_PT7_T5_PSR_SR_NS1_7vsmem_tEE19static_temp_storage;
	mad.lo.s32 	%r486, %r3, 12, %r485;
	st.shared.u32 	[%r486], %r781;
	st.shared.u32 	[%r486+4], %r780;
	st.shared.u32 	[%r486+8], %r779;
	st.shared.u32 	[%r486+3072], %r778;
	st.shared.u32 	[%r486+3076], %r777;
	st.shared.u32 	[%r486+3080], %r776;
	st.shared.u32 	[%r486+6144], %r775;
	st.shared.u32 	[%r486+6148], %r774;
	st.shared.u32 	[%r486+6152], %r773;
	st.shared.u32 	[%r486+9216], %r772;
	st.shared.u32 	[%r486+9220], %r771;
	st.shared.u32 	[%r486+9224], %r770;
	st.shared.u32 	[%r486+12288], %r769;
	st.shared.u32 	[%r486+12292], %r768;
	st.shared.u32 	[%r486+12296], %r767;
	bar.sync 	0;
	// begin inline asm
	griddepcontrol.launch_dependents;
	// end inline asm
	add.s32 	%r319, %r209, %r208;
	mul.lo.s32 	%r487, %r3, 5;
	min.s32 	%r320, %r487, %r319;
	setp.lt.s32 	%p60, %r320, %r209;
	sub.s32 	%r488, %r320, %r209;
	selp.b32 	%r784, 0, %r488, %p60;
	min.s32 	%r782, %r208, %r320;
	setp.ge.s32 	%p61, %r784, %r782;
	@%p61 bra 	$L__BB3_125;
	add.s32 	%r323, %r320, %r208;
$L__BB3_121:
	sub.s32 	%r489, %r782, %r784;
	shr.u32 	%r490, %r489, 31;
	add.s32 	%r491, %r489, %r490;
	shr.s32 	%r492, %r491, 1;
	add.s32 	%r326, %r492, %r784;
	mad.lo.s32 	%r327, %r326, 12, %r485;
	ld.shared.u32 	%r328, [%r327];
	not.b32 	%r494, %r326;
	add.s32 	%r495, %r323, %r494;
	mad.lo.s32 	%r329, %r495, 12, %r485;
	ld.shared.u32 	%r330, [%r329];
	setp.eq.s32 	%p62, %r330, %r328;
	@%p62 bra 	$L__BB3_123;
	setp.lt.s32 	%p158, %r330, %r328;
	bra.uni 	$L__BB3_124;
$L__BB3_123:
	ld.shared.u32 	%r496, [%r329+4];
	ld.shared.u32 	%r497, [%r327+4];
	setp.lt.s32 	%p158, %r496, %r497;
$L__BB3_124:
	add.s32 	%r498, %r326, 1;
	selp.b32 	%r784, %r784, %r498, %p158;
	selp.b32 	%r782, %r326, %r782, %p158;
	setp.lt.s32 	%p63, %r784, %r782;
	@%p63 bra 	$L__BB3_121;
$L__BB3_125:
	sub.s32 	%r499, %r320, %r784;
	add.s32 	%r334, %r499, %r208;
	mad.lo.s32 	%r335, %r334, 12, %r485;
	ld.shared.u32 	%r786, [%r335+8];
	ld.shared.u32 	%r787, [%r335+4];
	ld.shared.u32 	%r785, [%r335];
	mad.lo.s32 	%r339, %r784, 12, %r485;
	ld.shared.u32 	%r796, [%r339+8];
	ld.shared.u32 	%r795, [%r339+4];
	ld.shared.u32 	%r794, [%r339];
	setp.ge.s32 	%p65, %r334, %r319;
	mov.pred 	%p159, 0;
	@%p65 bra 	$L__BB3_130;
	setp.ge.s32 	%p67, %r784, %r208;
	mov.pred 	%p159, -1;
	@%p67 bra 	$L__BB3_130;
	setp.eq.s32 	%p68, %r785, %r794;
	@%p68 bra 	$L__BB3_129;
	setp.lt.s32 	%p159, %r785, %r794;
	bra.uni 	$L__BB3_130;
$L__BB3_129:
	setp.lt.s32 	%p159, %r787, %r795;
$L__BB3_130:
	selp.b32 	%r343, %r785, %r794, %p159;
	selp.b32 	%r344, %r787, %r795, %p159;
	selp.b32 	%r345, %r786, %r796, %p159;
	selp.u32 	%r501, 1, 0, %p159;
	add.s32 	%r346, %r334, %r501;
	not.pred 	%p69, %p159;
	selp.u32 	%r502, 1, 0, %p69;
	add.s32 	%r347, %r784, %r502;
	@%p69 bra 	$L__BB3_132;
	ld.shared.u32 	%r785, [%r335+12];
	ld.shared.u32 	%r787, [%r335+16];
	ld.shared.u32 	%r786, [%r335+20];
	bra.uni 	$L__BB3_133;
$L__BB3_132:
	ld.shared.u32 	%r794, [%r339+12];
	ld.shared.u32 	%r795, [%r339+16];
	ld.shared.u32 	%r796, [%r339+20];
$L__BB3_133:
	setp.ge.s32 	%p71, %r346, %r319;
	mov.pred 	%p160, 0;
	@%p71 bra 	$L__BB3_138;
	setp.ge.s32 	%p73, %r347, %r208;
	mov.pred 	%p160, -1;
	@%p73 bra 	$L__BB3_138;
	setp.eq.s32 	%p74, %r785, %r794;
	@%p74 bra 	$L__BB3_137;
	setp.lt.s32 	%p160, %r785, %r794;
	bra.uni 	$L__BB3_138;
$L__BB3_137:
	setp.lt.s32 	%p160, %r787, %r795;
$L__BB3_138:
	selp.b32 	%r360, %r785, %r794, %p160;
	selp.b32 	%r361, %r787, %r795, %p160;
	selp.b32 	%r362, %r786, %r796, %p160;
	selp.u32 	%r503, 1, 0, %p160;
	add.s32 	%r363, %r346, %r503;
	not.pred 	%p75, %p160;
	selp.u32 	%r504, 1, 0, %p75;
	add.s32 	%r364, %r347, %r504;
	@%p160 bra 	$L__BB3_140;
	mad.lo.s32 	%r506, %r364, 12, %r485;
	ld.shared.u32 	%r794, [%r506];
	ld.shared.u32 	%r795, [%r506+4];
	ld.shared.u32 	%r796, [%r506+8];
	bra.uni 	$L__BB3_141;
$L__BB3_140:
	mad.lo.s32 	%r508, %r363, 12, %r485;
	ld.shared.u32 	%r785, [%r508];
	ld.shared.u32 	%r787, [%r508+4];
	ld.shared.u32 	%r786, [%r508+8];
$L__BB3_141:
	setp.ge.s32 	%p77, %r363, %r319;
	mov.pred 	%p161, 0;
	@%p77 bra 	$L__BB3_146;
	setp.ge.s32 	%p79, %r364, %r208;
	mov.pred 	%p161, -1;
	@%p79 bra 	$L__BB3_146;
	setp.eq.s32 	%p80, %r785, %r794;
	@%p80 bra 	$L__BB3_145;
	setp.lt.s32 	%p161, %r785, %r794;
	bra.uni 	$L__BB3_146;
$L__BB3_145:
	setp.lt.s32 	%p161, %r787, %r795;
$L__BB3_146:
	selp.b32 	%r377, %r785, %r794, %p161;
	selp.b32 	%r378, %r787, %r795, %p161;
	selp.b32 	%r379, %r786, %r796, %p161;
	selp.u32 	%r509, 1, 0, %p161;
	add.s32 	%r380, %r363, %r509;
	not.pred 	%p81, %p161;
	selp.u32 	%r510, 1, 0, %p81;
	add.s32 	%r381, %r364, %r510;
	@%p161 bra 	$L__BB3_148;
	mov.u32 	%r511, _ZZN3cub18CUB_300001_SM_10006detail10merge_sort26DeviceMergeSortMergeKernelINS2_10policy_hubIN6thrust24THRUST_300001_SM_1000_NS12zip_iteratorIN4cuda3std3__45tupleIJNS6_6detail15normal_iteratorINS6_10device_ptrIiEEEESG_SG_EEEEEE9Policy600ESI_PNS0_8NullTypeESI_SM_j3cmpNSB_IJiiiEEESL_EEvbT2_T3_T4_PT6_PT7_T5_PSR_SR_NS1_7vsmem_tEE19static_temp_storage;
	mad.lo.s32 	%r512, %r381, 12, %r511;
	ld.shared.u32 	%r794, [%r512];
	ld.shared.u32 	%r795, [%r512+4];
	ld.shared.u32 	%r796, [%r512+8];
	bra.uni 	$L__BB3_149;
$L__BB3_148:
	mov.u32 	%r513, _ZZN3cub18CUB_300001_SM_10006detail10merge_sort26DeviceMergeSortMergeKernelINS2_10policy_hubIN6thrust24THRUST_300001_SM_1000_NS12zip_iteratorIN4cuda3std3__45tupleIJNS6_6detail15normal_iteratorINS6_10device_ptrIiEEEESG_SG_EEEEEE9Policy600ESI_PNS0_8NullTypeESI_SM_j3cmpNSB_IJiiiEEESL_EEvbT2_T3_T4_PT6_PT7_T5_PSR_SR_NS1_7vsmem_tEE19static_temp_storage;
	mad.lo.s32 	%r514, %r380, 12, %r513;
	ld.shared.u32 	%r785, [%r514];
	ld.shared.u32 	%r787, [%r514+4];
	ld.shared.u32 	%r786, [%r514+8];
$L__BB3_149:
	setp.ge.s32 	%p83, %r380, %r319;
	mov.pred 	%p162, 0;
	@%p83 bra 	$L__BB3_154;
	setp.ge.s32 	%p85, %r381, %r208;
	mov.pred 	%p162, -1;
	@%p85 bra 	$L__BB3_154;
	setp.eq.s32 	%p86, %r785, %r794;
	@%p86 bra 	$L__BB3_153;
	setp.lt.s32 	%p162, %r785, %r794;
	bra.uni 	$L__BB3_154;
$L__BB3_153:
	setp.lt.s32 	%p162, %r787, %r795;
$L__BB3_154:
	selp.b32 	%r394, %r785, %r794, %p162;
	selp.b32 	%r395, %r787, %r795, %p162;
	selp.b32 	%r396, %r786, %r796, %p162;
	selp.u32 	%r515, 1, 0, %p162;
	add.s32 	%r397, %r380, %r515;
	not.pred 	%p87, %p162;
	selp.u32 	%r516, 1, 0, %p87;
	add.s32 	%r398, %r381, %r516;
	@%p162 bra 	$L__BB3_156;
	mov.u32 	%r517, _ZZN3cub18CUB_300001_SM_10006detail10merge_sort26DeviceMergeSortMergeKernelINS2_10policy_hubIN6thrust24THRUST_300001_SM_1000_NS12zip_iteratorIN4cuda3std3__45tupleIJNS6_6detail15normal_iteratorINS6_10device_ptrIiEEEESG_SG_EEEEEE9Policy600ESI_PNS0_8NullTypeESI_SM_j3cmpNSB_IJiiiEEESL_EEvbT2_T3_T4_PT6_PT7_T5_PSR_SR_NS1_7vsmem_tEE19static_temp_storage;
	mad.lo.s32 	%r518, %r398, 12, %r517;
	ld.shared.u32 	%r794, [%r518];
	ld.shared.u32 	%r795, [%r518+4];
	ld.shared.u32 	%r796, [%r518+8];
	bra.uni 	$L__BB3_157;
$L__BB3_156:
	mov.u32 	%r519, _ZZN3cub18CUB_300001_SM_10006detail10merge_sort26DeviceMergeSortMergeKernelINS2_10policy_hubIN6thrust24THRUST_300001_SM_1000_NS12zip_iteratorIN4cuda3std3__45tupleIJNS6_6detail15normal_iteratorINS6_10device_ptrIiEEEESG_SG_EEEEEE9Policy600ESI_PNS0_8NullTypeESI_SM_j3cmpNSB_IJiiiEEESL_EEvbT2_T3_T4_PT6_PT7_T5_PSR_SR_NS1_7vsmem_tEE19static_temp_storage;
	mad.lo.s32 	%r520, %r397, 12, %r519;
	ld.shared.u32 	%r785, [%r520];
	ld.shared.u32 	%r787, [%r520+4];
	ld.shared.u32 	%r786, [%r520+8];
$L__BB3_157:
	setp.ge.s32 	%p89, %r397, %r319;
	mov.pred 	%p163, 0;
	@%p89 bra 	$L__BB3_162;
	setp.ge.s32 	%p91, %r398, %r208;
	mov.pred 	%p163, -1;
	@%p91 bra 	$L__BB3_162;
	setp.eq.s32 	%p92, %r785, %r794;
	@%p92 bra 	$L__BB3_161;
	setp.lt.s32 	%p163, %r785, %r794;
	bra.uni 	$L__BB3_162;
$L__BB3_161:
	setp.lt.s32 	%p163, %r787, %r795;
$L__BB3_162:
	setp.eq.s16 	%p93, %rs1, 0;
	selp.b32 	%r411, %r785, %r794, %p163;
	selp.b32 	%r412, %r787, %r795, %p163;
	selp.b32 	%r413, %r786, %r796, %p163;
	bar.sync 	0;
	@%p93 bra 	$L__BB3_175;
	// begin inline asm
	mov.u32 %r521, %laneid;
	// end inline asm
	shr.u32 	%r522, %r3, 5;
	mul.lo.s32 	%r523, %r522, 160;
	mad.lo.s32 	%r524, %r521, 5, %r523;
	mov.u32 	%r525, _ZZN3cub18CUB_300001_SM_10006detail10merge_sort26DeviceMergeSortMergeKernelINS2_10policy_hubIN6thrust24THRUST_300001_SM_1000_NS12zip_iteratorIN4cuda3std3__45tupleIJNS6_6detail15normal_iteratorINS6_10device_ptrIiEEEESG_SG_EEEEEE9Policy600ESI_PNS0_8NullTypeESI_SM_j3cmpNSB_IJiiiEEESL_EEvbT2_T3_T4_PT6_PT7_T5_PSR_SR_NS1_7vsmem_tEE19static_temp_storage;
	mad.lo.s32 	%r526, %r524, 12, %r525;
	st.shared.u32 	[%r526], %r343;
	st.shared.u32 	[%r526+4], %r344;
	st.shared.u32 	[%r526+8], %r345;
	st.shared.u32 	[%r526+12], %r360;
	st.shared.u32 	[%r526+16], %r361;
	st.shared.u32 	[%r526+20], %r362;
	st.shared.u32 	[%r526+24], %r377;
	st.shared.u32 	[%r526+28], %r378;
	st.shared.u32 	[%r526+32], %r379;
	st.shared.u32 	[%r526+36], %r394;
	st.shared.u32 	[%r526+40], %r395;
	st.shared.u32 	[%r526+44], %r396;
	st.shared.u32 	[%r526+48], %r411;
	st.shared.u32 	[%r526+52], %r412;
	st.shared.u32 	[%r526+56], %r413;
	bar.warp.sync 	-1;
	shl.b32 	%r527, %r521, 2;
	sub.s32 	%r528, %r524, %r527;
	mad.lo.s32 	%r529, %r528, 12, %r525;
	ld.shared.u32 	%r414, [%r529];
	ld.shared.u32 	%r415, [%r529+4];
	ld.shared.u32 	%r416, [%r529+8];
	ld.shared.u32 	%r417, [%r529+384];
	ld.shared.u32 	%r418, [%r529+388];
	ld.shared.u32 	%r419, [%r529+392];
	ld.shared.u32 	%r420, [%r529+768];
	ld.shared.u32 	%r421, [%r529+772];
	ld.shared.u32 	%r422, [%r529+776];
	ld.shared.u32 	%r423, [%r529+1152];
	ld.shared.u32 	%r424, [%r529+1156];
	ld.shared.u32 	%r425, [%r529+1160];
	ld.shared.u32 	%r426, [%r529+1536];
	ld.shared.u32 	%r427, [%r529+1540];
	ld.shared.u32 	%r428, [%r529+1544];
	setp.ne.s32 	%p94, %r3, 0;
	@%p94 bra 	$L__BB3_165;
	st.volatile.shared.u32 	[_ZZN3cub18CUB_300001_SM_10006detail10merge_sort26DeviceMergeSortMergeKernelINS2_10policy_hubIN6thrust24THRUST_300001_SM_1000_NS12zip_iteratorIN4cuda3std3__45tupleIJNS6_6detail15normal_iteratorINS6_10device_ptrIiEEEESG_SG_EEEEEE9Policy600ESI_PNS0_8NullTypeESI_SM_j3cmpNSB_IJiiiEEESL_EEvbT2_T3_T4_PT6_PT7_T5_PSR_SR_NS1_7vsmem_tEE19static_temp_storage+15360], %r319;
$L__BB3_165:
	bar.sync 	0;
	ld.volatile.shared.u32 	%r429, [_ZZN3cub18CUB_300001_SM_10006detail10merge_sort26DeviceMergeSortMergeKernelINS2_10policy_hubIN6thrust24THRUST_300001_SM_1000_NS12zip_iteratorIN4cuda3std3__45tupleIJNS6_6detail15normal_iteratorINS6_10device_ptrIiEEEESG_SG_EEEEEE9Policy600ESI_PNS0_8NullTypeESI_SM_j3cmpNSB_IJiiiEEESL_EEvbT2_T3_T4_PT6_PT7_T5_PSR_SR_NS1_7vsmem_tEE19static_temp_storage+15360];
	and.b32  	%r530, %r3, 31;
	and.b32  	%r531, %r3, 992;
	mul.lo.s32 	%r532, %r531, 5;
	or.b32  	%r430, %r532, %r530;
	setp.ge.s32 	%p95, %r430, %r429;
	cvt.u64.u32 	%rd65, %r430;
	cvt.u64.u32 	%rd66, %r2;
	add.s64 	%rd67, %rd65, %rd66;
	mad.lo.s64 	%rd26, %rd67, 12, %rd1;
	@%p95 bra 	$L__BB3_167;
	st.global.u32 	[%rd26], %r414;
	st.global.u32 	[%rd26+4], %r415;
	st.global.u32 	[%rd26+8], %r416;
$L__BB3_167:
	add.s32 	%r533, %r430, 32;
	setp.ge.s32 	%p96, %r533, %r429;
	@%p96 bra 	$L__BB3_169;
	st.global.u32 	[%rd26+384], %r417;
	st.global.u32 	[%rd26+388], %r418;
	st.global.u32 	[%rd26+392], %r419;
$L__BB3_169:
	add.s32 	%r534, %r430, 64;
	setp.ge.s32 	%p97, %r534, %r429;
	@%p97 bra 	$L__BB3_171;
	st.global.u32 	[%rd26+768], %r420;
	st.global.u32 	[%rd26+772], %r421;
	st.global.u32 	[%rd26+776], %r422;
$L__BB3_171:
	add.s32 	%r535, %r430, 96;
	setp.ge.s32 	%p98, %r535, %r429;
	@%p98 bra 	$L__BB3_173;
	st.global.u32 	[%rd26+1152], %r423;
	st.global.u32 	[%rd26+1156], %r424;
	st.global.u32 	[%rd26+1160], %r425;
$L__BB3_173:
	add.s32 	%r536, %r430, 128;
	setp.ge.s32 	%p99, %r536, %r429;
	@%p99 bra 	$L__BB3_187;
	st.global.u32 	[%rd26+1536], %r426;
	st.global.u32 	[%rd26+1540], %r427;
	st.global.u32 	[%rd26+1544], %r428;
	bra.uni 	$L__BB3_187;
$L__BB3_175:
	// begin inline asm
	mov.u32 %r537, %laneid;
	// end inline asm
	shr.u32 	%r538, %r3, 5;
	mul.lo.s32 	%r539, %r538, 160;
	mad.lo.s32 	%r540, %r537, 5, %r539;
	mov.u32 	%r541, _ZZN3cub18CUB_300001_SM_10006detail10merge_sort26DeviceMergeSortMergeKernelINS2_10policy_hubIN6thrust24THRUST_300001_SM_1000_NS12zip_iteratorIN4cuda3std3__45tupleIJNS6_6detail15normal_iteratorINS6_10device_ptrIiEEEESG_SG_EEEEEE9Policy600ESI_PNS0_8NullTypeESI_SM_j3cmpNSB_IJiiiEEESL_EEvbT2_T3_T4_PT6_PT7_T5_PSR_SR_NS1_7vsmem_tEE19static_temp_storage;
	mad.lo.s32 	%r542, %r540, 12, %r541;
	st.shared.u32 	[%r542], %r343;
	st.shared.u32 	[%r542+4], %r344;
	st.shared.u32 	[%r542+8], %r345;
	st.shared.u32 	[%r542+12], %r360;
	st.shared.u32 	[%r542+16], %r361;
	st.shared.u32 	[%r542+20], %r362;
	st.shared.u32 	[%r542+24], %r377;
	st.shared.u32 	[%r542+28], %r378;
	st.shared.u32 	[%r542+32], %r379;
	st.shared.u32 	[%r542+36], %r394;
	st.shared.u32 	[%r542+40], %r395;
	st.shared.u32 	[%r542+44], %r396;
	st.shared.u32 	[%r542+48], %r411;
	st.shared.u32 	[%r542+52], %r412;
	st.shared.u32 	[%r542+56], %r413;
	bar.warp.sync 	-1;
	shl.b32 	%r543, %r537, 2;
	sub.s32 	%r544, %r540, %r543;
	mad.lo.s32 	%r545, %r544, 12, %r541;
	ld.shared.u32 	%r431, [%r545];
	ld.shared.u32 	%r432, [%r545+4];
	ld.shared.u32 	%r433, [%r545+8];
	ld.shared.u32 	%r434, [%r545+384];
	ld.shared.u32 	%r435, [%r545+388];
	ld.shared.u32 	%r436, [%r545+392];
	ld.shared.u32 	%r437, [%r545+768];
	ld.shared.u32 	%r438, [%r545+772];
	ld.shared.u32 	%r439, [%r545+776];
	ld.shared.u32 	%r440, [%r545+1152];
	ld.shared.u32 	%r441, [%r545+1156];
	ld.shared.u32 	%r442, [%r545+1160];
	ld.shared.u32 	%r443, [%r545+1536];
	ld.shared.u32 	%r444, [%r545+1540];
	ld.shared.u32 	%r445, [%r545+1544];
	setp.ne.s32 	%p100, %r3, 0;
	@%p100 bra 	$L__BB3_177;
	st.volatile.shared.u32 	[_ZZN3cub18CUB_300001_SM_10006detail10merge_sort26DeviceMergeSortMergeKernelINS2_10policy_hubIN6thrust24THRUST_300001_SM_1000_NS12zip_iteratorIN4cuda3std3__45tupleIJNS6_6detail15normal_iteratorINS6_10device_ptrIiEEEESG_SG_EEEEEE9Policy600ESI_PNS0_8NullTypeESI_SM_j3cmpNSB_IJiiiEEESL_EEvbT2_T3_T4_PT6_PT7_T5_PSR_SR_NS1_7vsmem_tEE19static_temp_storage+15360], %r319;
$L__BB3_177:
	bar.sync 	0;
	ld.volatile.shared.u32 	%r446, [_ZZN3cub18CUB_300001_SM_10006detail10merge_sort26DeviceMergeSortMergeKernelINS2_10policy_hubIN6thrust24THRUST_300001_SM_1000_NS12zip_iteratorIN4cuda3std3__45tupleIJNS6_6detail15normal_iteratorINS6_10device_ptrIiEEEESG_SG_EEEEEE9Policy600ESI_PNS0_8NullTypeESI_SM_j3cmpNSB_IJiiiEEESL_EEvbT2_T3_T4_PT6_PT7_T5_PSR_SR_NS1_7vsmem_tEE19static_temp_storage+15360];
	and.b32  	%r546, %r3, 31;
	and.b32  	%r547, %r3, 992;
	mul.lo.s32 	%r548, %r547, 5;
	cvt.u64.u32 	%rd68, %r548;
	or.b32  	%r447, %r548, %r546;
	add.s32 	%r549, %r546, %r2;
	cvt.u64.u32 	%rd69, %r549;
	add.s64 	%rd70, %rd69, %rd68;
	setp.ge.s32 	%p101, %r447, %r446;
	cvta.to.global.u64 	%rd71, %rd30;
	shl.b64 	%rd72, %rd70, 2;
	add.s64 	%rd27, %rd71, %rd72;
	add.s64 	%rd28, %rd4, %rd72;
	add.s64 	%rd29, %rd5, %rd72;
	@%p101 bra 	$L__BB3_179;
	st.global.u32 	[%rd27], %r431;
	st.global.u32 	[%rd28], %r432;
	st.global.u32 	[%rd29], %r433;
$L__BB3_179:
	add.s32 	%r550, %r447, 32;
	setp.ge.s32 	%p102, %r550, %r446;
	@%p102 bra 	$L__BB3_181;
	st.global.u32 	[%rd27+128], %r434;
	st.global.u32 	[%rd28+128], %r435;
	st.global.u32 	[%rd29+128], %r436;
$L__BB3_181:
	add.s32 	%r551, %r447, 64;
	setp.ge.s32 	%p103, %r551, %r446;
	@%p103 bra 	$L__BB3_183;
	st.global.u32 	[%rd27+256], %r437;
	st.global.u32 	[%rd28+256], %r438;
	st.global.u32 	[%rd29+256], %r439;
$L__BB3_183:
	add.s32 	%r552, %r447, 96;
	setp.ge.s32 	%p104, %r552, %r446;
	@%p104 bra 	$L__BB3_185;
	st.global.u32 	[%rd27+384], %r440;
	st.global.u32 	[%rd28+384], %r441;
	st.global.u32 	[%rd29+384], %r442;
$L__BB3_185:
	add.s32 	%r553, %r447, 128;
	setp.ge.s32 	%p105, %r553, %r446;
	@%p105 bra 	$L__BB3_187;
	st.global.u32 	[%rd27+512], %r443;
	st.global.u32 	[%rd28+512], %r444;
	st.global.u32 	[%rd29+512], %r445;
$L__BB3_187:
	ret;

}
	// .globl	_ZN3cub18CUB_300001_SM_10006detail10merge_sort30DeviceMergeSortBlockSortKernelINS2_10policy_hubIN6thrust24THRUST_300001_SM_1000_NS12zip_iteratorIN4cuda3std3__45tupleIJNS6_6detail15normal_iteratorINS6_10device_ptrIiEEEESG_SG_EEEEEE9Policy600ESI_PNS0_8NullTypeESI_SM_m3cmpNSB_IJiiiEEESL_EEvbT0_T1_T2_T3_T4_PT6_PT7_T5_NS1_7vsmem_tE
.visible .entry _ZN3cub18CUB_300001_SM_10006detail10merge_sort30DeviceMergeSortBlockSortKernelINS2_10policy_hubIN6thrust24THRUST_300001_SM_1000_NS12zip_iteratorIN4cuda3std3__45tupleIJNS6_6detail15normal_iteratorINS6_10device_ptrIiEEEESG_SG_EEEEEE9Policy600ESI_PNS0_8NullTypeESI_SM_m3cmpNSB_IJiiiEEESL_EEvbT0_T1_T2_T3_T4_PT6_PT7_T5_NS1_7vsmem_tE(
	.param .u8 _ZN3cub18CUB_300001_SM_10006detail10merge_sort30DeviceMergeSortBlockSortKernelINS2_10policy_hubIN6thrust24THRUST_300001_SM_1000_NS12zip_iteratorIN4cuda3std3__45tupleIJNS6_6detail15normal_iteratorINS6_10device_ptrIiEEEESG_SG_EEEEEE9Policy600ESI_PNS0_8NullTypeESI_SM_m3cmpNSB_IJiiiEEESL_EEvbT0_T1_T2_T3_T4_PT6_PT7_T5_NS1_7vsmem_tE_param_0,
	.param .align 8 .b8 _ZN3cub18CUB_300001_SM_10006detail10merge_sort30DeviceMergeSortBlockSortKernelINS2_10policy_hubIN6thrust24THRUST_300001_SM_1000_NS12zip_iteratorIN4cuda3std3__45tupleIJNS6_6detail15normal_iteratorINS6_10device_ptrIiEEEESG_SG_EEEEEE9Policy600ESI_PNS0_8NullTypeESI_SM_m3cmpNSB_IJiiiEEESL_EEvbT0_T1_T2_T3_T4_PT6_PT7_T5_NS1_7vsmem_tE_param_1[24],
	.param .u64 .ptr .align 1 _ZN3cub18CUB_300001_SM_10006detail10merge_sort30DeviceMergeSortBlockSortKernelINS2_10policy_hubIN6thrust24THRUST_300001_SM_1000_NS12zip_iteratorIN4cuda3std3__45tupleIJNS6_6detail15normal_iteratorINS6_10device_ptrIiEEEESG_SG_EEEEEE9Policy600ESI_PNS0_8NullTypeESI_SM_m3cmpNSB_IJiiiEEESL_EEvbT0_T1_T2_T3_T4_PT6_PT7_T5_NS1_7vsmem_tE_param_2,
	.param .align 8 .b8 _ZN3cub18CUB_300001_SM_10006detail10merge_sort30DeviceMergeSortBlockSortKernelINS2_10policy_hubIN6thrust24THRUST_300001_SM_1000_NS12zip_iteratorIN4cuda3std3__45tupleIJNS6_6detail15normal_iteratorINS6_10device_ptrIiEEEESG_SG_EEEEEE9Policy600ESI_PNS0_8NullTypeESI_SM_m3cmpNSB_IJiiiEEESL_EEvbT0_T1_T2_T3_T4_PT6_PT7_T5_NS1_7vsmem_tE_param_3[24],
	.param .u64 .ptr .align 1 _ZN3cub18CUB_300001_SM_10006detail10merge_sort30DeviceMergeSortBlockSortKernelINS2_10policy_hubIN6thrust24THRUST_300001_SM_1000_NS12zip_iteratorIN4cuda3std3__45tupleIJNS6_6detail15normal_iteratorINS6_10device_ptrIiEEEESG_SG_EEEEEE9Policy600ESI_PNS0_8NullTypeESI_SM_m3cmpNSB_IJiiiEEESL_EEvbT0_T1_T2_T3_T4_PT6_PT7_T5_NS1_7vsmem_tE_param_4,
	.param .u64 _ZN3cub18CUB_300001_SM_10006detail10merge_sort30DeviceMergeSortBlockSortKernelINS2_10policy_hubIN6thrust24THRUST_300001_SM_1000_NS12zip_iteratorIN4cuda3std3__45tupleIJNS6_6detail15normal_iteratorINS6_10device_ptrIiEEEESG_SG_EEEEEE9Policy600ESI_PNS0_8NullTypeESI_SM_m3cmpNSB_IJiiiEEESL_EEvbT0_T1_T2_T3_T4_PT6_PT7_T5_NS1_7vsmem_tE_param_5,
	.param .u64 .ptr .align 1 _ZN3cub18CUB_300001_SM_10006detail10merge_sort30DeviceMergeSortBlockSortKernelINS2_10policy_hubIN6thrust24THRUST_300001_SM_1000_NS12zip_iteratorIN4cuda3std3__45tupleIJNS6_6detail15normal_iteratorINS6_10device_ptrIiEEEESG_SG_EEEEEE9Policy600ESI_PNS0_8NullTypeESI_SM_m3cmpNSB_IJiiiEEESL_EEvbT0_T1_T2_T3_T4_PT6_PT7_T5_NS1_7vsmem_tE_param_6,
	.param .u64 .ptr .align 1 _ZN3cub18CUB_300001_SM_10006detail10merge_sort30DeviceMergeSortBlockSortKernelINS2_10policy_hubIN6thrust24THRUST_300001_SM_1000_NS12zip_iteratorIN4cuda3std3__45tupleIJNS6_6detail15normal_iteratorINS6_10device_ptrIiEEEESG_SG_EEEEEE9Policy600ESI_PNS0_8NullTypeESI_SM_m3cmpNSB_IJiiiEEESL_EEvbT0_T1_T2_T3_T4_PT6_PT7_T5_NS1_7vsmem_tE_param_7,
	.param .align 1 .b8 _ZN3cub18CUB_300001_SM_10006detail10merge_sort30DeviceMergeSortBlockSortKernelINS2_10policy_hubIN6thrust24THRUST_300001_SM_1000_NS12zip_iteratorIN4cuda3std3__45tupleIJNS6_6detail15normal_iteratorINS6_10device_ptrIiEEEESG_SG_EEEEEE9Policy600ESI_PNS0_8NullTypeESI_SM_m3cmpNSB_IJiiiEEESL_EEvbT0_T1_T2_T3_T4_PT6_PT7_T5_NS1_7vsmem_tE_param_8[1],
	.param .align 8 .b8 _ZN3cub18CUB_300001_SM_10006detail10merge_sort30DeviceMergeSortBlockSortKernelINS2_10policy_hubIN6thrust24THRUST_300001_SM_1000_NS12zip_iteratorIN4cuda3std3__45tupleIJNS6_6detail15normal_iteratorINS6_10device_ptrIiEEEESG_SG_EEEEEE9Policy600ESI_PNS0_8NullTypeESI_SM_m3cmpNSB_IJiiiEEESL_EEvbT0_T1_T2_T3_T4_PT6_PT7_T5_NS1_7vsmem_tE_param_9[8]
)
.maxntid 256
{
	.reg .pred 	%p<211>;
	.reg .b16 	%rs<4>;
	.reg .b32 	%r<910>;
	.reg .b64 	%rd<59>;
	// demoted variable
	.shared .align 16 .b8 _ZZN3cub18CUB_300001_SM_10006detail10merge_sort30DeviceMergeSortBlockSortKernelINS2_10policy_hubIN6thrust24THRUST_300001_SM_1000_NS12zip_iteratorIN4cuda3std3__45tupleIJNS6_6detail15normal_iteratorINS6_10device_ptrIiEEEESG_SG_EEEEEE9Policy600ESI_PNS0_8NullTypeESI_SM_m3cmpNSB_IJiiiEEESL_EEvbT0_T1_T2_T3_T4_PT6_PT7_T5_NS1_7vsmem_tEE19static_temp_storage[15376];
	ld.param.u64 	%rd17, [_ZN3cub18CUB_300001_SM_10006detail10merge_sort30DeviceMergeSortBlockSortKernelINS2_10policy_hubIN6thrust24THRUST_300001_SM_1000_NS12zip_iteratorIN4cuda3std3__45tupleIJNS6_6detail15normal_iteratorINS6_10device_ptrIiEEEESG_SG_EEEEEE9Policy600ESI_PNS0_8NullTypeESI_SM_m3cmpNSB_IJiiiEEESL_EEvbT0_T1_T2_T3_T4_PT6_PT7_T5_NS1_7vsmem_tE_param_3+16];
	ld.param.u64 	%rd16, [_ZN3cub18CUB_300001_SM_10006detail10merge_sort30DeviceMergeSortBlockSortKernelINS2_10policy_hubIN6thrust24THRUST_300001_SM_1000_NS12zip_iteratorIN4cuda3std3__45tupleIJNS6_6detail15normal_iteratorINS6_10device_ptrIiEEEESG_SG_EEEEEE9Policy600ESI_PNS0_8NullTypeESI_SM_m3cmpNSB_IJiiiEEESL_EEvbT0_T1_T2_T3_T4_PT6_PT7_T5_NS1_7vsmem_tE_param_3+8];
	ld.param.u64 	%rd15, [_ZN3cub18CUB_300001_SM_10006detail10merge_sort30DeviceMergeSortBlockSortKernelINS2_10policy_hubIN6thrust24THRUST_300001_SM_1000_NS12zip_iteratorIN4cuda3std3__45tupleIJNS6_6detail15normal_iteratorINS6_10device_ptrIiEEEESG_SG_EEEEEE9Policy600ESI_PNS0_8NullTypeESI_SM_m3cmpNSB_IJiiiEEESL_EEvbT0_T1_T2_T3_T4_PT6_PT7_T5_NS1_7vsmem_tE_param_3];
	ld.param.u64 	%rd20, [_ZN3cub18CUB_300001_SM_10006detail10merge_sort30DeviceMergeSortBlockSortKernelINS2_10policy_hubIN6thrust24THRUST_300001_SM_1000_NS12zip_iteratorIN4cuda3std3__45tupleIJNS6_6detail15normal_iteratorINS6_10device_ptrIiEEEESG_SG_EEEEEE9Policy600ESI_PNS0_8NullTypeESI_SM_m3cmpNSB_IJiiiEEESL_EEvbT0_T1_T2_T3_T4_PT6_PT7_T5_NS1_7vsmem_tE_param_1+16];
	ld.param.u64 	%rd21, [_ZN3cub18CUB_300001_SM_10006detail10merge_sort30DeviceMergeSortBlockSortKernelINS2_10policy_hubIN6thrust24THRUST_300001_SM_1000_NS12zip_iteratorIN4cuda3std3__45tupleIJNS6_6detail15normal_iteratorINS6_10device_ptrIiEEEESG_SG_EEEEEE9Policy600ESI_PNS0_8NullTypeESI_SM_m3cmpNSB_IJiiiEEESL_EEvbT0_T1_T2_T3_T4_PT6_PT7_T5_NS1_7vsmem_tE_param_1+8];
	ld.param.u64 	%rd22, [_ZN3cub18CUB_300001_SM_10006detail10merge_sort30DeviceMergeSortBlockSortKernelINS2_10policy_hubIN6thrust24THRUST_300001_SM_1000_NS12zip_iteratorIN4cuda3std3__45tupleIJNS6_6detail15normal_iteratorINS6_10device_ptrIiEEEESG_SG_EEEEEE9Policy600ESI_PNS0_8NullTypeESI_SM_m3cmpNSB_IJiiiEEESL_EEvbT0_T1_T2_T3_T4_PT6_PT7_T5_NS1_7vsmem_tE_param_1];
	ld.param.u64 	%rd18, [_ZN3cub18CUB_300001_SM_10006detail10merge_sort30DeviceMergeSortBlockSortKernelINS2_10policy_hubIN6thrust24THRUST_300001_SM_1000_NS12zip_iteratorIN4cuda3std3__45tupleIJNS6_6detail15normal_iteratorINS6_10device_ptrIiEEEESG_SG_EEEEEE9Policy600ESI_PNS0_8NullTypeESI_SM_m3cmpNSB_IJiiiEEESL_EEvbT0_T1_T2_T3_T4_PT6_PT7_T5_NS1_7vsmem_tE_param_5];
	ld.param.u64 	%rd19, [_ZN3cub18CUB_300001_SM_10006detail10merge_sort30DeviceMergeSortBlockSortKernelINS2_10policy_hubIN6thrust24THRUST_300001_SM_1000_NS12zip_iteratorIN4cuda3std3__45tupleIJNS6_6detail15normal_iteratorINS6_10device_ptrIiEEEESG_SG_EEEEEE9Policy600ESI_PNS0_8NullTypeESI_SM_m3cmpNSB_IJiiiEEESL_EEvbT0_T1_T2_T3_T4_PT6_PT7_T5_NS1_7vsmem_tE_param_6];
	cvta.to.global.u64 	%rd1, %rd19;
	cvta.to.global.u64 	%rd2, %rd22;
	cvta.to.global.u64 	%rd3, %rd21;
	cvta.to.global.u64 	%rd4, %rd20;
	mov.u32 	%r492, %ctaid.x;
	cvt.u64.u32 	%rd23, %r492;
	mov.u32 	%r493, %nctaid.x;
	cvt.u64.u32 	%rd24, %r493;
	mul.wide.u32 	%rd5, %r492, 1280;
	add.s64 	%rd25, %rd24, -1;
	setp.le.u64 	%p37, %rd25, %rd23;
	@%p37 bra 	$L__BB4_89;
	// begin inline asm
	griddepcontrol.wait;
	// end inline asm
	mov.u32 	%r1, %tid.x;
	and.b32  	%r2, %r1, 31;
	and.b32  	%r563, %r1, 992;
	mul.lo.s32 	%r3, %r563, 5;
	or.b32  	%r564, %r3, %r2;
	cvt.u64.u32 	%rd41, %r564;
	add.s64 	%rd6, %rd5, %rd41;
	shl.b64 	%rd42, %rd6, 2;
	add.s64 	%rd43, %rd2, %rd42;
	add.s64 	%rd44, %rd3, %rd42;
	add.s64 	%rd45, %rd4, %rd42;
	ld.global.u32 	%r565, [%rd43];
	ld.global.u32 	%r566, [%rd44];
	ld.global.u32 	%r567, [%rd45];
	ld.global.u32 	%r568, [%rd43+128];
	ld.global.u32 	%r569, [%rd44+128];
	ld.global.u32 	%r570, [%rd45+128];
	ld.global.u32 	%r571, [%rd43+256];
	ld.global.u32 	%r572, [%rd44+256];
	ld.global.u32 	%r573, [%rd45+256];
	ld.global.u32 	%r574, [%rd43+384];
	ld.global.u32 	%r575, [%rd44+384];
	ld.global.u32 	%r576, [%rd45+384];
	ld.global.u32 	%r577, [%rd43+512];
	ld.global.u32 	%r578, [%rd44+512];
	ld.global.u32 	%r579, [%rd45+512];
	// begin inline asm
	mov.u32 %r562, %laneid;
	// end inline asm
	shr.u32 	%r580, %r1, 5;
	mad.lo.s32 	%r581, %r580, 160, %r562;
	mov.u32 	%r582, _ZZN3cub18CUB_300001_SM_10006detail10merge_sort30DeviceMergeSortBlockSortKernelINS2_10policy_hubIN6thrust24THRUST_300001_SM_1000_NS12zip_iteratorIN4cuda3std3__45tupleIJNS6_6detail15normal_iteratorINS6_10device_ptrIiEEEESG_SG_EEEEEE9Policy600ESI_PNS0_8NullTypeESI_SM_m3cmpNSB_IJiiiEEESL_EEvbT0_T1_T2_T3_T4_PT6_PT7_T5_NS1_7vsmem_tEE19static_temp_storage;
	mad.lo.s32 	%r4, %r581, 12, %r582;
	st.shared.u32 	[%r4], %r565;
	st.shared.u32 	[%r4+4], %r566;
	st.shared.u32 	[%r4+8], %r567;
	st.shared.u32 	[%r4+384], %r568;
	st.shared.u32 	[%r4+388], %r569;
	st.shared.u32 	[%r4+392], %r570;
	st.shared.u32 	[%r4+768], %r571;
	st.shared.u32 	[%r4+772], %r572;
	st.shared.u32 	[%r4+776], %r573;
	st.shared.u32 	[%r4+1152], %r574;
	st.shared.u32 	[%r4+1156], %r575;
	st.shared.u32 	[%r4+1160], %r576;
	st.shared.u32 	[%r4+1536], %r577;
	st.shared.u32 	[%r4+1540], %r578;
	st.shared.u32 	[%r4+1544], %r579;
	bar.warp.sync 	-1;
	mad.lo.s32 	%r5, %r562, 48, %r4;
	ld.shared.u32 	%r736, [%r5];
	ld.shared.u32 	%r735, [%r5+4];
	ld.shared.u32 	%r734, [%r5+8];
	ld.shared.u32 	%r9, [%r5+12];
	ld.shared.u32 	%r10, [%r5+16];
	ld.shared.u32 	%r11, [%r5+20];
	ld.shared.u32 	%r673, [%r5+24];
	ld.shared.u32 	%r672, [%r5+28];
	ld.shared.u32 	%r671, [%r5+32];
	ld.shared.u32 	%r15, [%r5+36];
	ld.shared.u32 	%r16, [%r5+40];
	ld.shared.u32 	%r17, [%r5+44];
	ld.shared.u32 	%r18, [%r5+48];
	ld.shared.u32 	%r19, [%r5+52];
	ld.shared.u32 	%r20, [%r5+56];
	bar.sync 	0;
	// begin inline asm
	griddepcontrol.launch_dependents;
	// end inline asm
	setp.eq.s32 	%p134, %r9, %r736;
	@%p134 bra 	$L__BB4_3;
	setp.lt.s32 	%p135, %r9, %r736;
	mov.u32 	%r677, %r11;
	mov.u32 	%r678, %r10;
	mov.u32 	%r679, %r9;
	@%p135 bra 	$L__BB4_4;
	bra.uni 	$L__BB4_5;
$L__BB4_3:
	setp.ge.s32 	%p136, %r10, %r735;
	mov.u32 	%r677, %r11;
	mov.u32 	%r678, %r10;
	mov.u32 	%r679, %r736;
	@%p136 bra 	$L__BB4_5;
$L__BB4_4:
	mov.u32 	%r677, %r734;
	mov.u32 	%r678, %r735;
	mov.u32 	%r679, %r736;
	mov.u32 	%r734, %r11;
	mov.u32 	%r735, %r10;
	mov.u32 	%r736, %r9;
$L__BB4_5:
	setp.eq.s32 	%p137, %r15, %r673;
	@%p137 bra 	$L__BB4_7;
	setp.lt.s32 	%p138, %r15, %r673;
	mov.u32 	%r683, %r17;
	mov.u32 	%r684, %r16;
	mov.u32 	%r670, %r15;
	@%p138 bra 	$L__BB4_8;
	bra.uni 	$L__BB4_9;
$L__BB4_7:
	setp.ge.s32 	%p139, %r16, %r672;
	mov.u32 	%r683, %r17;
	mov.u32 	%r684, %r16;
	mov.u32 	%r670, %r673;
	@%p139 bra 	$L__BB4_9;
$L__BB4_8:
	mov.u32 	%r683, %r671;
	mov.u32 	%r684, %r672;
	mov.u32 	%r670, %r673;
	mov.u32 	%r671, %r17;
	mov.u32 	%r672, %r16;
	mov.u32 	%r673, %r15;
$L__BB4_9:
	setp.eq.s32 	%p140, %r673, %r679;
	@%p140 bra 	$L__BB4_11;
	setp.lt.s32 	%p141, %r673, %r679;
	mov.u32 	%r695, %r671;
	mov.u32 	%r696, %r672;
	mov.u32 	%r697, %r673;
	@%p141 bra 	$L__BB4_12;
	bra.uni 	$L__BB4_13;
$L__BB4_11:
	setp.ge.s32 	%p142, %r672, %r678;
	mov.u32 	%r695, %r671;
	mov.u32 	%r696, %r672;
	mov.u32 	%r697, %r679;
	@%p142 bra 	$L__BB4_13;
$L__BB4_12:
	mov.u32 	%r695, %r677;
	mov.u32 	%r696, %r678;
	mov.u32 	%r697, %r679;
	mov.u32 	%r677, %r671;
	mov.u32 	%r678, %r672;
	mov.u32 	%r679, %r673;
$L__BB4_13:
	setp.eq.s32 	%p143, %r18, %r670;
	@%p143 bra 	$L__BB4_15;
	setp.lt.s32 	%p144, %r18, %r670;
	mov.u32 	%r680, %r20;
	mov.u32 	%r681, %r19;
	mov.u32 	%r682, %r18;
	mov.u32 	%r685, %r670;
	@%p144 bra 	$L__BB4_16;
	bra.uni 	$L__BB4_17;
$L__BB4_15:
	setp.ge.s32 	%p145, %r19, %r684;
	mov.u32 	%r680, %r20;
	mov.u32 	%r681, %r19;
	mov.u32 	%r682, %r18;
	mov.u32 	%r685, %r18;
	@%p145 bra 	$L__BB4_17;
$L__BB4_16:
	mov.u32 	%r680, %r683;
	mov.u32 	%r681, %r684;
	mov.u32 	%r682, %r670;
	mov.u32 	%r683, %r20;
	mov.u32 	%r684, %r19;
	mov.u32 	%r685, %r18;
$L__BB4_17:
	setp.eq.s32 	%p146, %r679, %r736;
	@%p146 bra 	$L__BB4_19;
	setp.lt.s32 	%p147, %r679, %r736;
	mov.u32 	%r701, %r677;
	mov.u32 	%r702, %r678;
	mov.u32 	%r703, %r679;
	@%p147 bra 	$L__BB4_20;
	bra.uni 	$L__BB4_21;
$L__BB4_19:
	setp.ge.s32 	%p148, %r678, %r735;
	mov.u32 	%r701, %r677;
	mov.u32 	%r702, %r678;
	mov.u32 	%r703, %r736;
	@%p148 bra 	$L__BB4_21;
$L__BB4_20:
	mov.u32 	%r701, %r734;
	mov.u32 	%r702, %r735;
	mov.u32 	%r703, %r736;
	mov.u32 	%r734, %r677;
	mov.u32 	%r735, %r678;
	mov.u32 	%r736, %r679;
$L__BB4_21:
	setp.eq.s32 	%p149, %r685, %r697;
	@%p149 bra 	$L__BB4_23;
	setp.lt.s32 	%p150, %r685, %r697;
	mov.u32 	%r707, %r683;
	mov.u32 	%r708, %r684;
	mov.u32 	%r694, %r685;
	@%p150 bra 	$L__BB4_24;
	bra.uni 	$L__BB4_25;
$L__BB4_23:
	setp.ge.s32 	%p151, %r684, %r696;
	mov.u32 	%r707, %r683;
	mov.u32 	%r708, %r684;
	mov.u32 	%r694, %r697;
	@%p151 bra 	$L__BB4_25;
$L__BB4_24:
	mov.u32 	%r707, %r695;
	mov.u32 	%r708, %r696;
	mov.u32 	%r694, %r697;
	mov.u32 	%r695, %r683;
	mov.u32 	%r696, %r684;
	mov.u32 	%r697, %r685;
$L__BB4_25:
	setp.eq.s32 	%p152, %r697, %r703;
	@%p152 bra 	$L__BB4_27;
	setp.lt.s32 	%p153, %r697, %r703;
	mov.u32 	%r728, %r695;
	mov.u32 	%r729, %r696;
	mov.u32 	%r730, %r697;
	@%p153 bra 	$L__BB4_28;
	bra.uni 	$L__BB4_29;
$L__BB4_27:
	setp.ge.s32 	%p154, %r696, %r702;
	mov.u32 	%r728, %r695;
	mov.u32 	%r729, %r696;
	mov.u32 	%r730, %r703;
	@%p154 bra 	$L__BB4_29;
$L__BB4_28:
	mov.u32 	%r728, %r701;
	mov.u32 	%r729, %r702;
	mov.u32 	%r730, %r703;
	mov.u32 	%r701, %r695;
	mov.u32 	%r702, %r696;
	mov.u32 	%r703, %r697;
$L__BB4_29:
	setp.eq.s32 	%p155, %r682, %r694;
	@%p155 bra 	$L__BB4_31;
	setp.lt.s32 	%p156, %r682, %r694;
	mov.u32 	%r722, %r680;
	mov.u32 	%r723, %r681;
	mov.u32 	%r724, %r682;
	mov.u32 	%r709, %r694;
	@%p156 bra 	$L__BB4_32;
	bra.uni 	$L__BB4_33;
$L__BB4_31:
	setp.ge.s32 	%p157, %r681, %r708;
	mov.u32 	%r722, %r680;
	mov.u32 	%r723, %r681;
	mov.u32 	%r724, %r682;
	mov.u32 	%r709, %r682;
	@%p157 bra 	$L__BB4_33;
$L__BB4_32:
	mov.u32 	%r722, %r707;
	mov.u32 	%r723, %r708;
	mov.u32 	%r724, %r694;
	mov.u32 	%r707, %r680;
	mov.u32 	%r708, %r681;
	mov.u32 	%r709, %r682;
$L__BB4_33:
	setp.eq.s32 	%p158, %r703, %r736;
	@%p158 bra 	$L__BB4_35;
	setp.lt.s32 	%p159, %r703, %r736;
	mov.u32 	%r731, %r701;
	mov.u32 	%r732, %r702;
	mov.u32 	%r733, %r703;
	@%p159 bra 	$L__BB4_36;
	bra.uni 	$L__BB4_37;
$L__BB4_35:
	setp.ge.s32 	%p160, %r702, %r735;
	mov.u32 	%r731, %r701;
	mov.u32 	%r732, %r702;
	mov.u32 	%r733, %r736;
	@%p160 bra 	$L__BB4_37;
$L__BB4_36:
	mov.u32 	%r731, %r734;
	mov.u32 	%r732, %r735;
	mov.u32 	%r733, %r736;
	mov.u32 	%r734, %r701;
	mov.u32 	%r735, %r702;
	mov.u32 	%r736, %r703;
$L__BB4_37:
	setp.eq.s32 	%p161, %r709, %r730;
	@%p161 bra 	$L__BB4_39;
	setp.lt.s32 	%p162, %r709, %r730;
	mov.u32 	%r725, %r707;
	mov.u32 	%r726, %r708;
	mov.u32 	%r727, %r709;
	@%p162 bra 	$L__BB4_40;
	bra.uni 	$L__BB4_41;
$L__BB4_39:
	setp.ge.s32 	%p163, %r708, %r729;
	mov.u32 	%r725, %r707;
	mov.u32 	%r726, %r708;
	mov.u32 	%r727, %r730;
	@%p163 bra 	$L__BB4_41;
$L__BB4_40:
	mov.u32 	%r725, %r728;
	mov.u32 	%r726, %r729;
	mov.u32 	%r727, %r730;
	mov.u32 	%r728, %r707;
	mov.u32 	%r729, %r708;
	mov.u32 	%r730, %r709;
$L__BB4_41:
	mov.b32 	%r737, 2;
$L__BB4_42:
	mov.u32 	%r96, %r737;
	bar.sync 	0;
	add.s32 	%r584, %r96, -1;
	shr.u32 	%r585, %r96, 1;
	mov.u32 	%r586, _ZZN3cub18CUB_300001_SM_10006detail10merge_sort30DeviceMergeSortBlockSortKernelINS2_10policy_hubIN6thrust24THRUST_300001_SM_1000_NS12zip_iteratorIN4cuda3std3__45tupleIJNS6_6detail15normal_iteratorINS6_10device_ptrIiEEEESG_SG_EEEEEE9Policy600ESI_PNS0_8NullTypeESI_SM_m3cmpNSB_IJiiiEEESL_EEvbT0_T1_T2_T3_T4_PT6_PT7_T5_NS1_7vsmem_tEE19static_temp_storage;
	mad.lo.s32 	%r587, %r1, 60, %r586;
	st.shared.u32 	[%r587], %r736;
	st.shared.u32 	[%r587+4], %r735;
	st.shared.u32 	[%r587+8], %r734;
	st.shared.u32 	[%r587+12], %r733;
	st.shared.u32 	[%r587+16], %r732;
	st.shared.u32 	[%r587+20], %r731;
	st.shared.u32 	[%r587+24], %r730;
	st.shared.u32 	[%r587+28], %r729;
	st.shared.u32 	[%r587+32], %r728;
	st.shared.u32 	[%r587+36], %r727;
	st.shared.u32 	[%r587+40], %r726;
	st.shared.u32 	[%r587+44], %r725;
	st.shared.u32 	[%r587+48], %r724;
	st.shared.u32 	[%r587+52], %r723;
	st.shared.u32 	[%r587+56], %r722;
	bar.sync 	0;
	neg.s32 	%r588, %r96;
	and.b32  	%r589, %r1, %r588;
	mul.lo.s32 	%r590, %r589, 5;
	mul.lo.s32 	%r591, %r585, 5;
	and.b32  	%r592, %r584, %r1;
	mul.lo.s32 	%r593, %r592, 5;
	min.u32 	%r97, %r593, 1280;
	min.u32 	%r98, %r590, 1280;
	add.s32 	%r594, %r98, %r591;
	min.u32 	%r99, %r594, 1280;
	add.s32 	%r595, %r99, %r591;
	min.u32 	%r100, %r595, 1280;
	sub.s32 	%r596, %r99, %r98;
	sub.s32 	%r597, %r100, %r99;
	setp.lt.s32 	%p164, %r97, %r597;
	sub.s32 	%r598, %r97, %r597;
	selp.b32 	%r740, 0, %r598, %p164;
	min.s32 	%r738, %r596, %r97;
	setp.ge.s32 	%p165, %r740, %r738;
	@%p165 bra 	$L__BB4_48;
	add.s32 	%r103, %r99, %r97;
$L__BB4_44:
	sub.s32 	%r599, %r738, %r740;
	shr.u32 	%r600, %r599, 31;
	add.s32 	%r601, %r599, %r600;
	shr.s32 	%r602, %r601, 1;
	add.s32 	%r106, %r602, %r740;
	add.s32 	%r603, %r106, %r98;
	mad.lo.s32 	%r107, %r603, 12, %r586;
	ld.shared.u32 	%r108, [%r107];
	not.b32 	%r605, %r106;
	add.s32 	%r606, %r103, %r605;
	mad.lo.s32 	%r109, %r606, 12, %r586;
	ld.shared.u32 	%r110, [%r109];
	setp.eq.s32 	%p166, %r110, %r108;
	@%p166 bra 	$L__BB4_46;
	setp.lt.s32 	%p199, %r110, %r108;
	bra.uni 	$L__BB4_47;
$L__BB4_46:
	ld.shared.u32 	%r607, [%r109+4];
	ld.shared.u32 	%r608, [%r107+4];
	setp.lt.s32 	%p199, %r607, %r608;
$L__BB4_47:
	add.s32 	%r609, %r106, 1;
	selp.b32 	%r740, %r740, %r609, %p199;
	selp.b32 	%r738, %r106, %r738, %p199;
	setp.lt.s32 	%p167, %r740, %r738;
	@%p167 bra 	$L__BB4_44;
$L__BB4_48:
	add.s32 	%r114, %r740, %r98;
	add.s32 	%r610, %r99, %r97;
	sub.s32 	%r115, %r610, %r740;
	mad.lo.s32 	%r116, %r114, 12, %r586;
	ld.shared.u32 	%r750, [%r116];
	ld.shared.u32 	%r751, [%r116+4];
	ld.shared.u32 	%r752, [%r116+8];
	mad.lo.s32 	%r120, %r115, 12, %r586;
	ld.shared.u32 	%r741, [%r120];
	ld.shared.u32 	%r743, [%r120+4];
	ld.shared.u32 	%r742, [%r120+8];
	setp.ge.s32 	%p169, %r115, %r100;
	mov.pred 	%p200, 0;
	@%p169 bra 	$L__BB4_53;
	setp.ge.s32 	%p171, %r114, %r99;
	mov.pred 	%p200, -1;
	@%p171 bra 	$L__BB4_53;
	setp.eq.s32 	%p172, %r741, %r750;
	@%p172 bra 	$L__BB4_52;
	setp.lt.s32 	%p200, %r741, %r750;
	bra.uni 	$L__BB4_53;
$L__BB4_52:
	setp.lt.s32 	%p200, %r743, %r751;
$L__BB4_53:
	selp.b32 	%r736, %r741, %r750, %p200;
	selp.b32 	%r735, %r743, %r751, %p200;
	selp.b32 	%r734, %r742, %r752, %p200;
	selp.u32 	%r612, 1, 0, %p200;
	add.s32 	%r127, %r115, %r612;
	not.pred 	%p173, %p200;
	selp.u32 	%r613, 1, 0, %p173;
	add.s32 	%r128, %r114, %r613;
	@%p173 bra 	$L__BB4_55;
	ld.shared.u32 	%r741, [%r120+12];
	ld.shared.u32 	%r743, [%r120+16];
	ld.shared.u32 	%r742, [%r120+20];
	bra.uni 	$L__BB4_56;
$L__BB4_55:
	ld.shared.u32 	%r750, [%r116+12];
	ld.shared.u32 	%r751, [%r116+16];
	ld.shared.u32 	%r752, [%r116+20];
$L__BB4_56:
	setp.ge.s32 	%p175, %r127, %r100;
	mov.pred 	%p201, 0;
	@%p175 bra 	$L__BB4_61;
	setp.ge.s32 	%p177, %r128, %r99;
	mov.pred 	%p201, -1;
	@%p177 bra 	$L__BB4_61;
	setp.eq.s32 	%p178, %r741, %r750;
	@%p178 bra 	$L__BB4_60;
	setp.lt.s32 	%p201, %r741, %r750;
	bra.uni 	$L__BB4_61;
$L__BB4_60:
	setp.lt.s32 	%p201, %r743, %r751;
$L__BB4_61:
	selp.b32 	%r733, %r741, %r750, %p201;
	selp.b32 	%r732, %r743, %r751, %p201;
	selp.b32 	%r731, %r742, %r752, %p201;
	selp.u32 	%r614, 1, 0, %p201;
	add.s32 	%r144, %r127, %r614;
	not.pred 	%p179, %p201;
	selp.u32 	%r615, 1, 0, %p179;
	add.s32 	%r145, %r128, %r615;
	@%p201 bra 	$L__BB4_63;
	mad.lo.s32 	%r617, %r145, 12, %r586;
	ld.shared.u32 	%r750, [%r617];
	ld.shared.u32 	%r751, [%r617+4];
	ld.shared.u32 	%r752, [%r617+8];
	bra.uni 	$L__BB4_64;
$L__BB4_63:
	mad.lo.s32 	%r619, %r144, 12, %r586;
	ld.shared.u32 	%r741, [%r619];
	ld.shared.u32 	%r743, [%r619+4];
	ld.shared.u32 	%r742, [%r619+8];
$L__BB4_64:
	setp.ge.s32 	%p181, %r144, %r100;
	mov.pred 	%p202, 0;
	@%p181 bra 	$L__BB4_69;
	setp.ge.s32 	%p183, %r145, %r99;
	mov.pred 	%p202, -1;
	@%p183 bra 	$L__BB4_69;
	setp.eq.s32 	%p184, %r741, %r750;
	@%p184 bra 	$L__BB4_68;
	setp.lt.s32 	%p202, %r741, %r750;
	bra.uni 	$L__BB4_69;
$L__BB4_68:
	setp.lt.s32 	%p202, %r743, %r751;
$L__BB4_69:
	selp.b32 	%r730, %r741, %r750, %p202;
	selp.b32 	%r729, %r743, %r751, %p202;
	selp.b32 	%r728, %r742, %r752, %p202;
	selp.u32 	%r620, 1, 0, %p202;
	add.s32 	%r161, %r144, %r620;
	not.pred 	%p185, %p202;
	selp.u32 	%r621, 1, 0, %p185;
	add.s32 	%r162, %r145, %r621;
	@%p202 bra 	$L__BB4_71;
	mad.lo.s32 	%r623, %r162, 12, %r586;
	ld.shared.u32 	%r750, [%r623];
	ld.shared.u32 	%r751, [%r623+4];
	ld.shared.u32 	%r752, [%r623+8];
	bra.uni 	$L__BB4_72;
$L__BB4_71:
	mad.lo.s32 	%r625, %r161, 12, %r586;
	ld.shared.u32 	%r741, [%r625];
	ld.shared.u32 	%r743, [%r625+4];
	ld.shared.u32 	%r742, [%r625+8];
$L__BB4_72:
	setp.ge.s32 	%p187, %r161, %r100;
	mov.pred 	%p203, 0;
	@%p187 bra 	$L__BB4_77;
	setp.ge.s32 	%p189, %r162, %r99;
	mov.pred 	%p203, -1;
	@%p189 bra 	$L__BB4_77;
	setp.eq.s32 	%p190, %r741, %r750;
	@%p190 bra 	$L__BB4_76;
	setp.lt.s32 	%p203, %r741, %r750;
	bra.uni 	$L__BB4_77;
$L__BB4_76:
	setp.lt.s32 	%p203, %r743, %r751;
$L__BB4_77:
	selp.b32 	%r727, %r741, %r750, %p203;
	selp.b32 	%r726, %r743, %r751, %p203;
	selp.b32 	%r725, %r742, %r752, %p203;
	selp.u32 	%r626, 1, 0, %p203;
	add.s32 	%r178, %r161, %r626;
	not.pred 	%p191, %p203;
	selp.u32 	%r627, 1, 0, %p191;
	add.s32 	%r179, %r162, %r627;
	@%p203 bra 	$L__BB4_79;
	mov.u32 	%r628, _ZZN3cub18CUB_300001_SM_10006detail10merge_sort30DeviceMergeSortBlockSortKernelINS2_10policy_hubIN6thrust24THRUST_300001_SM_1000_NS12zip_iteratorIN4cuda3std3__45tupleIJNS6_6detail15normal_iteratorINS6_10device_ptrIiEEEESG_SG_EEEEEE9Policy600ESI_PNS0_8NullTypeESI_SM_m3cmpNSB_IJiiiEEESL_EEvbT0_T1_T2_T3_T4_PT6_PT7_T5_NS1_7vsmem_tEE19static_temp_storage;
	mad.lo.s32 	%r629, %r179, 12, %r628;
	ld.shared.u32 	%r750, [%r629];
	ld.shared.u32 	%r751, [%r629+4];
	ld.shared.u32 	%r752, [%r629+8];
	bra.uni 	$L__BB4_80;
$L__BB4_79:
	mov.u32 	%r630, _ZZN3cub18CUB_300001_SM_10006detail10merge_sort30DeviceMergeSortBlockSortKernelINS2_10policy_hubIN6thrust24THRUST_300001_SM_1000_NS12zip_iteratorIN4cuda3std3__45tupleIJNS6_6detail15normal_iteratorINS6_10device_ptrIiEEEESG_SG_EEEEEE9Policy600ESI_PNS0_8NullTypeESI_SM_m3cmpNSB_IJiiiEEESL_EEvbT0_T1_T2_T3_T4_PT6_PT7_T5_NS1_7vsmem_tEE19static_temp_storage;
	mad.lo.s32 	%r631, %r178, 12, %r630;
	ld.shared.u32 	%r741, [%r631];
	ld.shared.u32 	%r743, [%r631+4];
	ld.shared.u32 	%r742, [%r631+8];
$L__BB4_80:
	setp.ge.s32 	%p193, %r178, %r100;
	mov.pred 	%p204, 0;
	@%p193 bra 	$L__BB4_85;
	setp.ge.s32 	%p195, %r179, %r99;
	mov.pred 	%p204, -1;
	@%p195 bra 	$L__BB4_85;
	setp.eq.s32 	%p196, %r741, %r750;
	@%p196 bra 	$L__BB4_84;
	setp.lt.s32 	%p204, %r741, %r750;
	bra.uni 	$L__BB4_85;
$L__BB4_84:
	setp.lt.s32 	%p204, %r743, %r751;
$L__BB4_85:
	selp.b32 	%r724, %r741, %r750, %p204;
	selp.b32 	%r723, %r743, %r751, %p204;
	selp.b32 	%r722, %r742, %r752, %p204;
	shl.b32 	%r737, %r96, 1;
	setp.lt.u32 	%p197, %r96, 129;
	@%p197 bra 	$L__BB4_42;
	ld.param.s8 	%rs3, [_ZN3cub18CUB_300001_SM_10006detail10merge_sort30DeviceMergeSortBlockSortKernelINS2_10policy_hubIN6thrust24THRUST_300001_SM_1000_NS12zip_iteratorIN4cuda3std3__45tupleIJNS6_6detail15normal_iteratorINS6_10device_ptrIiEEEESG_SG_EEEEEE9Policy600ESI_PNS0_8NullTypeESI_SM_m3cmpNSB_IJiiiEEESL_EEvbT0_T1_T2_T3_T4_PT6_PT7_T5_NS1_7vsmem_tE_param_0];
	bar.sync 	0;
	setp.eq.s16 	%p198, %rs3, 0;
	@%p198 bra 	$L__BB4_88;
	st.shared.u32 	[%r5], %r736;
	st.shared.u32 	[%r5+4], %r735;
	st.shared.u32 	[%r5+8], %r734;
	st.shared.u32 	[%r5+12], %r733;
	st.shared.u32 	[%r5+16], %r732;
	st.shared.u32 	[%r5+20], %r731;
	st.shared.u32 	[%r5+24], %r730;
	st.shared.u32 	[%r5+28], %r729;
	st.shared.u32 	[%r5+32], %r728;
	st.shared.u32 	[%r5+36], %r727;
	st.shared.u32 	[%r5+40], %r726;
	st.shared.u32 	[%r5+44], %r725;
	st.shared.u32 	[%r5+48], %r724;
	st.shared.u32 	[%r5+52], %r723;
	st.shared.u32 	[%r5+56], %r722;
	bar.warp.sync 	-1;
	ld.shared.u32 	%r632, [%r4];
	ld.shared.u32 	%r633, [%r4+4];
	ld.shared.u32 	%r634, [%r4+8];
	ld.shared.u32 	%r635, [%r4+384];
	ld.shared.u32 	%r636, [%r4+388];
	ld.shared.u32 	%r637, [%r4+392];
	ld.shared.u32 	%r638, [%r4+768];
	ld.shared.u32 	%r639, [%r4+772];
	ld.shared.u32 	%r640, [%r4+776];
	ld.shared.u32 	%r641, [%r4+1152];
	ld.shared.u32 	%r642, [%r4+1156];
	ld.shared.u32 	%r643, [%r4+1160];
	ld.shared.u32 	%r644, [%r4+1536];
	ld.shared.u32 	%r645, [%r4+1540];
	ld.shared.u32 	%r646, [%r4+1544];
	cvt.u64.u32 	%rd46, %r3;
	cvt.u64.u32 	%rd47, %r2;
	add.s64 	%rd48, %rd5, %rd47;
	add.s64 	%rd49, %rd48, %rd46;
	cvta.to.global.u64 	%rd50, %rd15;
	shl.b64 	%rd51, %rd49, 2;
	add.s64 	%rd52, %rd50, %rd51;
	cvta.to.global.u64 	%rd53, %rd16;
	add.s64 	%rd54, %rd53, %rd51;
	cvta.to.global.u64 	%rd55, %rd17;
	add.s64 	%rd56, %rd55, %rd51;
	st.global.u32 	[%rd52], %r632;
	st.global.u32 	[%rd54], %r633;
	st.global.u32 	[%rd56], %r634;
	st.global.u32 	[%rd52+128], %r635;
	st.global.u32 	[%rd54+128], %r636;
	st.global.u32 	[%rd56+128], %r637;
	st.global.u32 	[%rd52+256], %r638;
	st.global.u32 	[%rd54+256], %r639;
	st.global.u32 	[%rd56+256], %r640;
	st.global.u32 	[%rd52+384], %r641;
	st.global.u32 	[%rd54+384], %r642;
	st.global.u32 	[%rd56+384], %r643;
	st.global.u32 	[%rd52+512], %r644;
	st.global.u32 	[%rd54+512], %r645;
	st.global.u32 	[%rd56+512], %r646;
	bra.uni 	$L__BB4_225;
$L__BB4_88:
	st.shared.u32 	[%r5], %r736;
	st.shared.u32 	[%r5+4], %r735;
	st.shared.u32 	[%r5+8], %r734;
	st.shared.u32 	[%r5+12], %r733;
	st.shared.u32 	[%r5+16], %r732;
	st.shared.u32 	[%r5+20], %r731;
	st.shared.u32 	[%r5+24], %r730;
	st.shared.u32 	[%r5+28], %r729;
	st.shared.u32 	[%r5+32], %r728;
	st.shared.u32 	[%r5+36], %r727;
	st.shared.u32 	[%r5+40], %r726;
	st.shared.u32 	[%r5+44], %r725;
	st.shared.u32 	[%r5+48], %r724;
	st.shared.u32 	[%r5+52], %r723;
	st.shared.u32 	[%r5+56], %r722;
	bar.warp.sync 	-1;
	ld.shared.u32 	%r647, [%r4];
	ld.shared.u32 	%r648, [%r4+4];
	ld.shared.u32 	%r649, [%r4+8];
	ld.shared.u32 	%r650, [%r4+384];
	ld.shared.u32 	%r651, [%r4+388];
	ld.shared.u32 	%r652, [%r4+392];
	ld.shared.u32 	%r653, [%r4+768];
	ld.shared.u32 	%r654, [%r4+772];
	ld.shared.u32 	%r655, [%r4+776];
	ld.shared.u32 	%r656, [%r4+1152];
	ld.shared.u32 	%r657, [%r4+1156];
	ld.shared.u32 	%r658, [%r4+1160];
	ld.shared.u32 	%r659, [%r4+1536];
	ld.shared.u32 	%r660, [%r4+1540];
	ld.shared.u32 	%r661, [%r4+1544];
	mad.lo.s64 	%rd57, %rd6, 12, %rd1;
	st.global.u32 	[%rd57], %r647;
	st.global.u32 	[%rd57+4], %r648;
	st.global.u32 	[%rd57+8], %r649;
	st.global.u32 	[%rd57+384], %r650;
	st.global.u32 	[%rd57+388], %r651;
	st.global.u32 	[%rd57+392], %r652;
	st.global.u32 	[%rd57+768], %r653;
	st.global.u32 	[%rd57+772], %r654;
	st.global.u32 	[%rd57+776], %r655;
	st.global.u32 	[%rd57+1152], %r656;
	st.global.u32 	[%rd57+1156], %r657;
	st.global.u32 	[%rd57+1160], %r658;
	st.global.u32 	[%rd57+1536], %r659;
	st.global.u32 	[%rd57+1540], %r660;
	st.global.u32 	[%rd57+1544], %r661;
	bra.uni 	$L__BB4_225;
$L__BB4_89:
	cvt.u32.u64 	%r494, %rd5;
	cvt.u32.u64 	%r495, %rd18;
	sub.s32 	%r496, %r495, %r494;
	min.s32 	%r196, %r496, 1280;
	// begin inline asm
	griddepcontrol.wait;
	// end inline asm
	shl.b64 	%rd26, %rd5, 2;
	add.s64 	%rd27, %rd2, %rd26;
	add.s64 	%rd28, %rd3, %rd26;
	add.s64 	%rd29, %rd4, %rd26;
	mov.u32 	%r197, %tid.x;
	ld.global.u32 	%r777, [%rd29];
	ld.global.u32 	%r778, [%rd28];
	ld.global.u32 	%r779, [%rd27];
	and.b32  	%r201, %r197, 31;
	and.b32  	%r497, %r197, 992;
	mul.lo.s32 	%r202, %r497, 5;
	or.b32  	%r498, %r202, %r201;
	setp.ge.s32 	%p38, %r498, %r196;
	cvt.u64.u32 	%rd7, %r498;
	mul.wide.u32 	%rd30, %r498, 4;
	add.s64 	%rd8, %rd27, %rd30;
	add.s64 	%rd9, %rd28, %rd30;
	add.s64 	%rd10, %rd29, %rd30;
	mov.u32 	%r765, %r777;
	mov.u32 	%r766, %r778;
	mov.u32 	%r767, %r779;
	@%p38 bra 	$L__BB4_91;
	ld.global.u32 	%r767, [%rd8];
	ld.global.u32 	%r766, [%rd9];
	ld.global.u32 	%r765, [%rd10];
$L__BB4_91:
	cvt.u32.u64 	%r499, %rd7;
	add.s32 	%r209, %r499, 32;
	setp.ge.s32 	%p39, %r209, %r196;
	mov.u32 	%r768, %r777;
	mov.u32 	%r769, %r778;
	mov.u32 	%r770, %r779;
	@%p39 bra 	$L__BB4_93;
	ld.global.u32 	%r770, [%rd8+128];
	ld.global.u32 	%r769, [%rd9+128];
	ld.global.u32 	%r768, [%rd10+128];
$L__BB4_93:
	add.s32 	%r216, %r499, 64;
	setp.ge.s32 	%p40, %r216, %r196;
	mov.u32 	%r771, %r777;
	mov.u32 	%r772, %r778;
	mov.u32 	%r773, %r779;
	@%p40 bra 	$L__BB4_95;
	ld.global.u32 	%r773, [%rd8+256];
	ld.global.u32 	%r772, [%rd9+256];
	ld.global.u32 	%r771, [%rd10+256];
$L__BB4_95:
	add.s32 	%r223, %r499, 96;
	setp.ge.s32 	%p41, %r223, %r196;
	mov.u32 	%r774, %r777;
	mov.u32 	%r775, %r778;
	mov.u32 	%r776, %r779;
	@%p41 bra 	$L__BB4_97;
	ld.global.u32 	%r776, [%rd8+384];
	ld.global.u32 	%r775, [%rd9+384];
	ld.global.u32 	%r774, [%rd10+384];
$L__BB4_97:
	cvt.u32.u64 	%r502, %rd7;
	add.s32 	%r230, %r502, 128;
	setp.ge.s32 	%p42, %r230, %r196;
	@%p42 bra 	$L__BB4_99;
	ld.global.u32 	%r779, [%rd8+512];
	ld.global.u32 	%r778, [%rd9+512];
	ld.global.u32 	%r777, [%rd10+512];
$L__BB4_99:
	// begin inline asm
	mov.u32 %r503, %laneid;
	// end inline asm
	shr.u32 	%r504, %r197, 5;
	mad.lo.s32 	%r505, %r504, 160, %r503;
	mov.u32 	%r506, _ZZN3cub18CUB_300001_SM_10006detail10merge_sort30DeviceMergeSortBlockSortKernelINS2_10policy_hubIN6thrust24THRUST_300001_SM_1000_NS12zip_iteratorIN4cuda3std3__45tupleIJNS6_6detail15normal_iteratorINS6_10device_ptrIiEEEESG_SG_EEEEEE9Policy600ESI_PNS0_8NullTypeESI_SM_m3cmpNSB_IJiiiEEESL_EEvbT0_T1_T2_T3_T4_PT6_PT7_T5_NS1_7vsmem_tEE19static_temp_storage;
	mad.lo.s32 	%r237, %r505, 12, %r506;
	st.shared.u32 	[%r237], %r767;
	st.shared.u32 	[%r237+4], %r766;
	st.shared.u32 	[%r237+8], %r765;
	st.shared.u32 	[%r237+384], %r770;
	st.shared.u32 	[%r237+388], %r769;
	st.shared.u32 	[%r237+392], %r768;
	st.shared.u32 	[%r237+768], %r773;
	st.shared.u32 	[%r237+772], %r772;
	st.shared.u32 	[%r237+776], %r771;
	st.shared.u32 	[%r237+1152], %r776;
	st.shared.u32 	[%r237+1156], %r775;
	st.shared.u32 	[%r237+1160], %r774;
	st.shared.u32 	[%r237+1536], %r779;
	st.shared.u32 	[%r237+1540], %r778;
	st.shared.u32 	[%r237+1544], %r777;
	bar.warp.sync 	-1;
	mad.lo.s32 	%r238, %r503, 48, %r237;
	ld.shared.u32 	%r866, [%r238];
	ld.shared.u32 	%r865, [%r238+4];
	ld.shared.u32 	%r864, [%r238+8];
	ld.shared.u32 	%r242, [%r238+12];
	ld.shared.u32 	%r243, [%r238+16];
	ld.shared.u32 	%r244, [%r238+20];
	ld.shared.u32 	%r245, [%r238+24];
	ld.shared.u32 	%r246, [%r238+28];
	ld.shared.u32 	%r247, [%r238+32];
	ld.shared.u32 	%r248, [%r238+36];
	ld.shared.u32 	%r249, [%r238+40];
	ld.shared.u32 	%r250, [%r238+44];
	ld.shared.u32 	%r251, [%r238+48];
	ld.shared.u32 	%r252, [%r238+52];
	ld.shared.u32 	%r253, [%r238+56];
	bar.sync 	0;
	// begin inline asm
	griddepcontrol.launch_dependents;
	// end inline asm
	mul.lo.s32 	%r254, %r197, 5;
	add.s32 	%r507, %r254, 1;
	setp.ge.u32 	%p43, %r507, %r196;
	mov.u32 	%r861, %r864;
	mov.u32 	%r862, %r865;
	mov.u32 	%r863, %r866;
	mov.u32 	%r783, %r864;
	mov.u32 	%r784, %r865;
	mov.u32 	%r791, %r866;
	@%p43 bra 	$L__BB4_104;
	setp.eq.s32 	%p44, %r866, %r242;
	@%p44 bra 	$L__BB4_102;
	setp.lt.s32 	%p45, %r866, %r242;
	mov.u32 	%r861, %r244;
	mov.u32 	%r862, %r243;
	mov.u32 	%r863, %r242;
	mov.u32 	%r783, %r864;
	mov.u32 	%r784, %r865;
	mov.u32 	%r791, %r866;
	@%p45 bra 	$L__BB4_103;
	bra.uni 	$L__BB4_104;
$L__BB4_102:
	setp.ge.s32 	%p46, %r865, %r243;
	mov.u32 	%r861, %r244;
	mov.u32 	%r862, %r243;
	mov.u32 	%r863, %r866;
	mov.u32 	%r783, %r864;
	mov.u32 	%r784, %r865;
	mov.u32 	%r791, %r866;
	@%p46 bra 	$L__BB4_104;
$L__BB4_103:
	mov.u32 	%r861, %r244;
	mov.u32 	%r862, %r243;
	mov.u32 	%r863, %r242;
	mov.u32 	%r783, %r244;
	mov.u32 	%r784, %r243;
	mov.u32 	%r791, %r242;
$L__BB4_104:
	add.s32 	%r508, %r254, 2;
	setp.ge.u32 	%p47, %r508, %r196;
	mov.u32 	%r858, %r783;
	mov.u32 	%r859, %r784;
	mov.u32 	%r860, %r791;
	@%p47 bra 	$L__BB4_109;
	setp.eq.s32 	%p48, %r791, %r245;
	@%p48 bra 	$L__BB4_107;
	setp.lt.s32 	%p49, %r791, %r245;
	mov.u32 	%r858, %r247;
	mov.u32 	%r859, %r246;
	mov.u32 	%r860, %r245;
	@%p49 bra 	$L__BB4_108;
	bra.uni 	$L__BB4_109;
$L__BB4_107:
	setp.ge.s32 	%p50, %r784, %r246;
	mov.u32 	%r858, %r247;
	mov.u32 	%r859, %r246;
	mov.u32 	%r860, %r245;
	mov.u32 	%r791, %r245;
	@%p50 bra 	$L__BB4_109;
$L__BB4_108:
	mov.u32 	%r858, %r247;
	mov.u32 	%r859, %r246;
	mov.u32 	%r860, %r245;
	mov.u32 	%r783, %r247;
	mov.u32 	%r784, %r246;
	mov.u32 	%r791, %r245;
$L__BB4_109:
	add.s32 	%r509, %r254, 3;
	setp.ge.u32 	%p51, %r509, %r196;
	mov.u32 	%r855, %r783;
	mov.u32 	%r856, %r784;
	mov.u32 	%r857, %r791;
	@%p51 bra 	$L__BB4_114;
	setp.eq.s32 	%p52, %r791, %r248;
	@%p52 bra 	$L__BB4_112;
	setp.lt.s32 	%p53, %r791, %r248;
	mov.u32 	%r855, %r250;
	mov.u32 	%r856, %r249;
	mov.u32 	%r857, %r248;
	@%p53 bra 	$L__BB4_113;
	bra.uni 	$L__BB4_114;
$L__BB4_112:
	setp.ge.s32 	%p54, %r784, %r249;
	mov.u32 	%r855, %r250;
	mov.u32 	%r856, %r249;
	mov.u32 	%r857, %r248;
	mov.u32 	%r791, %r248;
	@%p54 bra 	$L__BB4_114;
$L__BB4_113:
	mov.u32 	%r855, %r250;
	mov.u32 	%r856, %r249;
	mov.u32 	%r857, %r248;
	mov.u32 	%r783, %r250;
	mov.u32 	%r784, %r249;
	mov.u32 	%r791, %r248;
$L__BB4_114:
	add.s32 	%r510, %r254, 4;
	setp.lt.u32 	%p55, %r510, %r196;
	selp.b32 	%r852, %r253, %r783, %p55;
	selp.b32 	%r853, %r252, %r784, %p55;
	selp.b32 	%r854, %r251, %r791, %p55;
	setp.ge.u32 	%p56, %r254, %r196;
	@%p56 bra 	$L__BB4_155;
	setp.eq.s32 	%p57, %r863, %r866;
	@%p57 bra 	$L__BB4_117;
	setp.lt.s32 	%p58, %r863, %r866;
	mov.u32 	%r813, %r861;
	mov.u32 	%r814, %r862;
	mov.u32 	%r815, %r863;
	@%p58 bra 	$L__BB4_118;
	bra.uni 	$L__BB4_119;
$L__BB4_117:
	setp.ge.s32 	%p59, %r862, %r865;
	mov.u32 	%r813, %r861;
	mov.u32 	%r814, %r862;
	mov.u32 	%r815, %r866;
	@%p59 bra 	$L__BB4_119;
$L__BB4_118:
	mov.u32 	%r813, %r864;
	mov.u32 	%r814, %r865;
	mov.u32 	%r815, %r866;
	mov.u32 	%r864, %r861;
	mov.u32 	%r865, %r862;
	mov.u32 	%r866, %r863;
$L__BB4_119:
	setp.eq.s32 	%p60, %r857, %r860;
	@%p60 bra 	$L__BB4_121;
	setp.lt.s32 	%p61, %r857, %r860;
	mov.u32 	%r819, %r855;
	mov.u32 	%r820, %r856;
	mov.u32 	%r806, %r857;
	@%p61 bra 	$L__BB4_122;
	bra.uni 	$L__BB4_123;
$L__BB4_121:
	setp.ge.s32 	%p62, %r856, %r859;
	mov.u32 	%r819, %r855;
	mov.u32 	%r820, %r856;
	mov.u32 	%r806, %r860;
	@%p62 bra 	$L__BB4_123;
$L__BB4_122:
	mov.u32 	%r819, %r858;
	mov.u32 	%r820, %r859;
	mov.u32 	%r806, %r860;
	mov.u32 	%r858, %r855;
	mov.u32 	%r859, %r856;
	mov.u32 	%r860, %r857;
$L__BB4_123:
	setp.eq.s32 	%p63, %r860, %r815;
	@%p63 bra 	$L__BB4_125;
	setp.lt.s32 	%p64, %r860, %r815;
	mov.u32 	%r831, %r858;
	mov.u32 	%r832, %r859;
	mov.u32 	%r833, %r860;
	@%p64 bra 	$L__BB4_126;
	bra.uni 	$L__BB4_127;
$L__BB4_125:
	setp.ge.s32 	%p65, %r859, %r814;
	mov.u32 	%r831, %r858;
	mov.u32 	%r832, %r859;
	mov.u32 	%r833, %r815;
	@%p65 bra 	$L__BB4_127;
$L__BB4_126:
	mov.u32 	%r831, %r813;
	mov.u32 	%r832, %r814;
	mov.u32 	%r833, %r815;
	mov.u32 	%r813, %r858;
	mov.u32 	%r814, %r859;
	mov.u32 	%r815, %r860;
$L__BB4_127:
	setp.eq.s32 	%p66, %r854, %r806;
	@%p66 bra 	$L__BB4_129;
	setp.lt.s32 	%p67, %r854, %r806;
	mov.u32 	%r816, %r852;
	mov.u32 	%r817, %r853;
	mov.u32 	%r818, %r854;
	mov.u32 	%r821, %r806;
	@%p67 bra 	$L__BB4_130;
	bra.uni 	$L__BB4_131;
$L__BB4_129:
	setp.ge.s32 	%p68, %r853, %r820;
	mov.u32 	%r816, %r852;
	mov.u32 	%r817, %r853;
	mov.u32 	%r818, %r854;
	mov.u32 	%r821, %r854;
	@%p68 bra 	$L__BB4_131;
$L__BB4_130:
	mov.u32 	%r816, %r819;
	mov.u32 	%r817, %r820;
	mov.u32 	%r818, %r806;
	mov.u32 	%r819, %r852;
	mov.u32 	%r820, %r853;
	mov.u32 	%r821, %r854;
$L__BB4_131:
	setp.eq.s32 	%p69, %r815, %r866;
	@%p69 bra 	$L__BB4_133;
	setp.lt.s32 	%p70, %r815, %r866;
	mov.u32 	%r837, %r813;
	mov.u32 	%r838, %r814;
	mov.u32 	%r839, %r815;
	@%p70 bra 	$L__BB4_134;
	bra.uni 	$L__BB4_135;
$L__BB4_133:
	setp.ge.s32 	%p71, %r814, %r865;
	mov.u32 	%r837, %r813;
	mov.u32 	%r838, %r814;
	mov.u32 	%r839, %r866;
	@%p71 bra 	$L__BB4_135;
$L__BB4_134:
	mov.u32 	%r837, %r864;
	mov.u32 	%r838, %r865;
	mov.u32 	%r839, %r866;
	mov.u32 	%r864, %r813;
	mov.u32 	%r865, %r814;
	mov.u32 	%r866, %r815;
$L__BB4_135:
	setp.eq.s32 	%p72, %r821, %r833;
	@%p72 bra 	$L__BB4_137;
	setp.lt.s32 	%p73, %r821, %r833;
	mov.u32 	%r843, %r819;
	mov.u32 	%r844, %r820;
	mov.u32 	%r830, %r821;
	@%p73 bra 	$L__BB4_138;
	bra.uni 	$L__BB4_139;
$L__BB4_137:
	setp.ge.s32 	%p74, %r820, %r832;
	mov.u32 	%r843, %r819;
	mov.u32 	%r844, %r820;
	mov.u32 	%r830, %r833;
	@%p74 bra 	$L__BB4_139;
$L__BB4_138:
	mov.u32 	%r843, %r831;
	mov.u32 	%r844, %r832;
	mov.u32 	%r830, %r833;
	mov.u32 	%r831, %r819;
	mov.u32 	%r832, %r820;
	mov.u32 	%r833, %r821;
$L__BB4_139:
	setp.eq.s32 	%p75, %r833, %r839;
	@%p75 bra 	$L__BB4_141;
	setp.lt.s32 	%p76, %r833, %r839;
	mov.u32 	%r858, %r831;
	mov.u32 	%r859, %r832;
	mov.u32 	%r860, %r833;
	@%p76 bra 	$L__BB4_142;
	bra.uni 	$L__BB4_143;
$L__BB4_141:
	setp.ge.s32 	%p77, %r832, %r838;
	mov.u32 	%r858, %r831;
	mov.u32 	%r859, %r832;
	mov.u32 	%r860, %r839;
	@%p77 bra 	$L__BB4_143;
$L__BB4_142:
	mov.u32 	%r858, %r837;
	mov.u32 	%r859, %r838;
	mov.u32 	%r860, %r839;
	mov.u32 	%r837, %r831;
	mov.u32 	%r838, %r832;
	mov.u32 	%r839, %r833;
$L__BB4_143:
	setp.eq.s32 	%p78, %r818, %r830;
	@%p78 bra 	$L__BB4_145;
	setp.lt.s32 	%p79, %r818, %r830;
	mov.u32 	%r852, %r816;
	mov.u32 	%r853, %r817;
	mov.u32 	%r854, %r818;
	mov.u32 	%r845, %r830;
	@%p79 bra 	$L__BB4_146;
	bra.uni 	$L__BB4_147;
$L__BB4_145:
	setp.ge.s32 	%p80, %r817, %r844;
	mov.u32 	%r852, %r816;
	mov.u32 	%r853, %r817;
	mov.u32 	%r854, %r818;
	mov.u32 	%r845, %r818;
	@%p80 bra 	$L__BB4_147;
$L__BB4_146:
	mov.u32 	%r852, %r843;
	mov.u32 	%r853, %r844;
	mov.u32 	%r854, %r830;
	mov.u32 	%r843, %r816;
	mov.u32 	%r844, %r817;
	mov.u32 	%r845, %r818;
$L__BB4_147:
	setp.eq.s32 	%p81, %r839, %r866;
	@%p81 bra 	$L__BB4_149;
	setp.lt.s32 	%p82, %r839, %r866;
	mov.u32 	%r861, %r837;
	mov.u32 	%r862, %r838;
	mov.u32 	%r863, %r839;
	@%p82 bra 	$L__BB4_150;
	bra.uni 	$L__BB4_151;
$L__BB4_149:
	setp.ge.s32 	%p83, %r838, %r865;
	mov.u32 	%r861, %r837;
	mov.u32 	%r862, %r838;
	mov.u32 	%r863, %r866;
	@%p83 bra 	$L__BB4_151;
$L__BB4_150:
	mov.u32 	%r861, %r864;
	mov.u32 	%r862, %r865;
	mov.u32 	%r863, %r866;
	mov.u32 	%r864, %r837;
	mov.u32 	%r865, %r838;
	mov.u32 	%r866, %r839;
$L__BB4_151:
	setp.eq.s32 	%p84, %r845, %r860;
	@%p84 bra 	$L__BB4_153;
	setp.lt.s32 	%p85, %r845, %r860;
	mov.u32 	%r855, %r843;
	mov.u32 	%r856, %r844;
	mov.u32 	%r857, %r845;
	@%p85 bra 	$L__BB4_154;
	bra.uni 	$L__BB4_155;
$L__BB4_153:
	setp.ge.s32 	%p86, %r844, %r859;
	mov.u32 	%r855, %r843;
	mov.u32 	%r856, %r844;
	mov.u32 	%r857, %r860;
	@%p86 bra 	$L__BB4_155;
$L__BB4_154:
	mov.u32 	%r855, %r858;
	mov.u32 	%r856, %r859;
	mov.u32 	%r857, %r860;
	mov.u32 	%r858, %r843;
	mov.u32 	%r859, %r844;
	mov.u32 	%r860, %r845;
$L__BB4_155:
	mov.b32 	%r882, 2;
$L__BB4_156:
	mov.u32 	%r360, %r882;
	bar.sync 	0;
	add.s32 	%r512, %r360, -1;
	shr.u32 	%r513, %r360, 1;
	mov.u32 	%r514, _ZZN3cub18CUB_300001_SM_10006detail10merge_sort30DeviceMergeSortBlockSortKernelINS2_10policy_hubIN6thrust24THRUST_300001_SM_1000_NS12zip_iteratorIN4cuda3std3__45tupleIJNS6_6detail15normal_iteratorINS6_10device_ptrIiEEEESG_SG_EEEEEE9Policy600ESI_PNS0_8NullTypeESI_SM_m3cmpNSB_IJiiiEEESL_EEvbT0_T1_T2_T3_T4_PT6_PT7_T5_NS1_7vsmem_tEE19static_temp_storage;
	mad.lo.s32 	%r515, %r197, 60, %r514;
	st.shared.u32 	[%r515], %r866;
	st.shared.u32 	[%r515+4], %r865;
	st.shared.u32 	[%r515+8], %r864;
	st.shared.u32 	[%r515+12], %r863;
	st.shared.u32 	[%r515+16], %r862;
	st.shared.u32 	[%r515+20], %r861;
	st.shared.u32 	[%r515+24], %r860;
	st.shared.u32 	[%r515+28], %r859;
	st.shared.u32 	[%r515+32], %r858;
	st.shared.u32 	[%r515+36], %r857;
	st.shared.u32 	[%r515+40], %r856;
	st.shared.u32 	[%r515+44], %r855;
	st.shared.u32 	[%r515+48], %r854;
	st.shared.u32 	[%r515+52], %r853;
	st.shared.u32 	[%r515+56], %r852;
	bar.sync 	0;
	neg.s32 	%r516, %r360;
	and.b32  	%r517, %r197, %r516;
	mul.lo.s32 	%r518, %r517, 5;
	mul.lo.s32 	%r519, %r513, 5;
	and.b32  	%r520, %r512, %r197;
	mul.lo.s32 	%r521, %r520, 5;
	min.s32 	%r361, %r521, %r196;
	min.s32 	%r362, %r518, %r196;
	add.s32 	%r522, %r362, %r519;
	min.s32 	%r363, %r522, %r196;
	add.s32 	%r523, %r363, %r519;
	min.s32 	%r364, %r523, %r196;
	sub.s32 	%r524, %r363, %r362;
	sub.s32 	%r525, %r364, %r363;
	setp.lt.s32 	%p87, %r361, %r525;
	sub.s32 	%r526, %r361, %r525;
	selp.b32 	%r885, 0, %r526, %p87;
	min.s32 	%r883, %r524, %r361;
	setp.ge.s32 	%p88, %r885, %r883;
	@%p88 bra 	$L__BB4_162;
	add.s32 	%r367, %r363, %r361;
$L__BB4_158:
	sub.s32 	%r527, %r883, %r885;
	shr.u32 	%r528, %r527, 31;
	add.s32 	%r529, %r527, %r528;
	shr.s32 	%r530, %r529, 1;
	add.s32 	%r370, %r530, %r885;
	add.s32 	%r531, %r370, %r362;
	mad.lo.s32 	%r371, %r531, 12, %r514;
	ld.shared.u32 	%r372, [%r371];
	not.b32 	%r533, %r370;
	add.s32 	%r534, %r367, %r533;
	mad.lo.s32 	%r373, %r534, 12, %r514;
	ld.shared.u32 	%r374, [%r373];
	setp.eq.s32 	%p89, %r374, %r372;
	@%p89 bra 	$L__BB4_160;
	setp.lt.s32 	%p205, %r374, %r372;
	bra.uni 	$L__BB4_161;
$L__BB4_160:
	ld.shared.u32 	%r535, [%r373+4];
	ld.shared.u32 	%r536, [%r371+4];
	setp.lt.s32 	%p205, %r535, %r536;
$L__BB4_161:
	add.s32 	%r537, %r370, 1;
	selp.b32 	%r885, %r885, %r537, %p205;
	selp.b32 	%r883, %r370, %r883, %p205;
	setp.lt.s32 	%p90, %r885, %r883;
	@%p90 bra 	$L__BB4_158;
$L__BB4_162:
	add.s32 	%r378, %r885, %r362;
	add.s32 	%r538, %r363, %r361;
	sub.s32 	%r379, %r538, %r885;
	mad.lo.s32 	%r380, %r378, 12, %r514;
	ld.shared.u32 	%r895, [%r380];
	ld.shared.u32 	%r896, [%r380+4];
	ld.shared.u32 	%r897, [%r380+8];
	mad.lo.s32 	%r384, %r379, 12, %r514;
	ld.shared.u32 	%r886, [%r384];
	ld.shared.u32 	%r888, [%r384+4];
	ld.shared.u32 	%r887, [%r384+8];
	setp.ge.s32 	%p92, %r379, %r364;
	mov.pred 	%p206, 0;
	@%p92 bra 	$L__BB4_167;
	setp.ge.s32 	%p94, %r378, %r363;
	mov.pred 	%p206, -1;
	@%p94 bra 	$L__BB4_167;
	setp.eq.s32 	%p95, %r886, %r895;
	@%p95 bra 	$L__BB4_166;
	setp.lt.s32 	%p206, %r886, %r895;
	bra.uni 	$L__BB4_167;
$L__BB4_166:
	setp.lt.s32 	%p206, %r888, %r896;
$L__BB4_167:
	selp.b32 	%r866, %r886, %r895, %p206;
	selp.b32 	%r865, %r888, %r896, %p206;
	selp.b32 	%r864, %r887, %r897, %p206;
	selp.u32 	%r540, 1, 0, %p206;
	add.s32 	%r391, %r379, %r540;
	not.pred 	%p96, %p206;
	selp.u32 	%r541, 1, 0, %p96;
	add.s32 	%r392, %r378, %r541;
	@%p96 bra 	$L__BB4_169;
	ld.shared.u32 	%r886, [%r384+12];
	ld.shared.u32 	%r888, [%r384+16];
	ld.shared.u32 	%r887, [%r384+20];
	bra.uni 	$L__BB4_170;
$L__BB4_169:
	ld.shared.u32 	%r895, [%r380+12];
	ld.shared.u32 	%r896, [%r380+16];
	ld.shared.u32 	%r897, [%r380+20];
$L__BB4_170:
	setp.ge.s32 	%p98, %r391, %r364;
	mov.pred 	%p207, 0;
	@%p98 bra 	$L__BB4_175;
	setp.ge.s32 	%p100, %r392, %r363;
	mov.pred 	%p207, -1;
	@%p100 bra 	$L__BB4_175;
	setp.eq.s32 	%p101, %r886, %r895;
	@%p101 bra 	$L__BB4_174;
	setp.lt.s32 	%p207, %r886, %r895;
	bra.uni 	$L__BB4_175;
$L__BB4_174:
	setp.lt.s32 	%p207, %r888, %r896;
$L__BB4_175:
	selp.b32 	%r863, %r886, %r895, %p207;
	selp.b32 	%r862, %r888, %r896, %p207;
	selp.b32 	%r861, %r887, %r897, %p207;
	selp.u32 	%r542, 1, 0, %p207;
	add.s32 	%r408, %r391, %r542;
	not.pred 	%p102, %p207;
	selp.u32 	%r543, 1, 0, %p102;
	add.s32 	%r409, %r392, %r543;
	@%p207 bra 	$L__BB4_177;
	mad.lo.s32 	%r545, %r409, 12, %r514;
	ld.shared.u32 	%r895, [%r545];
	ld.shared.u32 	%r896, [%r545+4];
	ld.shared.u32 	%r897, [%r545+8];
	bra.uni 	$L__BB4_178;
$L__BB4_177:
	mad.lo.s32 	%r547, %r408, 12, %r514;
	ld.shared.u32 	%r886, [%r547];
	ld.shared.u32 	%r888, [%r547+4];
	ld.shared.u32 	%r887, [%r547+8];
$L__BB4_178:
	setp.ge.s32 	%p104, %r408, %r364;
	mov.pred 	%p208, 0;
	@%p104 bra 	$L__BB4_183;
	setp.ge.s32 	%p106, %r409, %r363;
	mov.pred 	%p208, -1;
	@%p106 bra 	$L__BB4_183;
	setp.eq.s32 	%p107, %r886, %r895;
	@%p107 bra 	$L__BB4_182;
	setp.lt.s32 	%p208, %r886, %r895;
	bra.uni 	$L__BB4_183;
$L__BB4_182:
	setp.lt.s32 	%p208, %r888, %r896;
$L__BB4_183:
	selp.b32 	%r860, %r886, %r895, %p208;
	selp.b32 	%r859, %r888, %r896, %p208;
	selp.b32 	%r858, %r887, %r897, %p208;
	selp.u32 	%r548, 1, 0, %p208;
	add.s32 	%r425, %r408, %r548;
	not.pred 	%p108, %p208;
	selp.u32 	%r549, 1, 0, %p108;
	add.s32 	%r426, %r409, %r549;
	@%p208 bra 	$L__BB4_185;
	mov.u32 	%r550, _ZZN3cub18CUB_300001_SM_10006detail10merge_sort30DeviceMergeSortBlockSortKernelINS2_10policy_hubIN6thrust24THRUST_300001_SM_1000_NS12zip_iteratorIN4cuda3std3__45tupleIJNS6_6detail15normal_iteratorINS6_10device_ptrIiEEEESG_SG_EEEEEE9Policy600ESI_PNS0_8NullTypeESI_SM_m3cmpNSB_IJiiiEEESL_EEvbT0_T1_T2_T3_T4_PT6_PT7_T5_NS1_7vsmem_tEE19static_temp_storage;
	mad.lo.s32 	%r551, %r426, 12, %r550;
	ld.shared.u32 	%r895, [%r551];
	ld.shared.u32 	%r896, [%r551+4];
	ld.shared.u32 	%r897, [%r551+8];
	bra.uni 	$L__BB4_186;
$L__BB4_185:
	mov.u32 	%r552, _ZZN3cub18CUB_300001_SM_10006detail10merge_sort30DeviceMergeSortBlockSortKernelINS2_10policy_hubIN6thrust24THRUST_300001_SM_1000_NS12zip_iteratorIN4cuda3std3__45tupleIJNS6_6detail15normal_iteratorINS6_10device_ptrIiEEEESG_SG_EEEEEE9Policy600ESI_PNS0_8NullTypeESI_SM_m3cmpNSB_IJiiiEEESL_EEvbT0_T1_T2_T3_T4_PT6_PT7_T5_NS1_7vsmem_tEE19static_temp_storage;
	mad.lo.s32 	%r553, %r425, 12, %r552;
	ld.shared.u32 	%r886, [%r553];
	ld.shared.u32 	%r888, [%r553+4];
	ld.shared.u32 	%r887, [%r553+8];
$L__BB4_186:
	setp.ge.s32 	%p110, %r425, %r364;
	mov.pred 	%p209, 0;
	@%p110 bra 	$L__BB4_191;
	setp.ge.s32 	%p112, %r426, %r363;
	mov.pred 	%p209, -1;
	@%p112 bra 	$L__BB4_191;
	setp.eq.s32 	%p113, %r886, %r895;
	@%p113 bra 	$L__BB4_190;
	setp.lt.s32 	%p209, %r886, %r895;
	bra.uni 	$L__BB4_191;
$L__BB4_190:
	setp.lt.s32 	%p209, %r888, %r896;
$L__BB4_191:
	selp.b32 	%r857, %r886, %r895, %p209;
	selp.b32 	%r856, %r888, %r896, %p209;
	selp.b32 	%r855, %r887, %r897, %p209;
	selp.u32 	%r554, 1, 0, %p209;
	add.s32 	%r442, %r425, %r554;
	not.pred 	%p114, %p209;
	selp.u32 	%r555, 1, 0, %p114;
	add.s32 	%r443, %r426, %r555;
	@%p209 bra 	$L__BB4_193;
	mov.u32 	%r556, _ZZN3cub18CUB_300001_SM_10006detail10merge_sort30DeviceMergeSortBlockSortKernelINS2_10policy_hubIN6thrust24THRUST_300001_SM_1000_NS12zip_iteratorIN4cuda3std3__45tupleIJNS6_6detail15normal_iteratorINS6_10device_ptrIiEEEESG_SG_EEEEEE9Policy600ESI_PNS0_8NullTypeESI_SM_m3cmpNSB_IJiiiEEESL_EEvbT0_T1_T2_T3_T4_PT6_PT7_T5_NS1_7vsmem_tEE19static_temp_storage;
	mad.lo.s32 	%r557, %r443, 12, %r556;
	ld.shared.u32 	%r895, [%r557];
	ld.shared.u32 	%r896, [%r557+4];
	ld.shared.u32 	%r897, [%r557+8];
	bra.uni 	$L__BB4_194;
$L__BB4_193:
	mov.u32 	%r558, _ZZN3cub18CUB_300001_SM_10006detail10merge_sort30DeviceMergeSortBlockSortKernelINS2_10policy_hubIN6thrust24THRUST_300001_SM_1000_NS12zip_iteratorIN4cuda3std3__45tupleIJNS6_6detail15normal_iteratorINS6_10device_ptrIiEEEESG_SG_EEEEEE9Policy600ESI_PNS0_8NullTypeESI_SM_m3cmpNSB_IJiiiEEESL_EEvbT0_T1_T2_T3_T4_PT6_PT7_T5_NS1_7vsmem_tEE19static_temp_storage;
	mad.lo.s32 	%r559, %r442, 12, %r558;
	ld.shared.u32 	%r886, [%r559];
	ld.shared.u32 	%r888, [%r559+4];
	ld.shared.u32 	%r887, [%r559+8];
$L__BB4_194:
	setp.ge.s32 	%p116, %r442, %r364;
	mov.pred 	%p210, 0;
	@%p116 bra 	$L__BB4_199;
	setp.ge.s32 	%p118, %r443, %r363;
	mov.pred 	%p210, -1;
	@%p118 bra 	$L__BB4_199;
	setp.eq.s32 	%p119, %r886, %r895;
	@%p119 bra 	$L__BB4_198;
	setp.lt.s32 	%p210, %r886, %r895;
	bra.uni 	$L__BB4_199;
$L__BB4_198:
	setp.lt.s32 	%p210, %r888, %r896;
$L__BB4_199:
	selp.b32 	%r854, %r886, %r895, %p210;
	selp.b32 	%r853, %r888, %r896, %p210;
	selp.b32 	%r852, %r887, %r897, %p210;
	shl.b32 	%r882, %r360, 1;
	setp.lt.u32 	%p120, %r360, 129;
	@%p120 bra 	$L__BB4_156;
	ld.param.s8 	%rs2, [_ZN3cub18CUB_300001_SM_10006detail10merge_sort30DeviceMergeSortBlockSortKernelINS2_10policy_hubIN6thrust24THRUST_300001_SM_1000_NS12zip_iteratorIN4cuda3std3__45tupleIJNS6_6detail15normal_iteratorINS6_10device_ptrIiEEEESG_SG_EEEEEE9Policy600ESI_PNS0_8NullTypeESI_SM_m3cmpNSB_IJiiiEEESL_EEvbT0_T1_T2_T3_T4_PT6_PT7_T5_NS1_7vsmem_tE_param_0];
	bar.sync 	0;
	setp.eq.s16 	%p121, %rs2, 0;
	@%p121 bra 	$L__BB4_213;
	st.shared.u32 	[%r238], %r866;
	st.shared.u32 	[%r238+4], %r865;
	st.shared.u32 	[%r238+8], %r864;
	st.shared.u32 	[%r238+12], %r863;
	st.shared.u32 	[%r238+16], %r862;
	st.shared.u32 	[%r238+20], %r861;
	st.shared.u32 	[%r238+24], %r860;
	st.shared.u32 	[%r238+28], %r859;
	st.shared.u32 	[%r238+32], %r858;
	st.shared.u32 	[%r238+36], %r857;
	st.shared.u32 	[%r238+40], %r856;
	st.shared.u32 	[%r238+44], %r855;
	st.shared.u32 	[%r238+48], %r854;
	st.shared.u32 	[%r238+52], %r853;
	st.shared.u32 	[%r238+56], %r852;
	bar.warp.sync 	-1;
	ld.shared.u32 	%r460, [%r237];
	ld.shared.u32 	%r461, [%r237+4];
	ld.shared.u32 	%r462, [%r237+8];
	ld.shared.u32 	%r463, [%r237+384];
	ld.shared.u32 	%r464, [%r237+388];
	ld.shared.u32 	%r465, [%r237+392];
	ld.shared.u32 	%r466, [%r237+768];
	ld.shared.u32 	%r467, [%r237+772];
	ld.shared.u32 	%r468, [%r237+776];
	ld.shared.u32 	%r469, [%r237+1152];
	ld.shared.u32 	%r470, [%r237+1156];
	ld.shared.u32 	%r471, [%r237+1160];
	ld.shared.u32 	%r472, [%r237+1536];
	ld.shared.u32 	%r473, [%r237+1540];
	ld.shared.u32 	%r474, [%r237+1544];
	setp.eq.s32 	%p122, %r197, 0;
	@%p122 bra 	$L__BB4_202;
	bra.uni 	$L__BB4_203;
$L__BB4_202:
	st.volatile.shared.u32 	[_ZZN3cub18CUB_300001_SM_10006detail10merge_sort30DeviceMergeSortBlockSortKernelINS2_10policy_hubIN6thrust24THRUST_300001_SM_1000_NS12zip_iteratorIN4cuda3std3__45tupleIJNS6_6detail15normal_iteratorINS6_10device_ptrIiEEEESG_SG_EEEEEE9Policy600ESI_PNS0_8NullTypeESI_SM_m3cmpNSB_IJiiiEEESL_EEvbT0_T1_T2_T3_T4_PT6_PT7_T5_NS1_7vsmem_tEE19static_temp_storage+15360], %r196;
$L__BB4_203:
	cvt.u32.u64 	%r560, %rd7;
	bar.sync 	0;
	ld.volatile.shared.u32 	%r490, [_ZZN3cub18CUB_300001_SM_10006detail10merge_sort30DeviceMergeSortBlockSortKernelINS2_10policy_hubIN6thrust24THRUST_300001_SM_1000_NS12zip_iteratorIN4cuda3std3__45tupleIJNS6_6detail15normal_iteratorINS6_10device_ptrIiEEEESG_SG_EEEEEE9Policy600ESI_PNS0_8NullTypeESI_SM_m3cmpNSB_IJiiiEEESL_EEvbT0_T1_T2_T3_T4_PT6_PT7_T5_NS1_7vsmem_tEE19static_temp_storage+15360];
	cvt.u64.u32 	%rd31, %r202;
	cvt.u64.u32 	%rd32, %r201;
	add.s64 	%rd33, %rd5, %rd32;
	add.s64 	%rd34, %rd33, %rd31;
	setp.ge.s32 	%p123, %r560, %r490;
	cvta.to.global.u64 	%rd35, %rd15;
	shl.b64 	%rd36, %rd34, 2;
	add.s64 	%rd11, %rd35, %rd36;
	cvta.to.global.u64 	%rd37, %rd16;
	add.s64 	%rd12, %rd37, %rd36;
	cvta.to.global.u64 	%rd38, %rd17;
	add.s64 	%rd13, %rd38, %rd36;
	@%p123 bra 	$L__BB4_205;
	st.global.u32 	[%rd11], %r460;
	st.global.u32 	[%rd12], %r461;
	st.global.u32 	[%rd13], %r462;
$L__BB4_205:
	setp.ge.s32 	%p124, %r209, %r490;
	@%p124 bra 	$L__BB4_207;
	st.global.u32 	[%rd11+128], %r463;
	st.global.u32 	[%rd12+128], %r464;
	st.global.u32 	[%rd13+128], %r465;
$L__BB4_207:
	setp.ge.s32 	%p125, %r216, %r490;
	@%p125 bra 	$L__BB4_209;
	st.global.u32 	[%rd11+256], %r466;
	st.global.u32 	[%rd12+256], %r467;
	st.global.u32 	[%rd13+256], %r468;
$L__BB4_209:
	setp.ge.s32 	%p126, %r223, %r490;
	@%p126 bra 	$L__BB4_211;
	st.global.u32 	[%rd11+384], %r469;
	st.global.u32 	[%rd12+384], %r470;
	st.global.u32 	[%rd13+384], %r471;
$L__BB4_211:
	setp.ge.s32 	%p127, %r230, %r490;
	@%p127 bra 	$L__BB4_225;
	st.global.u32 	[%rd11+512], %r472;
	st.global.u32 	[%rd12+512], %r473;
	st.global.u32 	[%rd13+512], %r474;
	bra.uni 	$L__BB4_225;
$L__BB4_213:
	st.shared.u32 	[%r238], %r866;
	st.shared.u32 	[%r238+4], %r865;
	st.shared.u32 	[%r238+8], %r864;
	st.shared.u32 	[%r238+12], %r863;
	st.shared.u32 	[%r238+16], %r862;
	st.shared.u32 	[%r238+20], %r861;
	st.shared.u32 	[%r238+24], %r860;
	st.shared.u32 	[%r238+28], %r859;
	st.shared.u32 	[%r238+32], %r858;
	st.shared.u32 	[%r238+36], %r857;
	st.shared.u32 	[%r238+40], %r856;
	st.shared.u32 	[%r238+44], %r855;
	st.shared.u32 	[%r238+48], %r854;
	st.shared.u32 	[%r238+52], %r853;
	st.shared.u32 	[%r238+56], %r852;
	bar.warp.sync 	-1;
	ld.shared.u32 	%r475, [%r237];
	ld.shared.u32 	%r476, [%r237+4];
	ld.shared.u32 	%r477, [%r237+8];
	ld.shared.u32 	%r478, [%r237+384];
	ld.shared.u32 	%r479, [%r237+388];
	ld.shared.u32 	%r480, [%r237+392];
	ld.shared.u32 	%r481, [%r237+768];
	ld.shared.u32 	%r482, [%r237+772];
	ld.shared.u32 	%r483, [%r237+776];
	ld.shared.u32 	%r484, [%r237+1152];
	ld.shared.u32 	%r485, [%r237+1156];
	ld.shared.u32 	%r486, [%r237+1160];
	ld.shared.u32 	%r487, [%r237+1536];
	ld.shared.u32 	%r488, [%r237+1540];
	ld.shared.u32 	%r489, [%r237+1544];
	setp.eq.s32 	%p128, %r197, 0;
	@%p128 bra 	$L__BB4_214;
	bra.uni 	$L__BB4_215;
$L__BB4_214:
	st.volatile.shared.u32 	[_ZZN3cub18CUB_300001_SM_10006detail10merge_sort30DeviceMergeSortBlockSortKernelINS2_10policy_hubIN6thrust24THRUST_300001_SM_1000_NS12zip_iteratorIN4cuda3std3__45tupleIJNS6_6detail15normal_iteratorINS6_10device_ptrIiEEEESG_SG_EEEEEE9Policy600ESI_PNS0_8NullTypeESI_SM_m3cmpNSB_IJiiiEEESL_EEvbT0_T1_T2_T3_T4_PT6_PT7_T5_NS1_7vsmem_tEE19static_temp_storage+15360], %r196;
$L__BB4_215:
	ld.param.u64 	%rd58, [_ZN3cub18CUB_300001_SM_10006detail10merge_sort30DeviceMergeSortBlockSortKernelINS2_10policy_hubIN6thrust24THRUST_300001_SM_1000_NS12zip_iteratorIN4cuda3std3__45tupleIJNS6_6detail15normal_iteratorINS6_10device_ptrIiEEEESG_SG_EEEEEE9Policy600ESI_PNS0_8NullTypeESI_SM_m3cmpNSB_IJiiiEEESL_EEvbT0_T1_T2_T3_T4_PT6_PT7_T5_NS1_7vsmem_tE_param_6];
	cvt.u32.u64 	%r561, %rd7;
	bar.sync 	0;
	ld.volatile.shared.u32 	%r491, [_ZZN3cub18CUB_300001_SM_10006detail10merge_sort30DeviceMergeSortBlockSortKernelINS2_10policy_hubIN6thrust24THRUST_300001_SM_1000_NS12zip_iteratorIN4cuda3std3__45tupleIJNS6_6detail15normal_iteratorINS6_10device_ptrIiEEEESG_SG_EEEEEE9Policy600ESI_PNS0_8NullTypeESI_SM_m3cmpNSB_IJiiiEEESL_EEvbT0_T1_T2_T3_T4_PT6_PT7_T5_NS1_7vsmem_tEE19static_temp_storage+15360];
	setp.ge.s32 	%p129, %r561, %r491;
	add.s64 	%rd39, %rd5, %rd7;
	cvta.to.global.u64 	%rd40, %rd58;
	mad.lo.s64 	%rd14, %rd39, 12, %rd40;
	@%p129 bra 	$L__BB4_217;
	st.global.u32 	[%rd14], %r475;
	st.global.u32 	[%rd14+4], %r476;
	st.global.u32 	[%rd14+8], %r477;
$L__BB4_217:
	setp.ge.s32 	%p130, %r209, %r491;
	@%p130 bra 	$L__BB4_219;
	st.global.u32 	[%rd14+384], %r478;
	st.global.u32 	[%rd14+388], %r479;
	st.global.u32 	[%rd14+392], %r480;
$L__BB4_219:
	setp.ge.s32 	%p131, %r216, %r491;
	@%p131 bra 	$L__BB4_221;
	st.global.u32 	[%rd14+768], %r481;
	st.global.u32 	[%rd14+772], %r482;
	st.global.u32 	[%rd14+776], %r483;
$L__BB4_221:
	setp.ge.s32 	%p132, %r223, %r491;
	@%p132 bra 	$L__BB4_223;
	st.global.u32 	[%rd14+1152], %r484;
	st.global.u32 	[%rd14+1156], %r485;
	st.global.u32 	[%rd14+1160], %r486;
$L__BB4_223:
	setp.ge.s32 	%p133, %r230, %r491;
	@%p133 bra 	$L__BB4_225;
	st.global.u32 	[%rd14+1536], %r487;
	st.global.u32 	[%rd14+1540], %r488;
	st.global.u32 	[%rd14+1544], %r489;
$L__BB4_225:
	ret;

}
	// .globl	_ZN3cub18CUB_300001_SM_10006detail10merge_sort30DeviceMergeSortPartitionKernelIN6thrust24THRUST_300001_SM_1000_NS12zip_iteratorIN4cuda3std3__45tupleIJNS5_6detail15normal_iteratorINS5_10device_ptrIiEEEESF_SF_EEEEEm3cmpNSA_IJiiiEEEEEvbT_PT2_T0_SN_PSN_T1_SN_i
.visible .entry _ZN3cub18CUB_300001_SM_10006detail10merge_sort30DeviceMergeSortPartitionKernelIN6thrust24THRUST_300001_SM_1000_NS12zip_iteratorIN4cuda3std3__45tupleIJNS5_6detail15normal_iteratorINS5_10device_ptrIiEEEESF_SF_EEEEEm3cmpNSA_IJiiiEEEEEvbT_PT2_T0_SN_PSN_T1_SN_i(
	.param .u8 _ZN3cub18CUB_300001_SM_10006detail10merge_sort30DeviceMergeSortPartitionKernelIN6thrust24THRUST_300001_SM_1000_NS12zip_iteratorIN4cuda3std3__45tupleIJNS5_6detail15normal_iteratorINS5_10device_ptrIiEEEESF_SF_EEEEEm3cmpNSA_IJiiiEEEEEvbT_PT2_T0_SN_PSN_T1_SN_i_param_0,
	.param .align 8 .b8 _ZN3cub18CUB_300001_SM_10006detail10merge_sort30DeviceMergeSortPartitionKernelIN6thrust24THRUST_300001_SM_1000_NS12zip_iteratorIN4cuda3std3__45tupleIJNS5_6detail15normal_iteratorINS5_10device_ptrIiEEEESF_SF_EEEEEm3cmpNSA_IJiiiEEEEEvbT_PT2_T0_SN_PSN_T1_SN_i_param_1[24],
	.param .u64 .ptr .align 1 _ZN3cub18CUB_300001_SM_10006detail10merge_sort30DeviceMergeSortPartitionKernelIN6thrust24THRUST_300001_SM_1000_NS12zip_iteratorIN4cuda3std3__45tupleIJNS5_6detail15normal_iteratorINS5_10device_ptrIiEEEESF_SF_EEEEEm3cmpNSA_IJiiiEEEEEvbT_PT2_T0_SN_PSN_T1_SN_i_param_2,
	.param .u64 _ZN3cub18CUB_300001_SM_10006detail10merge_sort30DeviceMergeSortPartitionKernelIN6thrust24THRUST_300001_SM_1000_NS12zip_iteratorIN4cuda3std3__45tupleIJNS5_6detail15normal_iteratorINS5_10device_ptrIiEEEESF_SF_EEEEEm3cmpNSA_IJiiiEEEEEvbT_PT2_T0_SN_PSN_T1_SN_i_param_3,
	.param .u64 _ZN3cub18CUB_300001_SM_10006detail10merge_sort30DeviceMergeSortPartitionKernelIN6thrust24THRUST_300001_SM_1000_NS12zip_iteratorIN4cuda3std3__45tupleIJNS5_6detail15normal_iteratorINS5_10device_ptrIiEEEESF_SF_EEEEEm3cmpNSA_IJiiiEEEEEvbT_PT2_T0_SN_PSN_T1_SN_i_param_4,
	.param .u64 .ptr .align 1 _ZN3cub18CUB_300001_SM_10006detail10merge_sort30DeviceMergeSortPartitionKernelIN6thrust24THRUST_300001_SM_1000_NS12zip_iteratorIN4cuda3std3__45tupleIJNS5_6detail15normal_iteratorINS5_10device_ptrIiEEEESF_SF_EEEEEm3cmpNSA_IJiiiEEEEEvbT_PT2_T0_SN_PSN_T1_SN_i_param_5,
	.param .align 1 .b8 _ZN3cub18CUB_300001_SM_10006detail10merge_sort30DeviceMergeSortPartitionKernelIN6thrust24THRUST_300001_SM_1000_NS12zip_iteratorIN4cuda3std3__45tupleIJNS5_6detail15normal_iteratorINS5_10device_ptrIiEEEESF_SF_EEEEEm3cmpNSA_IJiiiEEEEEvbT_PT2_T0_SN_PSN_T1_SN_i_param_6[1],
	.param .u64 _ZN3cub18CUB_300001_SM_10006detail10merge_sort30DeviceMergeSortPartitionKernelIN6thrust24THRUST_300001_SM_1000_NS12zip_iteratorIN4cuda3std3__45tupleIJNS5_6detail15normal_iteratorINS5_10device_ptrIiEEEESF_SF_EEEEEm3cmpNSA_IJiiiEEEEEvbT_PT2_T0_SN_PSN_T1_SN_i_param_7,
	.param .u32 _ZN3cub18CUB_300001_SM_10006detail10merge_sort30DeviceMergeSortPartitionKernelIN6thrust24THRUST_300001_SM_1000_NS12zip_iteratorIN4cuda3std3__45tupleIJNS5_6detail15normal_iteratorINS5_10device_ptrIiEEEESF_SF_EEEEEm3cmpNSA_IJiiiEEEEEvbT_PT2_T0_SN_PSN_T1_SN_i_param_8
)
{
	.reg .pred 	%p<18>;
	.reg .b16 	%rs<2>;
	.reg .b32 	%r<14>;
	.reg .b64 	%rd<89>;

	ld.param.u64 	%rd35, [_ZN3cub18CUB_300001_SM_10006detail10merge_sort30DeviceMergeSortPartitionKernelIN6thrust24THRUST_300001_SM_1000_NS12zip_iteratorIN4cuda3std3__45tupleIJNS5_6detail15normal_iteratorINS5_10device_ptrIiEEEESF_SF_EEEEEm3cmpNSA_IJiiiEEEEEvbT_PT2_T0_SN_PSN_T1_SN_i_param_1+8];
	ld.param.u64 	%rd34, [_ZN3cub18CUB_300001_SM_10006detail10merge_sort30DeviceMergeSortPartitionKernelIN6thrust24THRUST_300001_SM_1000_NS12zip_iteratorIN4cuda3std3__45tupleIJNS5_6detail15normal_iteratorINS5_10device_ptrIiEEEESF_SF_EEEEEm3cmpNSA_IJiiiEEEEEvbT_PT2_T0_SN_PSN_T1_SN_i_param_1];
	ld.param.s8 	%rs1, [_ZN3cub18CUB_300001_SM_10006detail10merge_sort30DeviceMergeSortPartitionKernelIN6thrust24THRUST_300001_SM_1000_NS12zip_iteratorIN4cuda3std3__45tupleIJNS5_6detail15normal_iteratorINS5_10device_ptrIiEEEESF_SF_EEEEEm3cmpNSA_IJiiiEEEEEvbT_PT2_T0_SN_PSN_T1_SN_i_param_0];
	ld.param.u64 	%rd37, [_ZN3cub18CUB_300001_SM_10006detail10merge_sort30DeviceMergeSortPartitionKernelIN6thrust24THRUST_300001_SM_1000_NS12zip_iteratorIN4cuda3std3__45tupleIJNS5_6detail15normal_iteratorINS5_10device_ptrIiEEEESF_SF_EEEEEm3cmpNSA_IJiiiEEEEEvbT_PT2_T0_SN_PSN_T1_SN_i_param_2];
	ld.param.u64 	%rd38, [_ZN3cub18CUB_300001_SM_10006detail10merge_sort30DeviceMergeSortPartitionKernelIN6thrust24THRUST_300001_SM_1000_NS12zip_iteratorIN4cuda3std3__45tupleIJNS5_6detail15normal_iteratorINS5_10device_ptrIiEEEESF_SF_EEEEEm3cmpNSA_IJiiiEEEEEvbT_PT2_T0_SN_PSN_T1_SN_i_param_3];
	ld.param.u64 	%rd39, [_ZN3cub18CUB_300001_SM_10006detail10merge_sort30DeviceMergeSortPartitionKernelIN6thrust24THRUST_300001_SM_1000_NS12zip_iteratorIN4cuda3std3__45tupleIJNS5_6detail15normal_iteratorINS5_10device_ptrIiEEEESF_SF_EEEEEm3cmpNSA_IJiiiEEEEEvbT_PT2_T0_SN_PSN_T1_SN_i_param_4];
	ld.param.u64 	%rd41, [_ZN3cub18CUB_300001_SM_10006detail10merge_sort30DeviceMergeSortPartitionKernelIN6thrust24THRUST_300001_SM_1000_NS12zip_iteratorIN4cuda3std3__45tupleIJNS5_6detail15normal_iteratorINS5_10device_ptrIiEEEESF_SF_EEEEEm3cmpNSA_IJiiiEEEEEvbT_PT2_T0_SN_PSN_T1_SN_i_param_5];
	ld.param.u64 	%rd40, [_ZN3cub18CUB_300001_SM_10006detail10merge_sort30DeviceMergeSortPartitionKernelIN6thrust24THRUST_300001_SM_1000_NS12zip_iteratorIN4cuda3std3__45tupleIJNS5_6detail15normal_iteratorINS5_10device_ptrIiEEEESF_SF_EEEEEm3cmpNSA_IJiiiEEEEEvbT_PT2_T0_SN_PSN_T1_SN_i_param_7];
	ld.param.u32 	%r5, [_ZN3cub18CUB_300001_SM_10006detail10merge_sort30DeviceMergeSortPartitionKernelIN6thrust24THRUST_300001_SM_1000_NS12zip_iteratorIN4cuda3std3__45tupleIJNS5_6detail15normal_iteratorINS5_10device_ptrIiEEEESF_SF_EEEEEm3cmpNSA_IJiiiEEEEEvbT_PT2_T0_SN_PSN_T1_SN_i_param_8];
	cvta.to.global.u64 	%rd1, %rd41;
	mov.u32 	%r6, %ntid.x;
	mov.u32 	%r7, %ctaid.x;
	mov.u32 	%r8, %tid.x;
	mad.lo.s32 	%r9, %r6, %r7, %r8;
	cvt.u64.u32 	%rd2, %r9;
	setp.le.u64 	%p7, %rd39, %rd2;
	@%p7 bra 	$L__BB5_17;
	cvta.to.global.u64 	%rd3, %rd34;
	shr.u64 	%rd42, %rd40, 1;
	add.s64 	%rd5, %rd40, 4294967295;
	neg.s64 	%rd43, %rd40;
	and.b64  	%rd44, %rd43, %rd2;
	cvt.s64.s32 	%rd6, %r5;
	mul.lo.s64 	%rd45, %rd44, %rd6;
	mul.lo.s64 	%rd46, %rd42, %rd6;
	min.u64 	%rd7, %rd45, %rd38;
	not.b64 	%rd47, %rd45;
	min.u64 	%rd48, %rd46, %rd47;
	add.s64 	%rd49, %rd48, %rd45;
	min.u64 	%rd8, %rd49, %rd38;
	not.b64 	%rd50, %rd8;
	min.u64 	%rd51, %rd46, %rd50;
	add.s64 	%rd52, %rd51, %rd8;
	min.u64 	%rd9, %rd52, %rd38;
	// begin inline asm
	griddepcontrol.wait;
	// end inline asm
	add.s64 	%rd53, %rd2, 1;
	setp.ne.s64 	%p8, %rd53, %rd39;
	@%p8 bra 	$L__BB5_3;
	shl.b64 	%rd82, %rd2, 3;
	add.s64 	%rd83, %rd1, %rd82;
	st.global.u64 	[%rd83], %rd8;
	bra.uni 	$L__BB5_17;
$L__BB5_3:
	sub.s64 	%rd54, %rd9, %rd7;
	and.b64  	%rd55, %rd5, %rd2;
	mul.lo.s64 	%rd56, %rd55, %rd6;
	min.u64 	%rd10, %rd56, %rd54;
	setp.eq.s16 	%p9, %rs1, 0;
	@%p9 bra 	$L__BB5_10;
	sub.s64 	%rd57, %rd8, %rd7;
	sub.s64 	%rd58, %rd9, %rd8;
	max.u64 	%rd59, %rd10, %rd58;
	sub.s64 	%rd88, %rd59, %rd58;
	min.u64 	%rd84, %rd57, %rd10;
	setp.ge.u64 	%p10, %rd88, %rd84;
	@%p10 bra 	$L__BB5_16;
	cvta.to.global.u64 	%rd13, %rd35;
	add.s64 	%rd14, %rd10, %rd8;
$L__BB5_6:
	sub.s64 	%rd60, %rd84, %rd88;
	shr.u64 	%rd61, %rd60, 1;
	add.s64 	%rd17, %rd61, %rd88;
	add.s64 	%rd62, %rd17, %rd7;
	shl.b64 	%rd63, %rd62, 2;
	add.s64 	%rd64, %rd3, %rd63;
	add.s64 	%rd18, %rd13, %rd63;
	ld.global.u32 	%r1, [%rd64];
	not.b64 	%rd65, %rd17;
	add.s64 	%rd66, %rd14, %rd65;
	shl.b64 	%rd67, %rd66, 2;
	add.s64 	%rd68, %rd3, %rd67;
	add.s64 	%rd19, %rd13, %rd67;
	ld.global.u32 	%r2, [%rd68];
	setp.eq.s32 	%p11, %r2, %r1;
	@%p11 bra 	$L__BB5_8;
	setp.lt.s32 	%p16, %r2, %r1;
	bra.uni 	$L__BB5_9;
$L__BB5_8:
	ld.global.u32 	%r10, [%rd19];
	ld.global.u32 	%r11, [%rd18];
	setp.lt.s32 	%p16, %r10, %r11;
$L__BB5_9:
	add.s64 	%rd69, %rd17, 1;
	selp.b64 	%rd88, %rd88, %rd69, %p16;
	selp.b64 	%rd84, %rd17, %rd84, %p16;
	setp.lt.u64 	%p12, %rd88, %rd84;
	@%p12 bra 	$L__BB5_6;
	bra.uni 	$L__BB5_16;
$L__BB5_10:
	sub.s64 	%rd70, %rd8, %rd7;
	sub.s64 	%rd71, %rd9, %rd8;
	max.u64 	%rd72, %rd10, %rd71;
	sub.s64 	%rd88, %rd72, %rd71;
	min.u64 	%rd86, %rd70, %rd10;
	setp.ge.u64 	%p13, %rd88, %rd86;
	@%p13 bra 	$L__BB5_16;
	cvta.to.global.u64 	%rd24, %rd37;
	add.s64 	%rd25, %rd10, %rd8;
$L__BB5_12:
	sub.s64 	%rd73, %rd86, %rd88;
	shr.u64 	%rd74, %rd73, 1;
	add.s64 	%rd28, %rd74, %rd88;
	add.s64 	%rd75, %rd28, %rd7;
	mad.lo.s64 	%rd29, %rd75, 12, %rd24;
	ld.global.u32 	%r3, [%rd29];
	not.b64 	%rd76, %rd28;
	add.s64 	%rd77, %rd25, %rd76;
	mad.lo.s64 	%rd30, %rd77, 12, %rd24;
	ld.global.u32 	%r4, [%rd30];
	setp.eq.s32 	%p14, %r4, %r3;
	@%p14 bra 	$L__BB5_14;
	setp.lt.s32 	%p17, %r4, %r3;
	bra.uni 	$L__BB5_15;
$L__BB5_14:
	ld.global.u32 	%r12, [%rd30+4];
	ld.global.u32 	%r13, [%rd29+4];
	setp.lt.s32 	%p17, %r12, %r13;
$L__BB5_15:
	add.s64 	%rd78, %rd28, 1;
	selp.b64 	%rd88, %rd88, %rd78, %p17;
	selp.b64 	%rd86, %rd28, %rd86, %p17;
	setp.lt.u64 	%p15, %rd88, %rd86;
	@%p15 bra 	$L__BB5_12;
$L__BB5_16:
	add.s64 	%rd79, %rd88, %rd7;
	shl.b64 	%rd80, %rd2, 3;
	add.s64 	%rd81, %rd1, %rd80;
	st.global.u64 	[%rd81], %rd79;
$L__BB5_17:
	ret;

}
	// .globl	_ZN3cub18CUB_300001_SM_10006detail10merge_sort26DeviceMergeSortMergeKernelINS2_10policy_hubIN6thrust24THRUST_300001_SM_1000_NS12zip_iteratorIN4cuda3std3__45tupleIJNS6_6detail15normal_iteratorINS6_10device_ptrIiEEEESG_SG_EEEEEE9Policy600ESI_PNS0_8NullTypeESI_SM_m3cmpNSB_IJiiiEEESL_EEvbT2_T3_T4_PT6_PT7_T5_PSR_SR_NS1_7vsmem_tE
.visible .entry _ZN3cub18CUB_300001_SM_10006detail10merge_sort26DeviceMergeSortMergeKernelINS2_10policy_hubIN6thrust24THRUST_300001_SM_1000_NS12zip_iteratorIN4cuda3std3__45tupleIJNS6_6detail15normal_iteratorINS6_10device_ptrIiEEEESG_SG_EEEEEE9Policy600ESI_PNS0_8NullTypeESI_SM_m3cmpNSB_IJiiiEEESL_EEvbT2_T3_T4_PT6_PT7_T5_PSR_SR_NS1_7vsmem_tE(
	.param .u8 _ZN3cub18CUB_300001_SM_10006detail10merge_sort26DeviceMergeSortMergeKernelINS2_10policy_hubIN6thrust24THRUST_300001_SM_1000_NS12zip_iteratorIN4cuda3std3__45tupleIJNS6_6detail15normal_iteratorINS6_10device_ptrIiEEEESG_SG_EEEEEE9Policy600ESI_PNS0_8NullTypeESI_SM_m3cmpNSB_IJiiiEEESL_EEvbT2_T3_T4_PT6_PT7_T5_PSR_SR_NS1_7vsmem_tE_param_0,
	.param .align 8 .b8 _ZN3cub18CUB_300001_SM_10006detail10merge_sort26DeviceMergeSortMergeKernelINS2_10policy_hubIN6thrust24THRUST_300001_SM_1000_NS12zip_iteratorIN4cuda3std3__45tupleIJNS6_6detail15normal_iteratorINS6_10device_ptrIiEEEESG_SG_EEEEEE9Policy600ESI_PNS0_8NullTypeESI_SM_m3cmpNSB_IJiiiEEESL_EEvbT2_T3_T4_PT6_PT7_T5_PSR_SR_NS1_7vsmem_tE_param_1[24],
	.param .u64 .ptr .align 1 _ZN3cub18CUB_300001_SM_10006detail10merge_sort26DeviceMergeSortMergeKernelINS2_10policy_hubIN6thrust24THRUST_300001_SM_1000_NS12zip_iteratorIN4cuda3std3__45tupleIJNS6_6detail15normal_iteratorINS6_10device_ptrIiEEEESG_SG_EEEEEE9Policy600ESI_PNS0_8NullTypeESI_SM_m3cmpNSB_IJiiiEEESL_EEvbT2_T3_T4_PT6_PT7_T5_PSR_SR_NS1_7vsmem_tE_param_2,
	.param .u64 _ZN3cub18CUB_300001_SM_10006detail10merge_sort26DeviceMergeSortMergeKernelINS2_10policy_hubIN6thrust24THRUST_300001_SM_1000_NS12zip_iteratorIN4cuda3std3__45tupleIJNS6_6detail15normal_iteratorINS6_10device_ptrIiEEEESG_SG_EEEEEE9Policy600ESI_PNS0_8NullTypeESI_SM_m3cmpNSB_IJiiiEEESL_EEvbT2_T3_T4_PT6_PT7_T5_PSR_SR_NS1_7vsmem_tE_param_3,
	.param .u64 .ptr .align 1 _ZN3cub18CUB_300001_SM_10006detail10merge_sort26DeviceMergeSortMergeKernelINS2_10policy_hubIN6thrust24THRUST_300001_SM_1000_NS12zip_iteratorIN4cuda3std3__45tupleIJNS6_6detail15normal_iteratorINS6_10device_ptrIiEEEESG_SG_EEEEEE9Policy600ESI_PNS0_8NullTypeESI_SM_m3cmpNSB_IJiiiEEESL_EEvbT2_T3_T4_PT6_PT7_T5_PSR_SR_NS1_7vsmem_tE_param_4,
	.param .u64 .ptr .align 1 _ZN3cub18CUB_300001_SM_10006detail10merge_sort26DeviceMergeSortMergeKernelINS2_10policy_hubIN6thrust24THRUST_300001_SM_1000_NS12zip_iteratorIN4cuda3std3__45tupleIJNS6_6detail15normal_iteratorINS6_10device_ptrIiEEEESG_SG_EEEEEE9Policy600ESI_PNS0_8NullTypeESI_SM_m3cmpNSB_IJiiiEEESL_EEvbT2_T3_T4_PT6_PT7_T5_PSR_SR_NS1_7vsmem_tE_param_5,
	.param .align 1 .b8 _ZN3cub18CUB_300001_SM_10006detail10merge_sort26DeviceMergeSortMergeKernelINS2_10policy_hubIN6thrust24THRUST_300001_SM_1000_NS12zip_iteratorIN4cuda3std3__45tupleIJNS6_6detail15normal_iteratorINS6_10device_ptrIiEEEESG_SG_EEEEEE9Policy600ESI_PNS0_8NullTypeESI_SM_m3cmpNSB_IJiiiEEESL_EEvbT2_T3_T4_PT6_PT7_T5_PSR_SR_NS1_7vsmem_tE_param_6[1],
	.param .u64 .ptr .align 1 _ZN3cub18CUB_300001_SM_10006detail10merge_sort26DeviceMergeSortMergeKernelINS2_10policy_hubIN6thrust24THRUST_300001_SM_1000_NS12zip_iteratorIN4cuda3std3__45tupleIJNS6_6detail15normal_iteratorINS6_10device_ptrIiEEEESG_SG_EEEEEE9Policy600ESI_PNS0_8NullTypeESI_SM_m3cmpNSB_IJiiiEEESL_EEvbT2_T3_T4_PT6_PT7_T5_PSR_SR_NS1_7vsmem_tE_param_7,
	.param .u64 _ZN3cub18CUB_300001_SM_10006detail10merge_sort26DeviceMergeSortMergeKernelINS2_10policy_hubIN6thrust24THRUST_300001_SM_1000_NS12zip_iteratorIN4cuda3std3__45tupleIJNS6_6detail15normal_iteratorINS6_10device_ptrIiEEEESG_SG_EEEEEE9Policy600ESI_PNS0_8NullTypeESI_SM_m3cmpNSB_IJiiiEEESL_EEvbT2_T3_T4_PT6_PT7_T5_PSR_SR_NS1_7vsmem_tE_param_8,
	.param .align 8 .b8 _ZN3cub18CUB_300001_SM_10006detail10merge_sort26DeviceMergeSortMergeKernelINS2_10policy_hubIN6thrust24THRUST_300001_SM_1000_NS12zip_iteratorIN4cuda3std3__45tupleIJNS6_6detail15normal_iteratorINS6_10device_ptrIiEEEESG_SG_EEEEEE9Policy600ESI_PNS0_8NullTypeESI_SM_m3cmpNSB_IJiiiEEESL_EEvbT2_T3_T4_PT6_PT7_T5_PSR_SR_NS1_7vsmem_tE_param_9[8]
)
.maxntid 256
{
	.reg .pred 	%p<164>;
	.reg .b16 	%rs<2>;
	.reg .b32 	%r<760>;
	.reg .b64 	%rd<149>;
	// demoted variable
	.shared .align 16 .b8 _ZZN3cub18CUB_300001_SM_10006detail10merge_sort26DeviceMergeSortMergeKernelINS2_10policy_hubIN6thrust24THRUST_300001_SM_1000_NS12zip_iteratorIN4cuda3std3__45tupleIJNS6_6detail15normal_iteratorINS6_10device_ptrIiEEEESG_SG_EEEEEE9Policy600ESI_PNS0_8NullTypeESI_SM_m3cmpNSB_IJiiiEEESL_EEvbT2_T3_T4_PT6_PT7_T5_PSR_SR_NS1_7vsmem_tEE19static_temp_storage[15376];
	ld.param.u64 	%rd40, [_ZN3cub18CUB_300001_SM_10006detail10merge_sort26DeviceMergeSortMergeKernelINS2_10policy_hubIN6thrust24THRUST_300001_SM_1000_NS12zip_iteratorIN4cuda3std3__45tupleIJNS6_6detail15normal_iteratorINS6_10device_ptrIiEEEESG_SG_EEEEEE9Policy600ESI_PNS0_8NullTypeESI_SM_m3cmpNSB_IJiiiEEESL_EEvbT2_T3_T4_PT6_PT7_T5_PSR_SR_NS1_7vsmem_tE_param_1+8];
	ld.param.u64 	%rd39, [_ZN3cub18CUB_300001_SM_10006detail10merge_sort26DeviceMergeSortMergeKernelINS2_10policy_hubIN6thrust24THRUST_300001_SM_1000_NS12zip_iteratorIN4cuda3std3__45tupleIJNS6_6detail15normal_iteratorINS6_10device_ptrIiEEEESG_SG_EEEEEE9Policy600ESI_PNS0_8NullTypeESI_SM_m3cmpNSB_IJiiiEEESL_EEvbT2_T3_T4_PT6_PT7_T5_PSR_SR_NS1_7vsmem_tE_param_1];
	ld.param.s8 	%rs1, [_ZN3cub18CUB_300001_SM_10006detail10merge_sort26DeviceMergeSortMergeKernelINS2_10policy_hubIN6thrust24THRUST_300001_SM_1000_NS12zip_iteratorIN4cuda3std3__45tupleIJNS6_6detail15normal_iteratorINS6_10device_ptrIiEEEESG_SG_EEEEEE9Policy600ESI_PNS0_8NullTypeESI_SM_m3cmpNSB_IJiiiEEESL_EEvbT2_T3_T4_PT6_PT7_T5_PSR_SR_NS1_7vsmem_tE_param_0];
	ld.param.u64 	%rd41, [_ZN3cub18CUB_300001_SM_10006detail10merge_sort26DeviceMergeSortMergeKernelINS2_10policy_hubIN6thrust24THRUST_300001_SM_1000_NS12zip_iteratorIN4cuda3std3__45tupleIJNS6_6detail15normal_iteratorINS6_10device_ptrIiEEEESG_SG_EEEEEE9Policy600ESI_PNS0_8NullTypeESI_SM_m3cmpNSB_IJiiiEEESL_EEvbT2_T3_T4_PT6_PT7_T5_PSR_SR_NS1_7vsmem_tE_param_1+16];
	ld.param.u64 	%rd42, [_ZN3cub18CUB_300001_SM_10006detail10merge_sort26DeviceMergeSortMergeKernelINS2_10policy_hubIN6thrust24THRUST_300001_SM_1000_NS12zip_iteratorIN4cuda3std3__45tupleIJNS6_6detail15normal_iteratorINS6_10device_ptrIiEEEESG_SG_EEEEEE9Policy600ESI_PNS0_8NullTypeESI_SM_m3cmpNSB_IJiiiEEESL_EEvbT2_T3_T4_PT6_PT7_T5_PSR_SR_NS1_7vsmem_tE_param_3];
	ld.param.u64 	%rd44, [_ZN3cub18CUB_300001_SM_10006detail10merge_sort26DeviceMergeSortMergeKernelINS2_10policy_hubIN6thrust24THRUST_300001_SM_1000_NS12zip_iteratorIN4cuda3std3__45tupleIJNS6_6detail15normal_iteratorINS6_10device_ptrIiEEEESG_SG_EEEEEE9Policy600ESI_PNS0_8NullTypeESI_SM_m3cmpNSB_IJiiiEEESL_EEvbT2_T3_T4_PT6_PT7_T5_PSR_SR_NS1_7vsmem_tE_param_4];
	ld.param.u64 	%rd45, [_ZN3cub18CUB_300001_SM_10006detail10merge_sort26DeviceMergeSortMergeKernelINS2_10policy_hubIN6thrust24THRUST_300001_SM_1000_NS12zip_iteratorIN4cuda3std3__45tupleIJNS6_6detail15normal_iteratorINS6_10device_ptrIiEEEESG_SG_EEEEEE9Policy600ESI_PNS0_8NullTypeESI_SM_m3cmpNSB_IJiiiEEESL_EEvbT2_T3_T4_PT6_PT7_T5_PSR_SR_NS1_7vsmem_tE_param_7];
	ld.param.u64 	%rd43, [_ZN3cub18CUB_300001_SM_10006detail10merge_sort26DeviceMergeSortMergeKernelINS2_10policy_hubIN6thrust24THRUST_300001_SM_1000_NS12zip_iteratorIN4cuda3std3__45tupleIJNS6_6detail15normal_iteratorINS6_10device_ptrIiEEEESG_SG_EEEEEE9Policy600ESI_PNS0_8NullTypeESI_SM_m3cmpNSB_IJiiiEEESL_EEvbT2_T3_T4_PT6_PT7_T5_PSR_SR_NS1_7vsmem_tE_param_8];
	cvta.to.global.u64 	%rd1, %rd44;
	cvta.to.global.u64 	%rd2, %rd45;
	cvta.to.global.u64 	%rd3, %rd41;
	mov.u32 	%r438, %ctaid.x;
	mov.u32 	%r439, %nctaid.x;
	cvt.u64.u32 	%rd4, %r438;
	mul.wide.u32 	%rd5, %r438, 1280;
	mov.u32 	%r1, %tid.x;
	add.s32 	%r440, %r439, -1;
	setp.ge.u32 	%p37, %r438, %r440;
	@%p37 bra 	$L__BB6_78;
	shl.b64 	%rd94, %rd4, 3;
	add.s64 	%rd95, %rd2, %rd94;
	ld.global.u64 	%rd6, [%rd95];
	ld.global.u64 	%rd96, [%rd95+8];
	shr.u64 	%rd97, %rd43, 1;
	neg.s64 	%rd98, %rd43;
	and.b64  	%rd99, %rd98, %rd4;
	mul.lo.s64 	%rd7, %rd99, 1280;
	mul.lo.s64 	%rd8, %rd97, 1280;
	sub.s64 	%rd100, %rd4, %rd99;
	mul.lo.s64 	%rd101, %rd100, 1280;
	sub.s64 	%rd102, %rd6, %rd7;
	sub.s64 	%rd103, %rd96, %rd7;
	sub.s64 	%rd104, %rd42, %rd7;
	max.u64 	%rd105, %rd104, %rd8;
	sub.s64 	%rd106, %rd105, %rd8;
	sub.s64 	%rd107, %rd101, %rd102;
	min.u64 	%rd9, %rd107, %rd106;
	max.u64 	%rd108, %rd101, -1281;
	not.b64 	%rd109, %rd108;
	add.s64 	%rd110, %rd101, %rd109;
	sub.s64 	%rd111, %rd110, %rd103;
	or.b64  	%rd112, %rd98, %rd4;
	setp.eq.s64 	%p106, %rd112, -1;
	min.u64 	%rd113, %rd8, %rd104;
	selp.b64 	%rd114, %rd113, %rd103, %p106;
	selp.b64 	%rd115, %rd8, %rd111, %p106;
	min.u64 	%rd116, %rd115, %rd106;
	sub.s64 	%rd10, %rd114, %rd102;
	cvt.u32.u64 	%r2, %rd10;
	cvt.u32.u64 	%r525, %rd116;
	cvt.u32.u64 	%r526, %rd9;
	sub.s32 	%r3, %r525, %r526;
	// begin inline asm
	griddepcontrol.wait;
	// end inline asm
	setp.eq.s16 	%p107, %rs1, 0;
	@%p107 bra 	$L__BB6_17;
	add.s64 	%rd117, %rd7, %rd8;
	add.s64 	%rd11, %rd117, %rd9;
	setp.ge.s32 	%p108, %r1, %r2;
	cvt.u64.u32 	%rd12, %r1;
	add.s64 	%rd118, %rd6, %rd12;
	cvta.to.global.u64 	%rd13, %rd39;
	shl.b64 	%rd119, %rd118, 2;
	add.s64 	%rd14, %rd13, %rd119;
	cvta.to.global.u64 	%rd15, %rd40;
	add.s64 	%rd16, %rd15, %rd119;
	add.s64 	%rd17, %rd3, %rd119;
	@%p108 bra 	$L__BB6_4;
	ld.global.u32 	%r666, [%rd14];
	ld.global.u32 	%r665, [%rd16];
	ld.global.u32 	%r664, [%rd17];
	bra.uni 	$L__BB6_5;
$L__BB6_4:
	sub.s32 	%r527, %r1, %r2;
	cvt.s64.s32 	%rd120, %r527;
	add.s64 	%rd121, %rd11, %rd120;
	shl.b64 	%rd122, %rd121, 2;
	add.s64 	%rd123, %rd13, %rd122;
	add.s64 	%rd124, %rd15, %rd122;
	add.s64 	%rd125, %rd3, %rd122;
	ld.global.u32 	%r666, [%rd123];
	ld.global.u32 	%r665, [%rd124];
	ld.global.u32 	%r664, [%rd125];
$L__BB6_5:
	add.s32 	%r528, %r1, 256;
	setp.lt.s32 	%p109, %r528, %r2;
	cvt.s64.s32 	%rd126, %rd10;
	sub.s64 	%rd127, %rd12, %rd126;
	add.s64 	%rd128, %rd11, %rd127;
	shl.b64 	%rd129, %rd128, 2;
	add.s64 	%rd18, %rd3, %rd129;
	add.s64 	%rd19, %rd15, %rd129;
	add.s64 	%rd20, %rd13, %rd129;
	@%p109 bra 	$L__BB6_7;
	ld.global.u32 	%r663, [%rd20+1024];
	ld.global.u32 	%r662, [%rd19+1024];
	ld.global.u32 	%r661, [%rd18+1024];
	bra.uni 	$L__BB6_8;
$L__BB6_7:
	ld.global.u32 	%r663, [%rd14+1024];
	ld.global.u32 	%r662, [%rd16+1024];
	ld.global.u32 	%r661, [%rd17+1024];
$L__BB6_8:
	add.s32 	%r529, %r1, 512;
	setp.lt.s32 	%p110, %r529, %r2;
	@%p110 bra 	$L__BB6_10;
	ld.global.u32 	%r660, [%rd20+2048];
	ld.global.u32 	%r659, [%rd19+2048];
	ld.global.u32 	%r658, [%rd18+2048];
	bra.uni 	$L__BB6_11;
$L__BB6_10:
	ld.global.u32 	%r660, [%rd14+2048];
	ld.global.u32 	%r659, [%rd16+2048];
	ld.global.u32 	%r658, [%rd17+2048];
$L__BB6_11:
	add.s32 	%r530, %r1, 768;
	setp.lt.s32 	%p111, %r530, %r2;
	@%p111 bra 	$L__BB6_13;
	ld.global.u32 	%r657, [%rd20+3072];
	ld.global.u32 	%r656, [%rd19+3072];
	ld.global.u32 	%r655, [%rd18+3072];
	bra.uni 	$L__BB6_14;
$L__BB6_13:
	ld.global.u32 	%r657, [%rd14+3072];
	ld.global.u32 	%r656, [%rd16+3072];
	ld.global.u32 	%r655, [%rd17+3072];
$L__BB6_14:
	or.b32  	%r531, %r1, 1024;
	setp.lt.s32 	%p112, %r531, %r2;
	@%p112 bra 	$L__BB6_16;
	ld.global.u32 	%r654, [%rd20+4096];
	ld.global.u32 	%r653, [%rd19+4096];
	ld.global.u32 	%r652, [%rd18+4096];
	bra.uni 	$L__BB6_32;
$L__BB6_16:
	ld.global.u32 	%r654, [%rd14+4096];
	ld.global.u32 	%r653, [%rd16+4096];
	ld.global.u32 	%r652, [%rd17+4096];
	bra.uni 	$L__BB6_32;
$L__BB6_17:
	add.s64 	%rd130, %rd7, %rd8;
	add.s64 	%rd131, %rd130, %rd9;
	setp.ge.s32 	%p113, %r1, %r2;
	cvt.u64.u32 	%rd132, %r1;
	add.s64 	%rd133, %rd6, %rd132;
	mad.lo.s64 	%rd21, %rd133, 12, %rd1;
	sub.s32 	%r532, %r1, %r2;
	cvt.s64.s32 	%rd134, %r532;
	add.s64 	%rd135, %rd131, %rd134;
	mad.lo.s64 	%rd22, %rd135, 12, %rd1;
	@%p113 bra 	$L__BB6_19;
	ld.global.u32 	%r666, [%rd21];
	ld.global.u32 	%r665, [%rd21+4];
	ld.global.u32 	%r664, [%rd21+8];
	bra.uni 	$L__BB6_20;
$L__BB6_19:
	ld.global.u32 	%r666, [%rd22];
	ld.global.u32 	%r665, [%rd22+4];
	ld.global.u32 	%r664, [%rd22+8];
$L__BB6_20:
	add.s32 	%r533, %r1, 256;
	setp.lt.s32 	%p114, %r533, %r2;
	@%p114 bra 	$L__BB6_22;
	ld.global.u32 	%r663, [%rd22+3072];
	ld.global.u32 	%r662, [%rd22+3076];
	ld.global.u32 	%r661, [%rd22+3080];
	bra.uni 	$L__BB6_23;
$L__BB6_22:
	ld.global.u32 	%r663, [%rd21+3072];
	ld.global.u32 	%r662, [%rd21+3076];
	ld.global.u32 	%r661, [%rd21+3080];
$L__BB6_23:
	add.s32 	%r534, %r1, 512;
	setp.lt.s32 	%p115, %r534, %r2;
	@%p115 bra 	$L__BB6_25;
	ld.global.u32 	%r660, [%rd22+6144];
	ld.global.u32 	%r659, [%rd22+6148];
	ld.global.u32 	%r658, [%rd22+6152];
	bra.uni 	$L__BB6_26;
$L__BB6_25:
	ld.global.u32 	%r660, [%rd21+6144];
	ld.global.u32 	%r659, [%rd21+6148];
	ld.global.u32 	%r658, [%rd21+6152];
$L__BB6_26:
	add.s32 	%r535, %r1, 768;
	setp.lt.s32 	%p116, %r535, %r2;
	@%p116 bra 	$L__BB6_28;
	ld.global.u32 	%r657, [%rd22+9216];
	ld.global.u32 	%r656, [%rd22+9220];
	ld.global.u32 	%r655, [%rd22+9224];
	bra.uni 	$L__BB6_29;
$L__BB6_28:
	ld.global.u32 	%r657, [%rd21+9216];
	ld.global.u32 	%r656, [%rd21+9220];
	ld.global.u32 	%r655, [%rd21+9224];
$L__BB6_29:
	or.b32  	%r536, %r1, 1024;
	setp.lt.s32 	%p117, %r536, %r2;
	@%p117 bra 	$L__BB6_31;
	ld.global.u32 	%r654, [%rd22+12288];
	ld.global.u32 	%r653, [%rd22+12292];
	ld.global.u32 	%r652, [%rd22+12296];
	bra.uni 	$L__BB6_32;
$L__BB6_31:
	ld.global.u32 	%r654, [%rd21+12288];
	ld.global.u32 	%r653, [%rd21+12292];
	ld.global.u32 	%r652, [%rd21+12296];
$L__BB6_32:
	mov.u32 	%r537, _ZZN3cub18CUB_300001_SM_10006detail10merge_sort26DeviceMergeSortMergeKernelINS2_10policy_hubIN6thrust24THRUST_300001_SM_1000_NS12zip_iteratorIN4cuda3std3__45tupleIJNS6_6detail15normal_iteratorINS6_10device_ptrIiEEEESG_SG_EEEEEE9Policy600ESI_PNS0_8NullTypeESI_SM_m3cmpNSB_IJiiiEEESL_EEvbT2_T3_T4_PT6_PT7_T5_PSR_SR_NS1_7vsmem_tEE19static_temp_storage;
	mad.lo.s32 	%r538, %r1, 12, %r537;
	st.shared.u32 	[%r538], %r666;
	st.shared.u32 	[%r538+4], %r665;
	st.shared.u32 	[%r538+8], %r664;
	st.shared.u32 	[%r538+3072], %r663;
	st.shared.u32 	[%r538+3076], %r662;
	st.shared.u32 	[%r538+3080], %r661;
	st.shared.u32 	[%r538+6144], %r660;
	st.shared.u32 	[%r538+6148], %r659;
	st.shared.u32 	[%r538+6152], %r658;
	st.shared.u32 	[%r538+9216], %r657;
	st.shared.u32 	[%r538+9220], %r656;
	st.shared.u32 	[%r538+9224], %r655;
	st.shared.u32 	[%r538+12288], %r654;
	st.shared.u32 	[%r538+12292], %r653;
	st.shared.u32 	[%r538+12296], %r652;
	bar.sync 	0;
	// begin inline asm
	griddepcontrol.launch_dependents;
	// end inline asm
	add.s32 	%r103, %r3, %r2;
	mul.lo.s32 	%r539, %r1, 5;
	min.s32 	%r104, %r539, %r103;
	setp.lt.s32 	%p118, %r104, %r3;
	sub.s32 	%r540, %r104, %r3;
	selp.b32 	%r669, 0, %r540, %p118;
	min.s32 	%r667, %r104, %r2;
	setp.ge.s32 	%p119, %r669, %r667;
	@%p119 bra 	$L__BB6_38;
	add.s32 	%r107, %r104, %r2;
$L__BB6_34:
	sub.s32 	%r541, %r667, %r669;
	shr.u32 	%r542, %r541, 31;
	add.s32 	%r543, %r541, %r542;
	shr.s32 	%r544, %r543, 1;
	add.s32 	%r110, %r544, %r669;
	mad.lo.s32 	%r111, %r110, 12, %r537;
	ld.shared.u32 	%r112, [%r111];
	not.b32 	%r546, %r110;
	add.s32 	%r547, %r107, %r546;
	mad.lo.s32 	%r113, %r547, 12, %r537;
	ld.shared.u32 	%r114, [%r113];
	setp.eq.s32 	%p120, %r114, %r112;
	@%p120 bra 	$L__BB6_36;
	setp.lt.s32 	%p152, %r114, %r112;
	bra.uni 	$L__BB6_37;
$L__BB6_36:
	ld.shared.u32 	%r548, [%r113+4];
	ld.shared.u32 	%r549, [%r111+4];
	setp.lt.s32 	%p152, %r548, %r549;
$L__BB6_37:
	add.s32 	%r550, %r110, 1;
	selp.b32 	%r669, %r669, %r550, %p152;
	selp.b32 	%r667, %r110, %r667, %p152;
	setp.lt.s32 	%p121, %r669, %r667;
	@%p121 bra 	$L__BB6_34;
$L__BB6_38:
	sub.s32 	%r551, %r104, %r669;
	add.s32 	%r118, %r551, %r2;
	mad.lo.s32 	%r119, %r118, 12, %r537;
	ld.shared.u32 	%r671, [%r119+8];
	ld.shared.u32 	%r672, [%r119+4];
	ld.shared.u32 	%r670, [%r119];
	mad.lo.s32 	%r123, %r669, 12, %r537;
	ld.shared.u32 	%r681, [%r123+8];
	ld.shared.u32 	%r680, [%r123+4];
	ld.shared.u32 	%r679, [%r123];
	setp.ge.s32 	%p123, %r118, %r103;
	mov.pred 	%p153, 0;
	@%p123 bra 	$L__BB6_43;
	setp.ge.s32 	%p125, %r669, %r2;
	mov.pred 	%p153, -1;
	@%p125 bra 	$L__BB6_43;
	setp.eq.s32 	%p126, %r670, %r679;
	@%p126 bra 	$L__BB6_42;
	setp.lt.s32 	%p153, %r670, %r679;
	bra.uni 	$L__BB6_43;
$L__BB6_42:
	setp.lt.s32 	%p153, %r672, %r680;
$L__BB6_43:
	selp.b32 	%r127, %r670, %r679, %p153;
	selp.b32 	%r128, %r672, %r680, %p153;
	selp.b32 	%r129, %r671, %r681, %p153;
	selp.u32 	%r553, 1, 0, %p153;
	add.s32 	%r130, %r118, %r553;
	not.pred 	%p127, %p153;
	selp.u32 	%r554, 1, 0, %p127;
	add.s32 	%r131, %r669, %r554;
	@%p127 bra 	$L__BB6_45;
	ld.shared.u32 	%r670, [%r119+12];
	ld.shared.u32 	%r672, [%r119+16];
	ld.shared.u32 	%r671, [%r119+20];
	bra.uni 	$L__BB6_46;
$L__BB6_45:
	ld.shared.u32 	%r679, [%r123+12];
	ld.shared.u32 	%r680, [%r123+16];
	ld.shared.u32 	%r681, [%r123+20];
$L__BB6_46:
	setp.ge.s32 	%p129, %r130, %r103;
	mov.pred 	%p154, 0;
	@%p129 bra 	$L__BB6_51;
	setp.ge.s32 	%p131, %r131, %r2;
	mov.pred 	%p154, -1;
	@%p131 bra 	$L__BB6_51;
	setp.eq.s32 	%p132, %r670, %r679;
	@%p132 bra 	$L__BB6_50;
	setp.lt.s32 	%p154, %r670, %r679;
	bra.uni 	$L__BB6_51;
$L__BB6_50:
	setp.lt.s32 	%p154, %r672, %r680;
$L__BB6_51:
	selp.b32 	%r144, %r670, %r679, %p154;
	selp.b32 	%r145, %r672, %r680, %p154;
	selp.b32 	%r146, %r671, %r681, %p154;
	selp.u32 	%r555, 1, 0, %p154;
	add.s32 	%r147, %r130, %r555;
	not.pred 	%p133, %p154;
	selp.u32 	%r556, 1, 0, %p133;
	add.s32 	%r148, %r131, %r556;
	@%p154 bra 	$L__BB6_53;
	mad.lo.s32 	%r558, %r148, 12, %r537;
	ld.shared.u32 	%r679, [%r558];
	ld.shared.u32 	%r680, [%r558+4];
	ld.shared.u32 	%r681, [%r558+8];
	bra.uni 	$L__BB6_54;
$L__BB6_53:
	mad.lo.s32 	%r560, %r147, 12, %r537;
	ld.shared.u32 	%r670, [%r560];
	ld.shared.u32 	%r672, [%r560+4];
	ld.shared.u32 	%r671, [%r560+8];
$L__BB6_54:
	setp.ge.s32 	%p135, %r147, %r103;
	mov.pred 	%p155, 0;
	@%p135 bra 	$L__BB6_59;
	setp.ge.s32 	%p137, %r148, %r2;
	mov.pred 	%p155, -1;
	@%p137 bra 	$L__BB6_59;
	setp.eq.s32 	%p138, %r670, %r679;
	@%p138 bra 	$L__BB6_58;
	setp.lt.s32 	%p155, %r670, %r679;
	bra.uni 	$L__BB6_59;
$L__BB6_58:
	setp.lt.s32 	%p155, %r672, %r680;
$L__BB6_59:
	selp.b32 	%r161, %r670, %r679, %p155;
	selp.b32 	%r162, %r672, %r680, %p155;
	selp.b32 	%r163, %r671, %r681, %p155;
	selp.u32 	%r561, 1, 0, %p155;
	add.s32 	%r164, %r147, %r561;
	not.pred 	%p139, %p155;
	selp.u32 	%r562, 1, 0, %p139;
	add.s32 	%r165, %r148, %r562;
	@%p155 bra 	$L__BB6_61;
	mov.u32 	%r563, _ZZN3cub18CUB_300001_SM_10006detail10merge_sort26DeviceMergeSortMergeKernelINS2_10policy_hubIN6thrust24THRUST_300001_SM_1000_NS12zip_iteratorIN4cuda3std3__45tupleIJNS6_6detail15normal_iteratorINS6_10device_ptrIiEEEESG_SG_EEEEEE9Policy600ESI_PNS0_8NullTypeESI_SM_m3cmpNSB_IJiiiEEESL_EEvbT2_T3_T4_PT6_PT7_T5_PSR_SR_NS1_7vsmem_tEE19static_temp_storage;
	mad.lo.s32 	%r564, %r165, 12, %r563;
	ld.shared.u32 	%r679, [%r564];
	ld.shared.u32 	%r680, [%r564+4];
	ld.shared.u32 	%r681, [%r564+8];
	bra.uni 	$L__BB6_62;
$L__BB6_61:
	mov.u32 	%r565, _ZZN3cub18CUB_300001_SM_10006detail10merge_sort26DeviceMergeSortMergeKernelINS2_10policy_hubIN6thrust24THRUST_300001_SM_1000_NS12zip_iteratorIN4cuda3std3__45tupleIJNS6_6detail15normal_iteratorINS6_10device_ptrIiEEEESG_SG_EEEEEE9Policy600ESI_PNS0_8NullTypeESI_SM_m3cmpNSB_IJiiiEEESL_EEvbT2_T3_T4_PT6_PT7_T5_PSR_SR_NS1_7vsmem_tEE19static_temp_storage;
	mad.lo.s32 	%r566, %r164, 12, %r565;
	ld.shared.u32 	%r670, [%r566];
	ld.shared.u32 	%r672, [%r566+4];
	ld.shared.u32 	%r671, [%r566+8];
$L__BB6_62:
	setp.ge.s32 	%p141, %r164, %r103;
	mov.pred 	%p156, 0;
	@%p141 bra 	$L__BB6_67;
	setp.ge.s32 	%p143, %r165, %r2;
	mov.pred 	%p156, -1;
	@%p143 bra 	$L__BB6_67;
	setp.eq.s32 	%p144, %r670, %r679;
	@%p144 bra 	$L__BB6_66;
	setp.lt.s32 	%p156, %r670, %r679;
	bra.uni 	$L__BB6_67;
$L__BB6_66:
	setp.lt.s32 	%p156, %r672, %r680;
$L__BB6_67:
	selp.b32 	%r178, %r670, %r679, %p156;
	selp.b32 	%r179, %r672, %r680, %p156;
	selp.b32 	%r180, %r671, %r681, %p156;
	selp.u32 	%r567, 1, 0, %p156;
	add.s32 	%r181, %r164, %r567;
	not.pred 	%p145, %p156;
	selp.u32 	%r568, 1, 0, %p145;
	add.s32 	%r182, %r165, %r568;
	@%p156 bra 	$L__BB6_69;
	mov.u32 	%r569, _ZZN3cub18CUB_300001_SM_10006detail10merge_sort26DeviceMergeSortMergeKernelINS2_10policy_hubIN6thrust24THRUST_300001_SM_1000_NS12zip_iteratorIN4cuda3std3__45tupleIJNS6_6detail15normal_iteratorINS6_10device_ptrIiEEEESG_SG_EEEEEE9Policy600ESI_PNS0_8NullTypeESI_SM_m3cmpNSB_IJiiiEEESL_EEvbT2_T3_T4_PT6_PT7_T5_PSR_SR_NS1_7vsmem_tEE19static_temp_storage;
	mad.lo.s32 	%r570, %r182, 12, %r569;
	ld.shared.u32 	%r679, [%r570];
	ld.shared.u32 	%r680, [%r570+4];
	ld.shared.u32 	%r681, [%r570+8];
	bra.uni 	$L__BB6_70;
$L__BB6_69:
	mov.u32 	%r571, _ZZN3cub18CUB_300001_SM_10006detail10merge_sort26DeviceMergeSortMergeKernelINS2_10policy_hubIN6thrust24THRUST_300001_SM_1000_NS12zip_iteratorIN4cuda3std3__45tupleIJNS6_6detail15normal_iteratorINS6_10device_ptrIiEEEESG_SG_EEEEEE9Policy600ESI_PNS0_8NullTypeESI_SM_m3cmpNSB_IJiiiEEESL_EEvbT2_T3_T4_PT6_PT7_T5_PSR_SR_NS1_7vsmem_tEE19static_temp_storage;
	mad.lo.s32 	%r572, %r181, 12, %r571;
	ld.shared.u32 	%r670, [%r572];
	ld.shared.u32 	%r672, [%r572+4];
	ld.shared.u32 	%r671, [%r572+8];
$L__BB6_70:
	setp.ge.s32 	%p147, %r181, %r103;
	mov.pred 	%p157, 0;
	@%p147 bra 	$L__BB6_75;
	setp.ge.s32 	%p149, %r182, %r2;
	mov.pred 	%p157, -1;
	@%p149 bra 	$L__BB6_75;
	setp.eq.s32 	%p150, %r670, %r679;
	@%p150 bra 	$L__BB6_74;
	setp.lt.s32 	%p157, %r670, %r679;
	bra.uni 	$L__BB6_75;
$L__BB6_74:
	setp.lt.s32 	%p157, %r672, %r680;
$L__BB6_75:
	setp.eq.s16 	%p151, %rs1, 0;
	selp.b32 	%r195, %r670, %r679, %p157;
	selp.b32 	%r196, %r672, %r680, %p157;
	selp.b32 	%r197, %r671, %r681, %p157;
	bar.sync 	0;
	@%p151 bra 	$L__BB6_77;
	// begin inline asm
	mov.u32 %r573, %laneid;
	// end inline asm
	shr.u32 	%r574, %r1, 5;
	mul.lo.s32 	%r575, %r574, 160;
	mad.lo.s32 	%r576, %r573, 5, %r575;
	mov.u32 	%r577, _ZZN3cub18CUB_300001_SM_10006detail10merge_sort26DeviceMergeSortMergeKernelINS2_10policy_hubIN6thrust24THRUST_300001_SM_1000_NS12zip_iteratorIN4cuda3std3__45tupleIJNS6_6detail15normal_iteratorINS6_10device_ptrIiEEEESG_SG_EEEEEE9Policy600ESI_PNS0_8NullTypeESI_SM_m3cmpNSB_IJiiiEEESL_EEvbT2_T3_T4_PT6_PT7_T5_PSR_SR_NS1_7vsmem_tEE19static_temp_storage;
	mad.lo.s32 	%r578, %r576, 12, %r577;
	st.shared.u32 	[%r578], %r127;
	st.shared.u32 	[%r578+4], %r128;
	st.shared.u32 	[%r578+8], %r129;
	st.shared.u32 	[%r578+12], %r144;
	st.shared.u32 	[%r578+16], %r145;
	st.shared.u32 	[%r578+20], %r146;
	st.shared.u32 	[%r578+24], %r161;
	st.shared.u32 	[%r578+28], %r162;
	st.shared.u32 	[%r578+32], %r163;
	st.shared.u32 	[%r578+36], %r178;
	st.shared.u32 	[%r578+40], %r179;
	st.shared.u32 	[%r578+44], %r180;
	st.shared.u32 	[%r578+48], %r195;
	st.shared.u32 	[%r578+52], %r196;
	st.shared.u32 	[%r578+56], %r197;
	bar.warp.sync 	-1;
	shl.b32 	%r579, %r573, 2;
	sub.s32 	%r580, %r576, %r579;
	mad.lo.s32 	%r581, %r580, 12, %r577;
	ld.shared.u32 	%r582, [%r581];
	ld.shared.u32 	%r583, [%r581+4];
	ld.shared.u32 	%r584, [%r581+8];
	ld.shared.u32 	%r585, [%r581+384];
	ld.shared.u32 	%r586, [%r581+388];
	ld.shared.u32 	%r587, [%r581+392];
	ld.shared.u32 	%r588, [%r581+768];
	ld.shared.u32 	%r589, [%r581+772];
	ld.shared.u32 	%r590, [%r581+776];
	ld.shared.u32 	%r591, [%r581+1152];
	ld.shared.u32 	%r592, [%r581+1156];
	ld.shared.u32 	%r593, [%r581+1160];
	ld.shared.u32 	%r594, [%r581+1536];
	ld.shared.u32 	%r595, [%r581+1540];
	ld.shared.u32 	%r596, [%r581+1544];
	and.b32  	%r597, %r1, 31;
	and.b32  	%r598, %r1, 992;
	mul.lo.s32 	%r599, %r598, 5;
	or.b32  	%r600, %r599, %r597;
	cvt.u64.u32 	%rd136, %r600;
	add.s64 	%rd137, %rd5, %rd136;
	mad.lo.s64 	%rd138, %rd137, 12, %rd1;
	st.global.u32 	[%rd138], %r582;
	st.global.u32 	[%rd138+4], %r583;
	st.global.u32 	[%rd138+8], %r584;
	st.global.u32 	[%rd138+384], %r585;
	st.global.u32 	[%rd138+388], %r586;
	st.global.u32 	[%rd138+392], %r587;
	st.global.u32 	[%rd138+768], %r588;
	st.global.u32 	[%rd138+772], %r589;
	st.global.u32 	[%rd138+776], %r590;
	st.global.u32 	[%rd138+1152], %r591;
	st.global.u32 	[%rd138+1156], %r592;
	st.global.u32 	[%rd138+1160], %r593;
	st.global.u32 	[%rd138+1536], %r594;
	st.global.u32 	[%rd138+1540], %r595;
	st.global.u32 	[%rd138+1544], %r596;
	bra.uni 	$L__BB6_187;
$L__BB6_77:
	// begin inline asm
	mov.u32 %r601, %laneid;
	// end inline asm
	shr.u32 	%r602, %r1, 5;
	mul.lo.s32 	%r603, %r602, 160;
	mad.lo.s32 	%r604, %r601, 5, %r603;
	mov.u32 	%r605, _ZZN3cub18CUB_300001_SM_10006detail10merge_sort26DeviceMergeSortMergeKernelINS2_10policy_hubIN6thrust24THRUST_300001_SM_1000_NS12zip_iteratorIN4cuda3std3__45tupleIJNS6_6detail15normal_iteratorINS6_10device_ptrIiEEEESG_SG_EEEEEE9Policy600ESI_PNS0_8NullTypeESI_SM_m3cmpNSB_IJiiiEEESL_EEvbT2_T3_T4_PT6_PT7_T5_PSR_SR_NS1_7vsmem_tEE19static_temp_storage;
	mad.lo.s32 	%r606, %r604, 12, %r605;
	st.shared.u32 	[%r606], %r127;
	st.shared.u32 	[%r606+4], %r128;
	st.shared.u32 	[%r606+8], %r129;
	st.shared.u32 	[%r606+12], %r144;
	st.shared.u32 	[%r606+16], %r145;
	st.shared.u32 	[%r606+20], %r146;
	st.shared.u32 	[%r606+24], %r161;
	st.shared.u32 	[%r606+28], %r162;
	st.shared.u32 	[%r606+32], %r163;
	st.shared.u32 	[%r606+36], %r178;
	st.shared.u32 	[%r606+40], %r179;
	st.shared.u32 	[%r606+44], %r180;
	st.shared.u32 	[%r606+48], %r195;
	st.shared.u32 	[%r606+52], %r196;
	st.shared.u32 	[%r606+56], %r197;
	bar.warp.sync 	-1;
	shl.b32 	%r607, %r601, 2;
	sub.s32 	%r608, %r604, %r607;
	mad.lo.s32 	%r609, %r608, 12, %r605;
	ld.shared.u32 	%r610, [%r609];
	ld.shared.u32 	%r611, [%r609+4];
	ld.shared.u32 	%r612, [%r609+8];
	ld.shared.u32 	%r613, [%r609+384];
	ld.shared.u32 	%r614, [%r609+388];
	ld.shared.u32 	%r615, [%r609+392];
	ld.shared.u32 	%r616, [%r609+768];
	ld.shared.u32 	%r617, [%r609+772];
	ld.shared.u32 	%r618, [%r609+776];
	ld.shared.u32 	%r619, [%r609+1152];
	ld.shared.u32 	%r620, [%r609+1156];
	ld.shared.u32 	%r621, [%r609+1160];
	ld.shared.u32 	%r622, [%r609+1536];
	ld.shared.u32 	%r623, [%r609+1540];
	ld.shared.u32 	%r624, [%r609+1544];
	and.b32  	%r625, %r1, 31;
	and.b32  	%r626, %r1, 992;
	mul.lo.s32 	%r627, %r626, 5;
	cvt.u64.u32 	%rd139, %r627;
	cvt.u64.u32 	%rd140, %r625;
	add.s64 	%rd141, %rd5, %rd140;
	add.s64 	%rd142, %rd141, %rd139;
	cvta.to.global.u64 	%rd143, %rd39;
	shl.b64 	%rd144, %rd142, 2;
	add.s64 	%rd145, %rd143, %rd144;
	cvta.to.global.u64 	%rd146, %rd40;
	add.s64 	%rd147, %rd146, %rd144;
	add.s64 	%rd148, %rd3, %rd144;
	st.global.u32 	[%rd145], %r610;
	st.global.u32 	[%rd147], %r611;
	st.global.u32 	[%rd148], %r612;
	st.global.u32 	[%rd145+128], %r613;
	st.global.u32 	[%rd147+128], %r614;
	st.global.u32 	[%rd148+128], %r615;
	st.global.u32 	[%rd145+256], %r616;
	st.global.u32 	[%rd147+256], %r617;
	st.global.u32 	[%rd148+256], %r618;
	st.global.u32 	[%rd145+384], %r619;
	st.global.u32 	[%rd147+384], %r620;
	st.global.u32 	[%rd148+384], %r621;
	st.global.u32 	[%rd145+512], %r622;
	st.global.u32 	[%rd147+512], %r623;
	st.global.u32 	[%rd148+512], %r624;
	bra.uni 	$L__BB6_187;
$L__BB6_78:
	shl.b64 	%rd46, %rd4, 3;
	add.s64 	%rd47, %rd2, %rd46;
	ld.global.u64 	%rd23, [%rd47];
	ld.global.u64 	%rd48, [%rd47+8];
	shr.u64 	%rd49, %rd43, 1;
	neg.s64 	%rd50, %rd43;
	and.b64  	%rd51, %rd50, %rd4;
	mul.lo.s64 	%rd24, %rd51, 1280;
	mul.lo.s64 	%rd25, %rd49, 1280;
	sub.s64 	%rd52, %rd4, %rd51;
	mul.lo.s64 	%rd53, %rd52, 1280;
	sub.s64 	%rd54, %rd23, %rd24;
	sub.s64 	%rd55, %rd48, %rd24;
	sub.s64 	%rd56, %rd42, %rd24;
	max.u64 	%rd57, %rd56, %rd25;
	sub.s64 	%rd58, %rd57, %rd25;
	sub.s64 	%rd59, %rd53, %rd54;
	min.u64 	%rd26, %rd59, %rd58;
	max.u64 	%rd60, %rd53, -1281;
	not.b64 	%rd61, %rd60;
	add.s64 	%rd62, %rd53, %rd61;
	sub.s64 	%rd63, %rd62, %rd55;
	or.b64  	%rd64, %rd50, %rd4;
	setp.eq.s64 	%p38, %rd64, -1;
	min.u64 	%rd65, %rd25, %rd56;
	selp.b64 	%rd66, %rd65, %rd55, %p38;
	selp.b64 	%rd67, %rd25, %rd63, %p38;
	min.u64 	%rd68, %rd67, %rd58;
	cvt.u32.u64 	%r441, %rd54;
	cvt.u32.u64 	%r442, %rd66;
	sub.s32 	%r198, %r442, %r441;
	cvt.u32.u64 	%r443, %rd68;
	cvt.u32.u64 	%r444, %rd26;
	sub.s32 	%r199, %r443, %r444;
	// begin inline asm
	griddepcontrol.wait;
	// end inline asm
	setp.eq.s16 	%p39, %rs1, 0;
	@%p39 bra 	$L__BB6_99;
	add.s64 	%rd69, %rd24, %rd25;
	add.s64 	%rd70, %rd69, %rd26;
	add.s32 	%r200, %r199, %r198;
	setp.ge.s32 	%p40, %r1, %r200;
	cvt.u64.u32 	%rd71, %r1;
	add.s64 	%rd72, %rd23, %rd71;
	cvta.to.global.u64 	%rd73, %rd39;
	shl.b64 	%rd74, %rd72, 2;
	add.s64 	%rd27, %rd73, %rd74;
	cvta.to.global.u64 	%rd75, %rd40;
	add.s64 	%rd28, %rd75, %rd74;
	add.s64 	%rd29, %rd3, %rd74;
	sub.s32 	%r446, %r1, %r198;
	cvt.s64.s32 	%rd76, %r446;
	add.s64 	%rd77, %rd70, %rd76;
	shl.b64 	%rd78, %rd77, 2;
	add.s64 	%rd30, %rd73, %rd78;
	add.s64 	%rd31, %rd75, %rd78;
	add.s64 	%rd32, %rd3, %rd78;
	mov.b32 	%r730, 0;
	mov.u32 	%r731, %r730;
	mov.u32 	%r732, %r730;
	@%p40 bra 	$L__BB6_83;
	setp.ge.s32 	%p41, %r1, %r198;
	@%p41 bra 	$L__BB6_82;
	ld.global.u32 	%r732, [%rd27];
	ld.global.u32 	%r731, [%rd28];
	ld.global.u32 	%r730, [%rd29];
	bra.uni 	$L__BB6_83;
$L__BB6_82:
	ld.global.u32 	%r732, [%rd30];
	ld.global.u32 	%r731, [%rd31];
	ld.global.u32 	%r730, [%rd32];
$L__BB6_83:
	add.s32 	%r210, %r1, 256;
	setp.ge.s32 	%p42, %r210, %r200;
	mov.b32 	%r727, 0;
	mov.u32 	%r728, %r727;
	mov.u32 	%r729, %r727;
	@%p42 bra 	$L__BB6_87;
	setp.lt.s32 	%p43, %r210, %r198;
	@%p43 bra 	$L__BB6_86;
	ld.global.u32 	%r729, [%rd30+1024];
	ld.global.u32 	%r728, [%rd31+1024];
	ld.global.u32 	%r727, [%rd32+1024];
	bra.uni 	$L__BB6_87;
$L__BB6_86:
	ld.global.u32 	%r729, [%rd27+1024];
	ld.global.u32 	%r728, [%rd28+1024];
	ld.global.u32 	%r727, [%rd29+1024];
$L__BB6_87:
	add.s32 	%r220, %r1, 512;
	setp.ge.s32 	%p44, %r220, %r200;
	mov.b32 	%r724, 0;
	mov.u32 	%r725, %r724;
	mov.u32 	%r726, %r724;
	@%p44 bra 	$L__BB6_91;
	setp.lt.s32 	%p45, %r220, %r198;
	@%p45 bra 	$L__BB6_90;
	ld.global.u32 	%r726, [%rd30+2048];
	ld.global.u32 	%r725, [%rd31+2048];
	ld.global.u32 	%r724, [%rd32+2048];
	bra.uni 	$L__BB6_91;
$L__BB6_90:
	ld.global.u32 	%r726, [%rd27+2048];
	ld.global.u32 	%r725, [%rd28+2048];
	ld.global.u32 	%r724, [%rd29+2048];
$L__BB6_91:
	add.s32 	%r230, %r1, 768;
	setp.ge.s32 	%p46, %r230, %r200;
	mov.b32 	%r721, 0;
	mov.u32 	%r722, %r721;
	mov.u32 	%r723, %r721;
	@%p46 bra 	$L__BB6_95;
	setp.lt.s32 	%p47, %r230, %r198;
	@%p47 bra 	$L__BB6_94;
	ld.global.u32 	%r723, [%rd30+3072];
	ld.global.u32 	%r722, [%rd31+3072];
	ld.global.u32 	%r721, [%rd32+3072];
	bra.uni 	$L__BB6_95;
$L__BB6_94:
	ld.global.u32 	%r723, [%rd27+3072];
	ld.global.u32 	%r722, [%rd28+3072];
	ld.global.u32 	%r721, [%rd29+3072];
$L__BB6_95:
	or.b32  	%r240, %r1, 1024;
	setp.ge.s32 	%p48, %r240, %r200;
	mov.b32 	%r718, 0;
	mov.u32 	%r719, %r718;
	mov.u32 	%r720, %r718;
	@%p48 bra 	$L__BB6_119;
	setp.lt.s32 	%p49, %r240, %r198;
	@%p49 bra 	$L__BB6_98;
	ld.global.u32 	%r720, [%rd30+4096];
	ld.global.u32 	%r719, [%rd31+4096];
	ld.global.u32 	%r718, [%rd32+4096];
	bra.uni 	$L__BB6_119;
$L__BB6_98:
	ld.global.u32 	%r720, [%rd27+4096];
	ld.global.u32 	%r719, [%rd28+4096];
	ld.global.u32 	%r718, [%rd29+4096];
	bra.uni 	$L__BB6_119;
$L__BB6_99:
	add.s64 	%rd79, %rd24, %rd25;
	add.s64 	%rd80, %rd79, %rd26;
	add.s32 	%r247, %r199, %r198;
	setp.ge.s32 	%p50, %r1, %r247;
	cvt.u64.u32 	%rd81, %r1;
	add.s64 	%rd82, %rd23, %rd81;
	mad.lo.s64 	%rd33, %rd82, 12, %rd1;
	sub.s32 	%r452, %r1, %r198;
	cvt.s64.s32 	%rd83, %r452;
	add.s64 	%rd84, %rd80, %rd83;
	mad.lo.s64 	%rd34, %rd84, 12, %rd1;
	mov.b32 	%r730, 0;
	mov.u32 	%r731, %r730;
	mov.u32 	%r732, %r730;
	@%p50 bra 	$L__BB6_103;
	setp.ge.s32 	%p51, %r1, %r198;
	@%p51 bra 	$L__BB6_102;
	ld.global.u32 	%r732, [%rd33];
	ld.global.u32 	%r731, [%rd33+4];
	ld.global.u32 	%r730, [%rd33+8];
	bra.uni 	$L__BB6_103;
$L__BB6_102:
	ld.global.u32 	%r732, [%rd34];
	ld.global.u32 	%r731, [%rd34+4];
	ld.global.u32 	%r730, [%rd34+8];
$L__BB6_103:
	add.s32 	%r257, %r1, 256;
	setp.ge.s32 	%p52, %r257, %r247;
	mov.b32 	%r727, 0;
	mov.u32 	%r728, %r727;
	mov.u32 	%r729, %r727;
	@%p52 bra 	$L__BB6_107;
	setp.lt.s32 	%p53, %r257, %r198;
	@%p53 bra 	$L__BB6_106;
	ld.global.u32 	%r729, [%rd34+3072];
	ld.global.u32 	%r728, [%rd34+3076];
	ld.global.u32 	%r727, [%rd34+3080];
	bra.uni 	$L__BB6_107;
$L__BB6_106:
	ld.global.u32 	%r729, [%rd33+3072];
	ld.global.u32 	%r728, [%rd33+3076];
	ld.global.u32 	%r727, [%rd33+3080];
$L__BB6_107:
	add.s32 	%r267, %r1, 512;
	setp.ge.s32 	%p54, %r267, %r247;
	mov.b32 	%r724, 0;
	mov.u32 	%r725, %r724;
	mov.u32 	%r726, %r724;
	@%p54 bra 	$L__BB6_111;
	setp.lt.s32 	%p55, %r267, %r198;
	@%p55 bra 	$L__BB6_110;
	ld.global.u32 	%r726, [%rd34+6144];
	ld.global.u32 	%r725, [%rd34+6148];
	ld.global.u32 	%r724, [%rd34+6152];
	bra.uni 	$L__BB6_111;
$L__BB6_110:
	ld.global.u32 	%r726, [%rd33+6144];
	ld.global.u32 	%r725, [%rd33+6148];
	ld.global.u32 	%r724, [%rd33+6152];
$L__BB6_111:
	add.s32 	%r277, %r1, 768;
	setp.ge.s32 	%p56, %r277, %r247;
	mov.b32 	%r721, 0;
	mov.u32 	%r722, %r721;
	mov.u32 	%r723, %r721;
	@%p56 bra 	$L__BB6_115;
	setp.lt.s32 	%p57, %r277, %r198;
	@%p57 bra 	$L__BB6_114;
	ld.global.u32 	%r723, [%rd34+9216];
	ld.global.u32 	%r722, [%rd34+9220];
	ld.global.u32 	%r721, [%rd34+9224];
	bra.uni 	$L__BB6_115;
$L__BB6_114:
	ld.global.u32 	%r723, [%rd33+9216];
	ld.global.u32 	%r722, [%rd33+9220];
	ld.global.u32 	%r721, [%rd33+9224];
$L__BB6_115:
	or.b32  	%r287, %r1, 1024;
	setp.ge.s32 	%p58, %r287, %r247;
	mov.b32 	%r718, 0;
	mov.u32 	%r719, %r718;
	mov.u32 	%r720, %r718;
	@%p58 bra 	$L__BB6_119;
	setp.lt.s32 	%p59, %r287, %r198;
	@%p59 bra 	$L__BB6_118;
	ld.global.u32 	%r720, [%rd34+12288];
	ld.global.u32 	%r719, [%rd34+12292];
	ld.global.u32 	%r718, [%rd34+12296];
	bra.uni 	$L__BB6_119;
$L__BB6_118:
	ld.global.u32 	%r720, [%rd33+12288];
	ld.global.u32 	%r719, [%rd33+12292];
	ld.global.u32 	%r718, [%rd33+12296];
$L__BB6_119:
	mov.u32 	%r457, _ZZN3cub18CUB_300001_SM_10006detail10merge_sort26DeviceMergeSortMergeKernelINS2_10policy_hubIN6thrust24THRUST_300001_SM_1000_NS12zip_iteratorIN4cuda3std3__45tupleIJNS6_6detail15normal_iteratorINS6_10device_ptrIiEEEESG_SG_EEEEEE9Policy600ESI_PNS0_8NullTypeESI_SM_m3cmpNSB_IJiiiEEESL_EEvbT2_T3_T4_PT6_PT7_T5_PSR_SR_NS1_7vsmem_tEE19static_temp_storage;
	mad.lo.s32 	%r458, %r1, 12, %r457;
	st.shared.u32 	[%r458], %r732;
	st.shared.u32 	[%r458+4], %r731;
	st.shared.u32 	[%r458+8], %r730;
	st.shared.u32 	[%r458+3072], %r729;
	st.shared.u32 	[%r458+3076], %r728;
	st.shared.u32 	[%r458+3080], %r727;
	st.shared.u32 	[%r458+6144], %r726;
	st.shared.u32 	[%r458+6148], %r725;
	st.shared.u32 	[%r458+6152], %r724;
	st.shared.u32 	[%r458+9216], %r723;
	st.shared.u32 	[%r458+9220], %r722;
	st.shared.u32 	[%r458+9224], %r721;
	st.shared.u32 	[%r458+12288], %r720;
	st.shared.u32 	[%r458+12292], %r719;
	st.shared.u32 	[%r458+12296], %r718;
	bar.sync 	0;
	// begin inline asm
	griddepcontrol.launch_dependents;
	// end inline asm
	add.s32 	%r309, %r199, %r198;
	mul.lo.s32 	%r459, %r1, 5;
	min.s32 	%r310, %r459, %r309;
	setp.lt.s32 	%p60, %r310, %r199;
	sub.s32 	%r460, %r310, %r199;
	selp.b32 	%r735, 0, %r460, %p60;
	min.s32 	%r733, %r310, %r198;
	setp.ge.s32 	%p61, %r735, %r733;
	@%p61 bra 	$L__BB6_125;
	add.s32 	%r313, %r310, %r198;
$L__BB6_121:
	sub.s32 	%r461, %r733, %r735;
	shr.u32 	%r462, %r461, 31;
	add.s32 	%r463, %r461, %r462;
	shr.s32 	%r464, %r463, 1;
	add.s32 	%r316, %r464, %r735;
	mad.lo.s32 	%r317, %r316, 12, %r457;
	ld.shared.u32 	%r318, [%r317];
	not.b32 	%r466, %r316;
	add.s32 	%r467, %r313, %r466;
	mad.lo.s32 	%r319, %r467, 12, %r457;
	ld.shared.u32 	%r320, [%r319];
	setp.eq.s32 	%p62, %r320, %r318;
	@%p62 bra 	$L__BB6_123;
	setp.lt.s32 	%p158, %r320, %r318;
	bra.uni 	$L__BB6_124;
$L__BB6_123:
	ld.shared.u32 	%r468, [%r319+4];
	ld.shared.u32 	%r469, [%r317+4];
	setp.lt.s32 	%p158, %r468, %r469;
$L__BB6_124:
	add.s32 	%r470, %r316, 1;
	selp.b32 	%r735, %r735, %r470, %p158;
	selp.b32 	%r733, %r316, %r733, %p158;
	setp.lt.s32 	%p63, %r735, %r733;
	@%p63 bra 	$L__BB6_121;
$L__BB6_125:
	sub.s32 	%r471, %r310, %r735;
	add.s32 	%r324, %r471, %r198;
	mad.lo.s32 	%r325, %r324, 12, %r457;
	ld.shared.u32 	%r737, [%r325+8];
	ld.shared.u32 	%r738, [%r325+4];
	ld.shared.u32 	%r736, [%r325];
	mad.lo.s32 	%r329, %r735, 12, %r457;
	ld.shared.u32 	%r747, [%r329+8];
	ld.shared.u32 	%r746, [%r329+4];
	ld.shared.u32 	%r745, [%r329];
	setp.ge.s32 	%p65, %r324, %r309;
	mov.pred 	%p159, 0;
	@%p65 bra 	$L__BB6_130;
	setp.ge.s32 	%p67, %r735, %r198;
	mov.pred 	%p159, -1;
	@%p67 bra 	$L__BB6_130;
	setp.eq.s32 	%p68, %r736, %r745;
	@%p68 bra 	$L__BB6_129;
	setp.lt.s32 	%p159, %r736, %r745;
	bra.uni 	$L__BB6_130;
$L__BB6_129:
	setp.lt.s32 	%p159, %r738, %r746;
$L__BB6_130:
	selp.b32 	%r333, %r736, %r745, %p159;
	selp.b32 	%r334, %r738, %r746, %p159;
	selp.b32 	%r335, %r737, %r747, %p159;
	selp.u32 	%r473, 1, 0, %p159;
	add.s32 	%r336, %r324, %r473;
	not.pred 	%p69, %p159;
	selp.u32 	%r474, 1, 0, %p69;
	add.s32 	%r337, %r735, %r474;
	@%p69 bra 	$L__BB6_132;
	ld.shared.u32 	%r736, [%r325+12];
	ld.shared.u32 	%r738, [%r325+16];
	ld.shared.u32 	%r737, [%r325+20];
	bra.uni 	$L__BB6_133;
$L__BB6_132:
	ld.shared.u32 	%r745, [%r329+12];
	ld.shared.u32 	%r746, [%r329+16];
	ld.shared.u32 	%r747, [%r329+20];
$L__BB6_133:
	setp.ge.s32 	%p71, %r336, %r309;
	mov.pred 	%p160, 0;
	@%p71 bra 	$L__BB6_138;
	setp.ge.s32 	%p73, %r337, %r198;
	mov.pred 	%p160, -1;
	@%p73 bra 	$L__BB6_138;
	setp.eq.s32 	%p74, %r736, %r745;
	@%p74 bra 	$L__BB6_137;
	setp.lt.s32 	%p160, %r736, %r745;
	bra.uni 	$L__BB6_138;
$L__BB6_137:
	setp.lt.s32 	%p160, %r738, %r746;
$L__BB6_138:
	selp.b32 	%r350, %r736, %r745, %p160;
	selp.b32 	%r351, %r738, %r746, %p160;
	selp.b32 	%r352, %r737, %r747, %p160;
	selp.u32 	%r475, 1, 0, %p160;
	add.s32 	%r353, %r336, %r475;
	not.pred 	%p75, %p160;
	selp.u32 	%r476, 1, 0, %p75;
	add.s32 	%r354, %r337, %r476;
	@%p160 bra 	$L__BB6_140;
	mad.lo.s32 	%r478, %r354, 12, %r457;
	ld.shared.u32 	%r745, [%r478];
	ld.shared.u32 	%r746, [%r478+4];
	ld.shared.u32 	%r747, [%r478+8];
	bra.uni 	$L__BB6_141;
$L__BB6_140:
	mad.lo.s32 	%r480, %r353, 12, %r457;
	ld.shared.u32 	%r736, [%r480];
	ld.shared.u32 	%r738, [%r480+4];
	ld.shared.u32 	%r737, [%r480+8];
$L__BB6_141:
	setp.ge.s32 	%p77, %r353, %r309;
	mov.pred 	%p161, 0;
	@%p77 bra 	$L__BB6_146;
	setp.ge.s32 	%p79, %r354, %r198;
	mov.pred 	%p161, -1;
	@%p79 bra 	$L__BB6_146;
	setp.eq.s32 	%p80, %r736, %r745;
	@%p80 bra 	$L__BB6_145;
	setp.lt.s32 	%p161, %r736, %r745;
	bra.uni 	$L__BB6_146;
$L__BB6_145:
	setp.lt.s32 	%p161, %r738, %r746;
$L__BB6_146:
	selp.b32 	%r367, %r736, %r745, %p161;
	selp.b32 	%r368, %r738, %r746, %p161;
	selp.b32 	%r369, %r737, %r747, %p161;
	selp.u32 	%r481, 1, 0, %p161;
	add.s32 	%r370, %r353, %r481;
	not.pred 	%p81, %p161;
	selp.u32 	%r482, 1, 0, %p81;
	add.s32 	%r371, %r354, %r482;
	@%p161 bra 	$L__BB6_148;
	mov.u32 	%r483, _ZZN3cub18CUB_300001_SM_10006detail10merge_sort26DeviceMergeSortMergeKernelINS2_10policy_hubIN6thrust24THRUST_300001_SM_1000_NS12zip_iteratorIN4cuda3std3__45tupleIJNS6_6detail15normal_iteratorINS6_10device_ptrIiEEEESG_SG_EEEEEE9Policy600ESI_PNS0_8NullTypeESI_SM_m3cmpNSB_IJiiiEEESL_EEvbT2_T3_T4_PT6_PT7_T5_PSR_SR_NS1_7vsmem_tEE19static_temp_storage;
	mad.lo.s32 	%r484, %r371, 12, %r483;
	ld.shared.u32 	%r745, [%r484];
	ld.shared.u32 	%r746, [%r484+4];
	ld.shared.u32 	%r747, [%r484+8];
	bra.uni 	$L__BB6_149;
$L__BB6_148:
	mov.u32 	%r485, _ZZN3cub18CUB_300001_SM_10006detail10merge_sort26DeviceMergeSortMergeKernelINS2_10policy_hubIN6thrust24THRUST_300001_SM_1000_NS12zip_iteratorIN4cuda3std3__45tupleIJNS6_6detail15normal_iteratorINS6_10device_ptrIiEEEESG_SG_EEEEEE9Policy600ESI_PNS0_8NullTypeESI_SM_m3cmpNSB_IJiiiEEESL_EEvbT2_T3_T4_PT6_PT7_T5_PSR_SR_NS1_7vsmem_tEE19static_temp_storage;
	mad.lo.s32 	%r486, %r370, 12, %r485;
	ld.shared.u32 	%r736, [%r486];
	ld.shared.u32 	%r738, [%r486+4];
	ld.shared.u32 	%r737, [%r486+8];
$L__BB6_149:
	setp.ge.s32 	%p83, %r370, %r309;
	mov.pred 	%p162, 0;
	@%p83 bra 	$L__BB6_154;
	setp.ge.s32 	%p85, %r371, %r198;
	mov.pred 	%p162, -1;
	@%p85 bra 	$L__BB6_154;
	setp.eq.s32 	%p86, %r736, %r745;
	@%p86 bra 	$L__BB6_153;
	setp.lt.s32 	%p162, %r736, %r745;
	bra.uni 	$L__BB6_154;
$L__BB6_153:
	setp.lt.s32 	%p162, %r738, %r746;
$L__BB6_154:
	selp.b32 	%r384, %r736, %r745, %p162;
	selp.b32 	%r385, %r738, %r746, %p162;
	selp.b32 	%r386, %r737, %r747, %p162;
	selp.u32 	%r487, 1, 0, %p162;
	add.s32 	%r387, %r370, %r487;
	not.pred 	%p87, %p162;
	selp.u32 	%r488, 1, 0, %p87;
	add.s32 	%r388, %r371, %r488;
	@%p162 bra 	$L__BB6_156;
	mov.u32 	%r489, _ZZN3cub18CUB_300001_SM_10006detail10merge_sort26DeviceMergeSortMergeKernelINS2_10policy_hubIN6thrust24THRUST_300001_SM_1000_NS12zip_iteratorIN4cuda3std3__45tupleIJNS6_6detail15normal_iteratorINS6_10device_ptrIiEEEESG_SG_EEEEEE9Policy600ESI_PNS0_8NullTypeESI_SM_m3cmpNSB_IJiiiEEESL_EEvbT2_T3_T4_PT6_PT7_T5_PSR_SR_NS1_7vsmem_tEE19static_temp_storage;
	mad.lo.s32 	%r490, %r388, 12, %r489;
	ld.shared.u32 	%r745, [%r490];
	ld.shared.u32 	%r746, [%r490+4];
	ld.shared.u32 	%r747, [%r490+8];
	bra.uni 	$L__BB6_157;
$L__BB6_156:
	mov.u32 	%r491, _ZZN3cub18CUB_300001_SM_10006detail10merge_sort26DeviceMergeSortMergeKernelINS2_10policy_hubIN6thrust24THRUST_300001_SM_1000_NS12zip_iteratorIN4cuda3std3__45tupleIJNS6_6detail15normal_iteratorINS6_10device_ptrIiEEEESG_SG_EEEEEE9Policy600ESI_PNS0_8NullTypeESI_SM_m3cmpNSB_IJiiiEEESL_EEvbT2_T3_T4_PT6_PT7_T5_PSR_SR_NS1_7vsmem_tEE19static_temp_storage;
	mad.lo.s32 	%r492, %r387, 12, %r491;
	ld.shared.u32 	%r736, [%r492];
	ld.shared.u32 	%r738, [%r492+4];
	ld.shared.u32 	%r737, [%r492+8];
$L__BB6_157:
	setp.ge.s32 	%p89, %r387, %r309;
	mov.pred 	%p163, 0;
	@%p89 bra 	$L__BB6_162;
	setp.ge.s32 	%p91, %r388, %r198;
	mov.pred 	%p163, -1;
	@%p91 bra 	$L__BB6_162;
	setp.eq.s32 	%p92, %r736, %r745;
	@%p92 bra 	$L__BB6_161;
	setp.lt.s32 	%p163, %r736, %r745;
	bra.uni 	$L__BB6_162;
$L__BB6_161:
	setp.lt.s32 	%p163, %r738, %r746;
$L__BB6_162:
	setp.eq.s16 	%p93, %rs1, 0;
	selp.b32 	%r401, %r736, %r745, %p163;
	selp.b32 	%r402, %r738, %r746, %p163;
	selp.b32 	%r403, %r737, %r747, %p163;
	bar.sync 	0;
	@%p93 bra 	$L__BB6_175;
	// begin inline asm
	mov.u32 %r493, %laneid;
	// end inline asm
	shr.u32 	%r494, %r1, 5;
	mul.lo.s32 	%r495, %r494, 160;
	mad.lo.s32 	%r496, %r493, 5, %r495;
	mov.u32 	%r497, _ZZN3cub18CUB_300001_SM_10006detail10merge_sort26DeviceMergeSortMergeKernelINS2_10policy_hubIN6thrust24THRUST_300001_SM_1000_NS12zip_iteratorIN4cuda3std3__45tupleIJNS6_6detail15normal_iteratorINS6_10device_ptrIiEEEESG_SG_EEEEEE9Policy600ESI_PNS0_8NullTypeESI_SM_m3cmpNSB_IJiiiEEESL_EEvbT2_T3_T4_PT6_PT7_T5_PSR_SR_NS1_7vsmem_tEE19static_temp_storage;
	mad.lo.s32 	%r498, %r496, 12, %r497;
	st.shared.u32 	[%r498], %r333;
	st.shared.u32 	[%r498+4], %r334;
	st.shared.u32 	[%r498+8], %r335;
	st.shared.u32 	[%r498+12], %r350;
	st.shared.u32 	[%r498+16], %r351;
	st.shared.u32 	[%r498+20], %r352;
	st.shared.u32 	[%r498+24], %r367;
	st.shared.u32 	[%r498+28], %r368;
	st.shared.u32 	[%r498+32], %r369;
	st.shared.u32 	[%r498+36], %r384;
	st.shared.u32 	[%r498+40], %r385;
	st.shared.u32 	[%r498+44], %r386;
	st.shared.u32 	[%r498+48], %r401;
	st.shared.u32 	[%r498+52], %r402;
	st.shared.u32 	[%r498+56], %r403;
	bar.warp.sync 	-1;
	shl.b32 	%r499, %r493, 2;
	sub.s32 	%r500, %r496, %r499;
	mad.lo.s32 	%r501, %r500, 12, %r497;
	ld.shared.u32 	%r404, [%r501];
	ld.shared.u32 	%r405, [%r501+4];
	ld.shared.u32 	%r406, [%r501+8];
	ld.shared.u32 	%r407, [%r501+384];
	ld.shared.u32 	%r408, [%r501+388];
	ld.shared.u32 	%r409, [%r501+392];
	ld.shared.u32 	%r410, [%r501+768];
	ld.shared.u32 	%r411, [%r501+772];
	ld.shared.u32 	%r412, [%r501+776];
	ld.shared.u32 	%r413, [%r501+1152];
	ld.shared.u32 	%r414, [%r501+1156];
	ld.shared.u32 	%r415, [%r501+1160];
	ld.shared.u32 	%r416, [%r501+1536];
	ld.shared.u32 	%r417, [%r501+1540];
	ld.shared.u32 	%r418, [%r501+1544];
	setp.ne.s32 	%p94, %r1, 0;
	@%p94 bra 	$L__BB6_165;
	st.volatile.shared.u32 	[_ZZN3cub18CUB_300001_SM_10006detail10merge_sort26DeviceMergeSortMergeKernelINS2_10policy_hubIN6thrust24THRUST_300001_SM_1000_NS12zip_iteratorIN4cuda3std3__45tupleIJNS6_6detail15normal_iteratorINS6_10device_ptrIiEEEESG_SG_EEEEEE9Policy600ESI_PNS0_8NullTypeESI_SM_m3cmpNSB_IJiiiEEESL_EEvbT2_T3_T4_PT6_PT7_T5_PSR_SR_NS1_7vsmem_tEE19static_temp_storage+15360], %r309;
$L__BB6_165:
	bar.sync 	0;
	ld.volatile.shared.u32 	%r419, [_ZZN3cub18CUB_300001_SM_10006detail10merge_sort26DeviceMergeSortMergeKernelINS2_10policy_hubIN6thrust24THRUST_300001_SM_1000_NS12zip_iteratorIN4cuda3std3__45tupleIJNS6_6detail15normal_iteratorINS6_10device_ptrIiEEEESG_SG_EEEEEE9Policy600ESI_PNS0_8NullTypeESI_SM_m3cmpNSB_IJiiiEEESL_EEvbT2_T3_T4_PT6_PT7_T5_PSR_SR_NS1_7vsmem_tEE19static_temp_storage+15360];
	and.b32  	%r502, %r1, 31;
	and.b32  	%r503, %r1, 992;
	mul.lo.s32 	%r504, %r503, 5;
	or.b32  	%r420, %r504, %r502;
	setp.ge.s32 	%p95, %r420, %r419;
	cvt.u64.u32 	%rd85, %r420;
	add.s64 	%rd86, %rd5, %rd85;
	mad.lo.s64 	%rd35, %rd86, 12, %rd1;
	@%p95 bra 	$L__BB6_167;
	st.global.u32 	[%rd35], %r404;
	st.global.u32 	[%rd35+4], %r405;
	st.global.u32 	[%rd35+8], %r406;
$L__BB6_167:
	add.s32 	%r505, %r420, 32;
	setp.ge.s32 	%p96, %r505, %r419;
	@%p96 bra 	$L__BB6_169;
	st.global.u32 	[%rd35+384], %r407;
	st.global.u32 	[%rd35+388], %r408;
	st.global.u32 	[%rd35+392], %r409;
$L__BB6_169:
	add.s32 	%r506, %r420, 64;
	setp.ge.s32 	%p97, %r506, %r419;
	@%p97 bra 	$L__BB6_171;
	st.global.u32 	[%rd35+768], %r410;
	st.global.u32 	[%rd35+772], %r411;
	st.global.u32 	[%rd35+776], %r412;
$L__BB6_171:
	add.s32 	%r507, %r420, 96;
	setp.ge.s32 	%p98, %r507, %r419;
	@%p98 bra 	$L__BB6_173;
	st.global.u32 	[%rd35+1152], %r413;
	st.global.u32 	[%rd35+1156], %r414;
	st.global.u32 	[%rd35+1160], %r415;
$L__BB6_173:
	add.s32 	%r508, %r420, 128;
	setp.ge.s32 	%p99, %r508, %r419;
	@%p99 bra 	$L__BB6_187;
	st.global.u32 	[%rd35+1536], %r416;
	st.global.u32 	[%rd35+1540], %r417;
	st.global.u32 	[%rd35+1544], %r418;
	bra.uni 	$L__BB6_187;
$L__BB6_175:
	// begin inline asm
	mov.u32 %r509, %laneid;
	// end inline asm
	shr.u32 	%r510, %r1, 5;
	mul.lo.s32 	%r511, %r510, 160;
	mad.lo.s32 	%r512, %r509, 5, %r511;
	mov.u32 	%r513, _ZZN3cub18CUB_300001_SM_10006detail10merge_sort26DeviceMergeSortMergeKernelINS2_10policy_hubIN6thrust24THRUST_300001_SM_1000_NS12zip_iteratorIN4cuda3std3__45tupleIJNS6_6detail15normal_iteratorINS6_10device_ptrIiEEEESG_SG_EEEEEE9Policy600ESI_PNS0_8NullTypeESI_SM_m3cmpNSB_IJiiiEEESL_EEvbT2_T3_T4_PT6_PT7_T5_PSR_SR_NS1_7vsmem_tEE19static_temp_storage;
	mad.lo.s32 	%r514, %r512, 12, %r513;
	st.shared.u32 	[%r514], %r333;
	st.shared.u32 	[%r514+4], %r334;
	st.shared.u32 	[%r514+8], %r335;
	st.shared.u32 	[%r514+12], %r350;
	st.shared.u32 	[%r514+16], %r351;
	st.shared.u32 	[%r514+20], %r352;
	st.shared.u32 	[%r514+24], %r367;
	st.shared.u32 	[%r514+28], %r368;
	st.shared.u32 	[%r514+32], %r369;
	st.shared.u32 	[%r514+36], %r384;
	st.shared.u32 	[%r514+40], %r385;
	st.shared.u32 	[%r514+44], %r386;
	st.shared.u32 	[%r514+48], %r401;
	st.shared.u32 	[%r514+52], %r402;
	st.shared.u32 	[%r514+56], %r403;
	bar.warp.sync 	-1;
	shl.b32 	%r515, %r509, 2;
	sub.s32 	%r516, %r512, %r515;
	mad.lo.s32 	%r517, %r516, 12, %r513;
	ld.shared.u32 	%r421, [%r517];
	ld.shared.u32 	%r422, [%r517+4];
	ld.shared.u32 	%r423, [%r517+8];
	ld.shared.u32 	%r424, [%r517+384];
	ld.shared.u32 	%r425, [%r517+388];
	ld.shared.u32 	%r426, [%r517+392];
	ld.shared.u32 	%r427, [%r517+768];
	ld.shared.u32 	%r428, [%r517+772];
	ld.shared.u32 	%r429, [%r517+776];
	ld.shared.u32 	%r430, [%r517+1152];
	ld.shared.u32 	%r431, [%r517+1156];
	ld.shared.u32 	%r432, [%r517+1160];
	ld.shared.u32 	%r433, [%r517+1536];
	ld.shared.u32 	%r434, [%r517+1540];
	ld.shared.u32 	%r435, [%r517+1544];
	setp.ne.s32 	%p100, %r1, 0;
	@%p100 bra 	$L__BB6_177;
	st.volatile.shared.u32 	[_ZZN3cub18CUB_300001_SM_10006detail10merge_sort26DeviceMergeSortMergeKernelINS2_10policy_hubIN6thrust24THRUST_300001_SM_1000_NS12zip_iteratorIN4cuda3std3__45tupleIJNS6_6detail15normal_iteratorINS6_10device_ptrIiEEEESG_SG_EEEEEE9Policy600ESI_PNS0_8NullTypeESI_SM_m3cmpNSB_IJiiiEEESL_EEvbT2_T3_T4_PT6_PT7_T5_PSR_SR_NS1_7vsmem_tEE19static_temp_storage+15360], %r309;
$L__BB6_177:
	bar.sync 	0;
	ld.volatile.shared.u32 	%r436, [_ZZN3cub18CUB_300001_SM_10006detail10merge_sort26DeviceMergeSortMergeKernelINS2_10policy_hubIN6thrust24THRUST_300001_SM_1000_NS12zip_iteratorIN4cuda3std3__45tupleIJNS6_6detail15normal_iteratorINS6_10device_ptrIiEEEESG_SG_EEEEEE9Policy600ESI_PNS0_8NullTypeESI_SM_m3cmpNSB_IJiiiEEESL_EEvbT2_T3_T4_PT6_PT7_T5_PSR_SR_NS1_7vsmem_tEE19static_temp_storage+15360];
	and.b32  	%r518, %r1, 31;
	and.b32  	%r519, %r1, 992;
	mul.lo.s32 	%r520, %r519, 5;
	cvt.u64.u32 	%rd87, %r520;
	cvt.u64.u32 	%rd88, %r518;
	or.b32  	%r437, %r520, %r518;
	add.s64 	%rd89, %rd5, %rd88;
	add.s64 	%rd90, %rd89, %rd87;
	setp.ge.s32 	%p101, %r437, %r436;
	cvta.to.global.u64 	%rd91, %rd39;
	shl.b64 	%rd92, %rd90, 2;
	add.s64 	%rd36, %rd91, %rd92;
	cvta.to.global.u64 	%rd93, %rd40;
	add.s64 	%rd37, %rd93, %rd92;
	add.s64 	%rd38, %rd3, %rd92;
	@%p101 bra 	$L__BB6_179;
	st.global.u32 	[%rd36], %r421;
	st.global.u32 	[%rd37], %r422;
	st.global.u32 	[%rd38], %r423;
$L__BB6_179:
	add.s32 	%r521, %r437, 32;
	setp.ge.s32 	%p102, %r521, %r436;
	@%p102 bra 	$L__BB6_181;
	st.global.u32 	[%rd36+128], %r424;
	st.global.u32 	[%rd37+128], %r425;
	st.global.u32 	[%rd38+128], %r426;
$L__BB6_181:
	add.s32 	%r522, %r437, 64;
	setp.ge.s32 	%p103, %r522, %r436;
	@%p103 bra 	$L__BB6_183;
	st.global.u32 	[%rd36+256], %r427;
	st.global.u32 	[%rd37+256], %r428;
	st.global.u32 	[%rd38+256], %r429;
$L__BB6_183:
	add.s32 	%r523, %r437, 96;
	setp.ge.s32 	%p104, %r523, %r436;
	@%p104 bra 	$L__BB6_185;
	st.global.u32 	[%rd36+384], %r430;
	st.global.u32 	[%rd37+384], %r431;
	st.global.u32 	[%rd38+384], %r432;
$L__BB6_185:
	add.s32 	%r524, %r437, 128;
	setp.ge.s32 	%p105, %r524, %r436;
	@%p105 bra 	$L__BB6_187;
	st.global.u32 	[%rd36+512], %r433;
	st.global.u32 	[%rd37+512], %r434;
	st.global.u32 	[%rd38+512], %r435;
$L__BB6_187:
	ret;

}


// ===== COMPILED SASS (sm_100) =====

	.target	sm_100

	.elftype	@"ET_EXEC"


//--------------------- .note.nv.tkinfo           --------------------------
	.section	.note.nv.tkinfo,"",@"SHT_NOTE"
	.sectionflags	@"SHF_NOTE_NV_TKINFO"
	.tkinfo
        /*0018*/ 	.word	0x00000002
        /*0030*/ 	.string	""
        /*0030*/ 	.string	"ptxas"
        /*0030*/ 	.string	"Cuda compilation tools, release 13.0, V13.0.88"
        /*0030*/ 	.string	"Build cuda_13.0.r13.0/compiler.36424714_0"
        /*0030*/ 	.string	"-arch sm_100 -m 64 "



//--------------------- .note.nv.cuinfo           --------------------------
	.section	.note.nv.cuinfo,"",@"SHT_NOTE"
	.sectionflags	@"SHF_NOTE_NV_CUINFO"
        /*0018*/ 	.short	0x0002
        /*001a*/ 	.short	0x0064
        /*001c*/ 	.short	0x0082
	.zero		2


//--------------------- .nv.info                  --------------------------
	.section	.nv.info,"",@"SHT_CUDA_INFO"
	.align	4


	//----- nvinfo : EIATTR_REGCOUNT
	.align		4
        /*0000*/ 	.byte	0x04, 0x2f
        /*0002*/ 	.short	(.L_46 - .L_45)
	.align		4
.L_45:
        /*0004*/ 	.word	index@(_ZN3cub18CUB_300001_SM_10006detail11EmptyKernelIvEEvv)
        /*0008*/ 	.word	0x00000004


	//----- nvinfo : EIATTR_FRAME_SIZE
	.align		4
.L_46:
        /*000c*/ 	.byte	0x04, 0x11
        /*000e*/ 	.short	(.L_48 - .L_47)
	.align		4
.L_47:
        /*0010*/ 	.word	index@(_ZN3cub18CUB_300001_SM_10006detail11EmptyKernelIvEEvv)
        /*0014*/ 	.word	0x00000000


	//----- nvinfo : EIATTR_REGCOUNT
	.align		4
.L_48:
        /*0018*/ 	.byte	0x04, 0x2f
        /*001a*/ 	.short	(.L_50 - .L_49)
	.align		4
.L_49:
        /*001c*/ 	.word	index@(_ZN3cub18CUB_300001_SM_10006detail10merge_sort30DeviceMergeSortBlockSortKernelINS2_10policy_hubIN6thrust24THRUST_300001_SM_1000_NS12zip_iteratorIN4cuda3std3__45tupleIJNS6_6detail15normal_iteratorINS6_10device_ptrIiEEEESG_SG_EEEEEE9Policy600ESI_PNS0_8NullTypeESI_SM_j3cmpNSB_IJiiiEEESL_EEvbT0_T1_T2_T3_T4_PT6_PT7_T5_NS1_7vsmem_tE)
        /*0020*/ 	.word	0x00000028


	//----- nvinfo : EIATTR_FRAME_SIZE
	.align		4
.L_50:
        /*0024*/ 	.byte	0x04, 0x11
        /*0026*/ 	.short	(.L_52 - .L_51)
	.align		4
.L_51:
        /*0028*/ 	.word	index@(_ZN3cub18CUB_300001_SM_10006detail10merge_sort30DeviceMergeSortBlockSortKernelINS2_10policy_hubIN6thrust24THRUST_300001_SM_1000_NS12zip_iteratorIN4cuda3std3__45tupleIJNS6_6detail15normal_iteratorINS6_10device_ptrIiEEEESG_SG_EEEEEE9Policy600ESI_PNS0_8NullTypeESI_SM_j3cmpNSB_IJiiiEEESL_EEvbT0_T1_T2_T3_T4_PT6_PT7_T5_NS1_7vsmem_tE)
        /*002c*/ 	.word	0x00000000


	//----- nvinfo : EIATTR_REGCOUNT
	.align		4
.L_52:
        /*0030*/ 	.byte	0x04, 0x2f
        /*0032*/ 	.short	(.L_54 - .L_53)
	.align		4
.L_53:
        /*0034*/ 	.word	index@(_ZN3cub18CUB_300001_SM_10006detail10merge_sort30DeviceMergeSortPartitionKernelIN6thrust24THRUST_300001_SM_1000_NS12zip_iteratorIN4cuda3std3__45tupleIJNS5_6detail15normal_iteratorINS5_10device_ptrIiEEEESF_SF_EEEEEj3cmpNSA_IJiiiEEEEEvbT_PT2_T0_SN_PSN_T1_SN_i)
        /*0038*/ 	.word	0x00000013


	//----- nvinfo : EIATTR_FRAME_SIZE
	.align		4
.L_54:
        /*003c*/ 	.byte	0x04, 0x11
        /*003e*/ 	.short	(.L_56 - .L_55)
	.align		4
.L_55:
        /*0040*/ 	.word	index@(_ZN3cub18CUB_300001_SM_10006detail10merge_sort30DeviceMergeSortPartitionKernelIN6thrust24THRUST_300001_SM_1000_NS12zip_iteratorIN4cuda3std3__45tupleIJNS5_6detail15normal_iteratorINS5_10device_ptrIiEEEESF_SF_EEEEEj3cmpNSA_IJiiiEEEEEvbT_PT2_T0_SN_PSN_T1_SN_i)
        /*0044*/ 	.word	0x00000000


	//----- nvinfo : EIATTR_REGCOUNT
	.align		4
.L_56:
        /*0048*/ 	.byte	0x04, 0x2f
        /*004a*/ 	.short	(.L_58 - .L_57)
	.align		4
.L_57:
        /*004c*/ 	.word	index@(_ZN3cub18CUB_300001_SM_10006detail10merge_sort26DeviceMergeSortMergeKernelINS2_10policy_hubIN6thrust24THRUST_300001_SM_1000_NS12zip_iteratorIN4cuda3std3__45tupleIJNS6_6detail15normal_iteratorINS6_10device_ptrIiEEEESG_SG_EEEEEE9Policy600ESI_PNS0_8NullTypeESI_SM_j3cmpNSB_IJiiiEEESL_EEvbT2_T3_T4_PT6_PT7_T5_PSR_SR_NS1_7vsmem_tE)
        /*0050*/ 	.word	0x00000028


	//----- nvinfo : EIATTR_FRAME_SIZE
	.align		4
.L_58:
        /*0054*/ 	.byte	0x04, 0x11
        /*0056*/ 	.short	(.L_60 - .L_59)
	.align		4
.L_59:
        /*0058*/ 	.word	index@(_ZN3cub18CUB_300001_SM_10006detail10merge_sort26DeviceMergeSortMergeKernelINS2_10policy_hubIN6thrust24THRUST_300001_SM_1000_NS12zip_iteratorIN4cuda3std3__45tupleIJNS6_6detail15normal_iteratorINS6_10device_ptrIiEEEESG_SG_EEEEEE9Policy600ESI_PNS0_8NullTypeESI_SM_j3cmpNSB_IJiiiEEESL_EEvbT2_T3_T4_PT6_PT7_T5_PSR_SR_NS1_7vsmem_tE)
        /*005c*/ 	.word	0x00000000


	//----- nvinfo : EIATTR_REGCOUNT
	.align		4
.L_60:
        /*0060*/ 	.byte	0x04, 0x2f
        /*0062*/ 	.short	(.L_62 - .L_61)
	.align		4
.L_61:
        /*0064*/ 	.word	index@(_ZN3cub18CUB_300001_SM_10006detail10merge_sort30DeviceMergeSortBlockSortKernelINS2_10policy_hubIN6thrust24THRUST_300001_SM_1000_NS12zip_iteratorIN4cuda3std3__45tupleIJNS6_6detail15normal_iteratorINS6_10device_ptrIiEEEESG_SG_EEEEEE9Policy600ESI_PNS0_8NullTypeESI_SM_m3cmpNSB_IJiiiEEESL_EEvbT0_T1_T2_T3_T4_PT6_PT7_T5_NS1_7vsmem_tE)
        /*0068*/ 	.word	0x00000020


	//----- nvinfo : EIATTR_FRAME_SIZE
	.align		4
.L_62:
        /*006c*/ 	.byte	0x04, 0x11
        /*006e*/ 	.short	(.L_64 - .L_63)
	.align		4
.L_63:
        /*0070*/ 	.word	index@(_ZN3cub18CUB_300001_SM_10006detail10merge_sort30DeviceMergeSortBlockSortKernelINS2_10policy_hubIN6thrust24THRUST_300001_SM_1000_NS12zip_iteratorIN4cuda3std3__45tupleIJNS6_6detail15normal_iteratorINS6_10device_ptrIiEEEESG_SG_EEEEEE9Policy600ESI_PNS0_8NullTypeESI_SM_m3cmpNSB_IJiiiEEESL_EEvbT0_T1_T2_T3_T4_PT6_PT7_T5_NS1_7vsmem_tE)
        /*0074*/ 	.word	0x00000000


	//----- nvinfo : EIATTR_REGCOUNT
	.align		4
.L_64:
        /*0078*/ 	.byte	0x04, 0x2f
        /*007a*/ 	.short	(.L_66 - .L_65)
	.align		4
.L_65:
        /*007c*/ 	.word	index@(_ZN3cub18CUB_300001_SM_10006detail10merge_sort30DeviceMergeSortPartitionKernelIN6thrust24THRUST_300001_SM_1000_NS12zip_iteratorIN4cuda3std3__45tupleIJNS5_6detail15normal_iteratorINS5_10device_ptrIiEEEESF_SF_EEEEEm3cmpNSA_IJiiiEEEEEvbT_PT2_T0_SN_PSN_T1_SN_i)
        /*0080*/ 	.word	0x00000018


	//----- nvinfo : EIATTR_FRAME_SIZE
	.align		4
.L_66:
        /*0084*/ 	.byte	0x04, 0x11
        /*0086*/ 	.short	(.L_68 - .L_67)
	.align		4
.L_67:
        /*0088*/ 	.word	index@(_ZN3cub18CUB_300001_SM_10006detail10merge_sort30DeviceMergeSortPartitionKernelIN6thrust24THRUST_300001_SM_1000_NS12zip_iteratorIN4cuda3std3__45tupleIJNS5_6detail15normal_iteratorINS5_10device_ptrIiEEEESF_SF_EEEEEm3cmpNSA_IJiiiEEEEEvbT_PT2_T0_SN_PSN_T1_SN_i)
        /*008c*/ 	.word	0x00000000


	//----- nvinfo : EIATTR_REGCOUNT
	.align		4
.L_68:
        /*0090*/ 	.byte	0x04, 0x2f
        /*0092*/ 	.short	(.L_70 - .L_69)
	.align		4
.L_69:
        /*0094*/ 	.word	index@(_ZN3cub18CUB_300001_SM_10006detail10merge_sort26DeviceMergeSortMergeKernelINS2_10policy_hubIN6thrust24THRUST_300001_SM_1000_NS12zip_iteratorIN4cuda3std3__45tupleIJNS6_6detail15normal_iteratorINS6_10device_ptrIiEEEESG_SG_EEEEEE9Policy600ESI_PNS0_8NullTypeESI_SM_m3cmpNSB_IJiiiEEESL_EEvbT2_T3_T4_PT6_PT7_T5_PSR_SR_NS1_7vsmem_tE)
        /*0098*/ 	.word	0x00000028


	//----- nvinfo : EIATTR_FRAME_SIZE
	.align		4
.L_70:
        /*009c*/ 	.byte	0x04, 0x11
        /*009e*/ 	.short	(.L_72 - .L_71)
	.align		4
.L_71:
        /*00a0*/ 	.word	index@(_ZN3cub18CUB_300001_SM_10006detail10merge_sort26DeviceMergeSortMergeKernelINS2_10policy_hubIN6thrust24THRUST_300001_SM_1000_NS12zip_iteratorIN4cuda3std3__45tupleIJNS6_6detail15normal_iteratorINS6_10device_ptrIiEEEESG_SG_EEEEEE9Policy600ESI_PNS0_8NullTypeESI_SM_m3cmpNSB_IJiiiEEESL_EEvbT2_T3_T4_PT6_PT7_T5_PSR_SR_NS1_7vsmem_tE)
        /*00a4*/ 	.word	0x00000000


	//----- nvinfo : EIATTR_MIN_STACK_SIZE
	.align		4
.L_72:
        /*00a8*/ 	.byte	0x04, 0x12
        /*00aa*/ 	.short	(.L_74 - .L_73)
	.align		4
.L_73:
        /*00ac*/ 	.word	index@(_ZN3cub18CUB_300001_SM_10006detail10merge_sort26DeviceMergeSortMergeKernelINS2_10policy_hubIN6thrust24THRUST_300001_SM_1000_NS12zip_iteratorIN4cuda3std3__45tupleIJNS6_6detail15normal_iteratorINS6_10device_ptrIiEEEESG_SG_EEEEEE9Policy600ESI_PNS0_8NullTypeESI_SM_m3cmpNSB_IJiiiEEESL_EEvbT2_T3_T4_PT6_PT7_T5_PSR_SR_NS1_7vsmem_tE)
        /*00b0*/ 	.word	0x00000000


	//----- nvinfo : EIATTR_MIN_STACK_SIZE
	.align		4
.L_74:
        /*00b4*/ 	.byte	0x04, 0x12
        /*00b6*/ 	.short	(.L_76 - .L_75)
	.align		4
.L_75:
        /*00b8*/ 	.word	index@(_ZN3cub18CUB_300001_SM_10006detail10merge_sort30DeviceMergeSortPartitionKernelIN6thrust24THRUST_300001_SM_1000_NS12zip_iteratorIN4cuda3std3__45tupleIJNS5_6detail15normal_iteratorINS5_10device_ptrIiEEEESF_SF_EEEEEm3cmpNSA_IJiiiEEEEEvbT_PT2_T0_SN_PSN_T1_SN_i)
        /*00bc*/ 	.word	0x00000000


	//----- nvinfo : EIATTR_MIN_STACK_SIZE
	.align		4
.L_76:
        /*00c0*/ 	.byte	0x04, 0x12
        /*00c2*/ 	.short	(.L_78 - .L_77)
	.align		4
.L_77:
        /*00c4*/ 	.word	index@(_ZN3cub18CUB_300001_SM_10006detail10merge_sort30DeviceMergeSortBlockSortKernelINS2_10policy_hubIN6thrust24THRUST_300001_SM_1000_NS12zip_iteratorIN4cuda3std3__45tupleIJNS6_6detail15normal_iteratorINS6_10device_ptrIiEEEESG_SG_EEEEEE9Policy600ESI_PNS0_8NullTypeESI_SM_m3cmpNSB_IJiiiEEESL_EEvbT0_T1_T2_T3_T4_PT6_PT7_T5_NS1_7vsmem_tE)
        /*00c8*/ 	.word	0x00000000


	//----- nvinfo : EIATTR_MIN_STACK_SIZE
	.align		4
.L_78:
        /*00cc*/ 	.byte	0x04, 0x12
        /*00ce*/ 	.short	(.L_80 - .L_79)
	.align		4
.L_79:
        /*00d0*/ 	.word	index@(_ZN3cub18CUB_300001_SM_10006detail10merge_sort26DeviceMergeSortMergeKernelINS2_10policy_hubIN6thrust24THRUST_300001_SM_1000_NS12zip_iteratorIN4cuda3std3__45tupleIJNS6_6detail15normal_iteratorINS6_10device_ptrIiEEEESG_SG_EEEEEE9Policy600ESI_PNS0_8NullTypeESI_SM_j3cmpNSB_IJiiiEEESL_EEvbT2_T3_T4_PT6_PT7_T5_PSR_SR_NS1_7vsmem_tE)
        /*00d4*/ 	.word	0x00000000


	//----- nvinfo : EIATTR_MIN_STACK_SIZE
	.align		4
.L_80:
        /*00d8*/ 	.byte	0x04, 0x12
        /*00da*/ 	.short	(.L_82 - .L_81)
	.align		4
.L_81:
        /*00dc*/ 	.word	index@(_ZN3cub18CUB_300001_SM_10006detail10merge_sort30DeviceMergeSortPartitionKernelIN6thrust24THRUST_300001_SM_1000_NS12zip_iteratorIN4cuda3std3__45tupleIJNS5_6detail15normal_iteratorINS5_10device_ptrIiEEEESF_SF_EEEEEj3cmpNSA_IJiiiEEEEEvbT_PT2_T0_SN_PSN_T1_SN_i)
        /*00e0*/ 	.word	0x00000000


	//----- nvinfo : EIATTR_MIN_STACK_SIZE
	.align		4
.L_82:
        /*00e4*/ 	.byte	0x04, 0x12
        /*00e6*/ 	.short	(.L_84 - .L_83)
	.align		4
.L_83:
        /*00e8*/ 	.word	index@(_ZN3cub18CUB_300001_SM_10006detail10merge_sort30DeviceMergeSortBlockSortKernelINS2_10policy_hubIN6thrust24THRUST_300001_SM_1000_NS12zip_iteratorIN4cuda3std3__45tupleIJNS6_6detail15normal_iteratorINS6_10device_ptrIiEEEESG_SG_EEEEEE9Policy600ESI_PNS0_8NullTypeESI_SM_j3cmpNSB_IJiiiEEESL_EEvbT0_T1_T2_T3_T4_PT6_PT7_T5_NS1_7vsmem_tE)
        /*00ec*/ 	.word	0x00000000


	//----- nvinfo : EIATTR_MIN_STACK_SIZE
	.align		4
.L_84:
        /*00f0*/ 	.byte	0x04, 0x12
        /*00f2*/ 	.short	(.L_86 - .L_85)
	.align		4
.L_85:
        /*00f4*/ 	.word	index@(_ZN3cub18CUB_300001_SM_10006detail11EmptyKernelIvEEvv)
        /*00f8*/ 	.word	0x00000000
.L_86:


//--------------------- .nv.compat                --------------------------
	.section	.nv.compat,"",@"SHT_CUDA_COMPAT_INFO"
	.align	4
        /*0000*/ 	.byte	0x02, 0x09, 0x00, 0x00, 0x02, 0x02, 0x01, 0x00, 0x02, 0x05, 0x05, 0x00, 0x03, 0x07, 0x01, 0x01
        /*0010*/ 	.byte	0x02, 0x03, 0x00, 0x00, 0x02, 0x06, 0x01, 0x00, 0x04, 0x0b, 0x08, 0x00, 0x09, 0x00, 0x00, 0x00
        /*0020*/ 	.byte	0x00, 0x00, 0x00, 0x00


//--------------------- .nv.info._ZN3cub18CUB_300001_SM_10006detail10merge_sort26DeviceMergeSortMergeKernelINS2_10policy_hubIN6thrust24THRUST_300001_SM_1000_NS12zip_iteratorIN4cuda3std3__45tupleIJNS6_6detail15normal_iteratorINS6_10device_ptrIiEEEESG_SG_EEEEEE9Policy600ESI_PNS0_8NullTypeESI_SM_m3cmpNSB_IJiiiEEESL_EEvbT2_T3_T4_PT6_PT7_T5_PSR_SR_NS1_7vsmem_tE --------------------------
	.section	.nv.info._ZN3cub18CUB_300001_SM_10006detail10merge_sort26DeviceMergeSortMergeKernelINS2_10policy_hubIN6thrust24THRUST_300001_SM_1000_NS12zip_iteratorIN4cuda3std3__45tupleIJNS6_6detail15normal_iteratorINS6_10device_ptrIiEEEESG_SG_EEEEEE9Policy600ESI_PNS0_8NullTypeESI_SM_m3cmpNSB_IJiiiEEESL_EEvbT2_T3_T4_PT6_PT7_T5_PSR_SR_NS1_7vsmem_tE,"",@"SHT_CUDA_INFO"
	.sectionflags	@""
	.align	4


	//----- nvinfo : EIATTR_CUDA_API_VERSION
	.align		4
        /*0000*/ 	.byte	0x04, 0x37
        /*0002*/ 	.short	(.L_88 - .L_87)
.L_87:
        /*0004*/ 	.word	0x00000082


	//----- nvinfo : EIATTR_KPARAM_INFO
	.align		4
.L_88:
        /*0008*/ 	.byte	0x04, 0x17
        /*000a*/ 	.short	(.L_90 - .L_89)
.L_89:
        /*000c*/ 	.word	0x00000000
        /*0010*/ 	.short	0x0009
        /*0012*/ 	.short	0x0058
        /*0014*/ 	.byte	0x00, 0xf0, 0x21, 0x00


	//----- nvinfo : EIATTR_KPARAM_INFO
	.align		4
.L_90:
        /*0018*/ 	.byte	0x04, 0x17
        /*001a*/ 	.short	(.L_92 - .L_91)
.L_91:
        /*001c*/ 	.word	0x00000000
        /*0020*/ 	.short	0x0008
        /*0022*/ 	.short	0x0050
        /*0024*/ 	.byte	0x00, 0xf0, 0x21, 0x00


	//----- nvinfo : EIATTR_KPARAM_INFO
	.align		4
.L_92:
        /*0028*/ 	.byte	0x04, 0x17
        /*002a*/ 	.short	(.L_94 - .L_93)
.L_93:
        /*002c*/ 	.word	0x00000000
        /*0030*/ 	.short	0x0007
        /*0032*/ 	.short	0x0048
        /*0034*/ 	.byte	0x00, 0xf5, 0x21, 0x00


	//----- nvinfo : EIATTR_KPARAM_INFO
	.align		4
.L_94:
        /*0038*/ 	.byte	0x04, 0x17
        /*003a*/ 	.short	(.L_96 - .L_95)
.L_95:
        /*003c*/ 	.word	0x00000000
        /*0040*/ 	.short	0x0006
        /*0042*/ 	.short	0x0040
        /*0044*/ 	.byte	0x00, 0xf0, 0x05, 0x00


	//----- nvinfo : EIATTR_KPARAM_INFO
	.align		4
.L_96:
        /*0048*/ 	.byte	0x04, 0x17
        /*004a*/ 	.short	(.L_98 - .L_97)
.L_97:
        /*004c*/ 	.word	0x00000000
        /*0050*/ 	.short	0x0005
        /*0052*/ 	.short	0x0038
        /*0054*/ 	.byte	0x00, 0xf5, 0x21, 0x00


	//----- nvinfo : EIATTR_KPARAM_INFO
	.align		4
.L_98:
        /*0058*/ 	.byte	0x04, 0x17
        /*005a*/ 	.short	(.L_100 - .L_99)
.L_99:
        /*005c*/ 	.word	0x00000000
        /*0060*/ 	.short	0x0004
        /*0062*/ 	.short	0x0030
        /*0064*/ 	.byte	0x00, 0xf5, 0x21, 0x00


	//----- nvinfo : EIATTR_KPARAM_INFO
	.align		4
.L_100:
        /*0068*/ 	.byte	0x04, 0x17
        /*006a*/ 	.short	(.L_102 - .L_101)
.L_101:
        /*006c*/ 	.word	0x00000000
        /*0070*/ 	.short	0x0003
        /*0072*/ 	.short	0x0028
        /*0074*/ 	.byte	0x00, 0xf0, 0x21, 0x00


	//----- nvinfo : EIATTR_KPARAM_INFO
	.align		4
.L_102:
        /*0078*/ 	.byte	0x04, 0x17
        /*007a*/ 	.short	(.L_104 - .L_103)
.L_103:
        /*007c*/ 	.word	0x00000000
        /*0080*/ 	.short	0x0002
        /*0082*/ 	.short	0x0020
        /*0084*/ 	.byte	0x00, 0xf5, 0x21, 0x00


	//----- nvinfo : EIATTR_KPARAM_INFO
	.align		4
.L_104:
        /*0088*/ 	.byte	0x04, 0x17
        /*008a*/ 	.short	(.L_106 - .L_105)
.L_105:
        /*008c*/ 	.word	0x00000000
        /*0090*/ 	.short	0x0001
        /*0092*/ 	.short	0x0008
        /*0094*/ 	.byte	0x00, 0xf0, 0x61, 0x00


	//----- nvinfo : EIATTR_KPARAM_INFO
	.align		4
.L_106:
        /*0098*/ 	.byte	0x04, 0x17
        /*009a*/ 	.short	(.L_108 - .L_107)
.L_107:
        /*009c*/ 	.word	0x00000000
        /*00a0*/ 	.short	0x0000
        /*00a2*/ 	.short	0x0000
        /*00a4*/ 	.byte	0x00, 0xf0, 0x05, 0x00


	//----- nvinfo : EIATTR_SPARSE_MMA_MASK
	.align		4
.L_108:
        /*00a8*/ 	.byte	0x03, 0x50
        /*00aa*/ 	.short	0x0000


	//----- nvinfo : EIATTR_MAXREG_COUNT
	.align		4
        /*00ac*/ 	.byte	0x03, 0x1b
        /*00ae*/ 	.short	0x00ff


	//----- nvinfo : EIATTR_NUM_BARRIERS
	.align		4
        /*00b0*/ 	.byte	0x02, 0x4c
        /*00b2*/ 	.byte	0x01
	.zero		1


	//----- nvinfo : EIATTR_MERCURY_ISA_VERSION
	.align		4
        /*00b4*/ 	.byte	0x03, 0x5f
        /*00b6*/ 	.short	0x0101


	//----- nvinfo : EIATTR_COOP_GROUP_MASK_REGIDS
	.align		4
        /*00b8*/ 	.byte	0x04, 0x29
        /*00ba*/ 	.short	(.L_110 - .L_109)


	//   ....[0]....
.L_109:
        /*00bc*/ 	.word	0xffffffff


	//   ....[1]....
        /*00c0*/ 	.word	0xffffffff


	//   ....[2]....
        /*00c4*/ 	.word	0xffffffff


	//   ....[3]....
        /*00c8*/ 	.word	0xffffffff


	//----- nvinfo : EIATTR_COOP_GROUP_INSTR_OFFSETS
	.align		4
.L_110:
        /*00cc*/ 	.byte	0x04, 0x28
        /*00ce*/ 	.short	(.L_112 - .L_111)


	//   ....[0]....
.L_111:
        /*00d0*/ 	.word	0x00001a80


	//   ....[1]....
        /*00d4*/ 	.word	0x00001f00


	//   ....[2]....
        /*00d8*/ 	.word	0x00003da0


	//   ....[3]....
        /*00dc*/ 	.word	0x00004290


	//----- nvinfo : EIATTR_VRC_CTA_INIT_COUNT
	.align		4
.L_112:
        /*00e0*/ 	.byte	0x02, 0x4a
	.zero		1
	.zero		1


	//----- nvinfo : EIATTR_EXIT_INSTR_OFFSETS
	.align		4
        /*00e4*/ 	.byte	0x04, 0x1c
        /*00e6*/ 	.short	(.L_114 - .L_113)


	//   ....[0]....
.L_113:
        /*00e8*/ 	.word	0x00001c80


	//   ....[1]....
        /*00ec*/ 	.word	0x000020f0


	//   ....[2]....
        /*00f0*/ 	.word	0x000040a0


	//   ....[3]....
        /*00f4*/ 	.word	0x000040e0


	//   ....[4]....
        /*00f8*/ 	.word	0x00004600


	//   ....[5]....
        /*00fc*/ 	.word	0x00004640


	//----- nvinfo : EIATTR_MAX_THREADS
	.align		4
.L_114:
        /*0100*/ 	.byte	0x04, 0x05
        /*0102*/ 	.short	(.L_116 - .L_115)
.L_115:
        /*0104*/ 	.word	0x00000100
        /*0108*/ 	.word	0x00000001
        /*010c*/ 	.word	0x00000001


	//----- nvinfo : EIATTR_CRS_STACK_SIZE
	.align		4
.L_116:
        /*0110*/ 	.byte	0x04, 0x1e
        /*0112*/ 	.short	(.L_118 - .L_117)
.L_117:
        /*0114*/ 	.word	0x00000000


	//----- nvinfo : EIATTR_CBANK_PARAM_SIZE
	.align		4
.L_118:
        /*0118*/ 	.byte	0x03, 0x19
        /*011a*/ 	.short	0x0060


	//----- nvinfo : EIATTR_PARAM_CBANK
	.align		4
        /*011c*/ 	.byte	0x04, 0x0a
        /*011e*/ 	.short	(.L_120 - .L_119)
	.align		4
.L_119:
        /*0120*/ 	.word	index@(.nv.constant0._ZN3cub18CUB_300001_SM_10006detail10merge_sort26DeviceMergeSortMergeKernelINS2_10policy_hubIN6thrust24THRUST_300001_SM_1000_NS12zip_iteratorIN4cuda3std3__45tupleIJNS6_6detail15normal_iteratorINS6_10device_ptrIiEEEESG_SG_EEEEEE9Policy600ESI_PNS0_8NullTypeESI_SM_m3cmpNSB_IJiiiEEESL_EEvbT2_T3_T4_PT6_PT7_T5_PSR_SR_NS1_7vsmem_tE)
        /*0124*/ 	.short	0x0380
        /*0126*/ 	.short	0x0060


	//----- nvinfo : EIATTR_SW_WAR
	.align		4
.L_120:
        /*0128*/ 	.byte	0x04, 0x36
        /*012a*/ 	.short	(.L_122 - .L_121)
.L_121:
        /*012c*/ 	.word	0x00000008
.L_122:


//--------------------- .nv.info._ZN3cub18CUB_300001_SM_10006detail10merge_sort30DeviceMergeSortPartitionKernelIN6thrust24THRUST_300001_SM_1000_NS12zip_iteratorIN4cuda3std3__45tupleIJNS5_6detail15normal_iteratorINS5_10device_ptrIiEEEESF_SF_EEEEEm3cmpNSA_IJiiiEEEEEvbT_PT2_T0_SN_PSN_T1_SN_i --------------------------
	.section	.nv.info._ZN3cub18CUB_300001_SM_10006detail10merge_sort30DeviceMergeSortPartitionKernelIN6thrust24THRUST_300001_SM_1000_NS12zip_iteratorIN4cuda3std3__45tupleIJNS5_6detail15normal_iteratorINS5_10device_ptrIiEEEESF_SF_EEEEEm3cmpNSA_IJiiiEEEEEvbT_PT2_T0_SN_PSN_T1_SN_i,"",@"SHT_CUDA_INFO"
	.sectionflags	@""
	.align	4


	//----- nvinfo : EIATTR_CUDA_API_VERSION
	.align		4
        /*0000*/ 	.byte	0x04, 0x37
        /*0002*/ 	.short	(.L_124 - .L_123)
.L_123:
        /*0004*/ 	.word	0x00000082


	//----- nvinfo : EIATTR_KPARAM_INFO
	.align		4
.L_124:
        /*0008*/ 	.byte	0x04, 0x17
        /*000a*/ 	.short	(.L_126 - .L_125)
.L_125:
        /*000c*/ 	.word	0x00000000
        /*0010*/ 	.short	0x0008
        /*0012*/ 	.short	0x0050
        /*0014*/ 	.byte	0x00, 0xf0, 0x11, 0x00


	//----- nvinfo : EIATTR_KPARAM_INFO
	.align		4
.L_126:
        /*0018*/ 	.byte	0x04, 0x17
        /*001a*/ 	.short	(.L_128 - .L_127)
.L_127:
        /*001c*/ 	.word	0x00000000
        /*0020*/ 	.short	0x0007
        /*0022*/ 	.short	0x0048
        /*0024*/ 	.byte	0x00, 0xf0, 0x21, 0x00


	//----- nvinfo : EIATTR_KPARAM_INFO
	.align		4
.L_128:
        /*0028*/ 	.byte	0x04, 0x17
        /*002a*/ 	.short	(.L_130 - .L_129)
.L_129:
        /*002c*/ 	.word	0x00000000
        /*0030*/ 	.short	0x0006
        /*0032*/ 	.short	0x0040
        /*0034*/ 	.byte	0x00, 0xf0, 0x05, 0x00


	//----- nvinfo : EIATTR_KPARAM_INFO
	.align		4
.L_130:
        /*0038*/ 	.byte	0x04, 0x17
        /*003a*/ 	.short	(.L_132 - .L_131)
.L_131:
        /*003c*/ 	.word	0x00000000
        /*0040*/ 	.short	0x0005
        /*0042*/ 	.short	0x0038
        /*0044*/ 	.byte	0x00, 0xf5, 0x21, 0x00


	//----- nvinfo : EIATTR_KPARAM_INFO
	.align		4
.L_132:
        /*0048*/ 	.byte	0x04, 0x17
        /*004a*/ 	.short	(.L_134 - .L_133)
.L_133:
        /*004c*/ 	.word	0x00000000
        /*0050*/ 	.short	0x0004
        /*0052*/ 	.short	0x0030
        /*0054*/ 	.byte	0x00, 0xf0, 0x21, 0x00


	//----- nvinfo : EIATTR_KPARAM_INFO
	.align		4
.L_134:
        /*0058*/ 	.byte	0x04, 0x17
        /*005a*/ 	.short	(.L_136 - .L_135)
.L_135:
        /*005c*/ 	.word	0x00000000
        /*0060*/ 	.short	0x0003
        /*0062*/ 	.short	0x0028
        /*0064*/ 	.byte	0x00, 0xf0, 0x21, 0x00


	//----- nvinfo : EIATTR_KPARAM_INFO
	.align		4
.L_136:
        /*0068*/ 	.byte	0x04, 0x17
        /*006a*/ 	.short	(.L_138 - .L_137)
.L_137:
        /*006c*/ 	.word	0x00000000
        /*0070*/ 	.short	0x0002
        /*0072*/ 	.short	0x0020
        /*0074*/ 	.byte	0x00, 0xf5, 0x21, 0x00


	//----- nvinfo : EIATTR_KPARAM_INFO
	.align		4
.L_138:
        /*0078*/ 	.byte	0x04, 0x17
        /*007a*/ 	.short	(.L_140 - .L_139)
.L_139:
        /*007c*/ 	.word	0x00000000
        /*0080*/ 	.short	0x0001
        /*0082*/ 	.short	0x0008
        /*0084*/ 	.byte	0x00, 0xf0, 0x61, 0x00


	//----- nvinfo : EIATTR_KPARAM_INFO
	.align		4
.L_140:
        /*0088*/ 	.byte	0x04, 0x17
        /*008a*/ 	.short	(.L_142 - .L_141)
.L_141:
        /*008c*/ 	.word	0x00000000
        /*0090*/ 	.short	0x0000
        /*0092*/ 	.short	0x0000
        /*0094*/ 	.byte	0x00, 0xf0, 0x05, 0x00


	//----- nvinfo : EIATTR_SPARSE_MMA_MASK
	.align		4
.L_142:
        /*0098*/ 	.byte	0x03, 0x50
        /*009a*/ 	.short	0x0000


	//----- nvinfo : EIATTR_MAXREG_COUNT
	.align		4
        /*009c*/ 	.byte	0x03, 0x1b
        /*009e*/ 	.short	0x00ff


	//----- nvinfo : EIATTR_MERCURY_ISA_VERSION
	.align		4
        /*00a0*/ 	.byte	0x03, 0x5f
        /*00a2*/ 	.short	0x0101


	//----- nvinfo : EIATTR_VRC_CTA_INIT_COUNT
	.align		4
        /*00a4*/ 	.byte	0x02, 0x4a
	.zero		1
	.zero		1


	//----- nvinfo : EIATTR_EXIT_INSTR_OFFSETS
	.align		4
        /*00a8*/ 	.byte	0x04, 0x1c
        /*00aa*/ 	.short	(.L_144 - .L_143)


	//   ....[0]....
.L_143:
        /*00ac*/ 	.word	0x00000080


	//   ....[1]....
        /*00b0*/ 	.word	0x000003d0


	//   ....[2]....
        /*00b4*/ 	.word	0x00000cd0


	//----- nvinfo : EIATTR_CRS_STACK_SIZE
	.align		4
.L_144:
        /*00b8*/ 	.byte	0x04, 0x1e
        /*00ba*/ 	.short	(.L_146 - .L_145)
.L_145:
        /*00bc*/ 	.word	0x00000000


	//----- nvinfo : EIATTR_CBANK_PARAM_SIZE
	.align		4
.L_146:
        /*00c0*/ 	.byte	0x03, 0x19
        /*00c2*/ 	.short	0x0054


	//----- nvinfo : EIATTR_PARAM_CBANK
	.align		4
        /*00c4*/ 	.byte	0x04, 0x0a
        /*00c6*/ 	.short	(.L_148 - .L_147)
	.align		4
.L_147:
        /*00c8*/ 	.word	index@(.nv.constant0._ZN3cub18CUB_300001_SM_10006detail10merge_sort30DeviceMergeSortPartitionKernelIN6thrust24THRUST_300001_SM_1000_NS12zip_iteratorIN4cuda3std3__45tupleIJNS5_6detail15normal_iteratorINS5_10device_ptrIiEEEESF_SF_EEEEEm3cmpNSA_IJiiiEEEEEvbT_PT2_T0_SN_PSN_T1_SN_i)
        /*00cc*/ 	.short	0x0380
        /*00ce*/ 	.short	0x0054


	//----- nvinfo : EIATTR_SW_WAR
	.align		4
.L_148:
        /*00d0*/ 	.byte	0x04, 0x36
        /*00d2*/ 	.short	(.L_150 - .L_149)
.L_149:
        /*00d4*/ 	.word	0x00000008
.L_150:


//--------------------- .nv.info._ZN3cub18CUB_300001_SM_10006detail10merge_sort30DeviceMergeSortBlockSortKernelINS2_10policy_hubIN6thrust24THRUST_300001_SM_1000_NS12zip_iteratorIN4cuda3std3__45tupleIJNS6_6detail15normal_iteratorINS6_10device_ptrIiEEEESG_SG_EEEEEE9Policy600ESI_PNS0_8NullTypeESI_SM_m3cmpNSB_IJiiiEEESL_EEvbT0_T1_T2_T3_T4_PT6_PT7_T5_NS1_7vsmem_tE --------------------------
	.section	.nv.info._ZN3cub18CUB_300001_SM_10006detail10merge_sort30DeviceMergeSortBlockSortKernelINS2_10policy_hubIN6thrust24THRUST_300001_SM_1000_NS12zip_iteratorIN4cuda3std3__45tupleIJNS6_6detail15normal_iteratorINS6_10device_ptrIiEEEESG_SG_EEEEEE9Policy600ESI_PNS0_8NullTypeESI_SM_m3cmpNSB_IJiiiEEESL_EEvbT0_T1_T2_T3_T4_PT6_PT7_T5_NS1_7vsmem_tE,"",@"SHT_CUDA_INFO"
	.sectionflags	@""
	.align	4


	//----- nvinfo : EIATTR_CUDA_API_VERSION
	.align		4
        /*0000*/ 	.byte	0x04, 0x37
        /*0002*/ 	.short	(.L_152 - .L_151)
.L_151:
        /*0004*/ 	.word	0x00000082


	//----- nvinfo : EIATTR_KPARAM_INFO
	.align		4
.L_152:
        /*0008*/ 	.byte	0x04, 0x17
        /*000a*/ 	.short	(.L_154 - .L_153)
.L_153:
        /*000c*/ 	.word	0x00000000
        /*0010*/ 	.short	0x0009
        /*0012*/ 	.short	0x0068
        /*0014*/ 	.byte	0x00, 0xf0, 0x21, 0x00


	//----- nvinfo : EIATTR_KPARAM_INFO
	.align		4
.L_154:
        /*0018*/ 	.byte	0x04, 0x17
        /*001a*/ 	.short	(.L_156 - .L_155)
.L_155:
        /*001c*/ 	.word	0x00000000
        /*0020*/ 	.short	0x0008
        /*0022*/ 	.short	0x0060
        /*0024*/ 	.byte	0x00, 0xf0, 0x05, 0x00


	//----- nvinfo : EIATTR_KPARAM_INFO
	.align		4
.L_156:
        /*0028*/ 	.byte	0x04, 0x17
        /*002a*/ 	.short	(.L_158 - .L_157)
.L_157:
        /*002c*/ 	.word	0x00000000
        /*0030*/ 	.short	0x0007
        /*0032*/ 	.short	0x0058
        /*0034*/ 	.byte	0x00, 0xf5, 0x21, 0x00


	//----- nvinfo : EIATTR_KPARAM_INFO
	.align		4
.L_158:
        /*0038*/ 	.byte	0x04, 0x17
        /*003a*/ 	.short	(.L_160 - .L_159)
.L_159:
        /*003c*/ 	.word	0x00000000
        /*0040*/ 	.short	0x0006
        /*0042*/ 	.short	0x0050
        /*0044*/ 	.byte	0x00, 0xf5, 0x21, 0x00


	//----- nvinfo : EIATTR_KPARAM_INFO
	.align		4
.L_160:
        /*0048*/ 	.byte	0x04, 0x17
        /*004a*/ 	.short	(.L_162 - .L_161)
.L_161:
        /*004c*/ 	.word	0x00000000
        /*0050*/ 	.short	0x0005
        /*0052*/ 	.short	0x0048
        /*0054*/ 	.byte	0x00, 0xf0, 0x21, 0x00


	//----- nvinfo : EIATTR_KPARAM_INFO
	.align		4
.L_162:
        /*0058*/ 	.byte	0x04, 0x17
        /*005a*/ 	.short	(.L_164 - .L_163)
.L_163:
        /*005c*/ 	.word	0x00000000
        /*0060*/ 	.short	0x0004
        /*0062*/ 	.short	0x0040
        /*0064*/ 	.byte	0x00, 0xf5, 0x21, 0x00


	//----- nvinfo : EIATTR_KPARAM_INFO
	.align		4
.L_164:
        /*0068*/ 	.byte	0x04, 0x17
        /*006a*/ 	.short	(.L_166 - .L_165)
.L_165:
        /*006c*/ 	.word	0x00000000
        /*0070*/ 	.short	0x0003
        /*0072*/ 	.short	0x0028
        /*0074*/ 	.byte	0x00, 0xf0, 0x61, 0x00


	//----- nvinfo : EIATTR_KPARAM_INFO
	.align		4
.L_166:
        /*0078*/ 	.byte	0x04, 0x17
        /*007a*/ 	.short	(.L_168 - .L_167)
.L_167:
        /*007c*/ 	.word	0x00000000
        /*0080*/ 	.short	0x0002
        /*0082*/ 	.short	0x0020
        /*0084*/ 	.byte	0x00, 0xf5, 0x21, 0x00


	//----- nvinfo : EIATTR_KPARAM_INFO
	.align		4
.L_168:
        /*0088*/ 	.byte	0x04, 0x17
        /*008a*/ 	.short	(.L_170 - .L_169)
.L_169:
        /*008c*/ 	.word	0x00000000
        /*0090*/ 	.short	0x0001
        /*0092*/ 	.short	0x0008
        /*0094*/ 	.byte	0x00, 0xf0, 0x61, 0x00


	//----- nvinfo : EIATTR_KPARAM_INFO
	.align		4
.L_170:
        /*0098*/ 	.byte	0x04, 0x17
        /*009a*/ 	.short	(.L_172 - .L_171)
.L_171:
        /*009c*/ 	.word	0x00000000
        /*00a0*/ 	.short	0x0000
        /*00a2*/ 	.short	0x0000
        /*00a4*/ 	.byte	0x00, 0xf0, 0x05, 0x00


	//----- nvinfo : EIATTR_SPARSE_MMA_MASK
	.align		4
.L_172:
        /*00a8*/ 	.byte	0x03, 0x50
        /*00aa*/ 	.short	0x0000


	//----- nvinfo : EIATTR_MAXREG_COUNT
	.align		4
        /*00ac*/ 	.byte	0x03, 0x1b
        /*00ae*/ 	.short	0x00ff


	//----- nvinfo : EIATTR_NUM_BARRIERS
	.align		4
        /*00b0*/ 	.byte	0x02, 0x4c
        /*00b2*/ 	.byte	0x01
	.zero		1


	//----- nvinfo : EIATTR_MERCURY_ISA_VERSION
	.align		4
        /*00b4*/ 	.byte	0x03, 0x5f
        /*00b6*/ 	.short	0x0101


	//----- nvinfo : EIATTR_COOP_GROUP_MASK_REGIDS
	.align		4
        /*00b8*/ 	.byte	0x04, 0x29
        /*00ba*/ 	.short	(.L_174 - .L_173)


	//   ....[0]....
.L_173:
        /*00bc*/ 	.word	0xffffffff


	//   ....[1]....
        /*00c0*/ 	.word	0xffffffff


	//   ....[2]....
        /*00c4*/ 	.word	0xffffffff


	//   ....[3]....
        /*00c8*/ 	.word	0xffffffff


	//   ....[4]....
        /*00cc*/ 	.word	0xffffffff


	//   ....[5]....
        /*00d0*/ 	.word	0xffffffff


	//----- nvinfo : EIATTR_COOP_GROUP_INSTR_OFFSETS
	.align		4
.L_174:
        /*00d4*/ 	.byte	0x04, 0x28
        /*00d6*/ 	.short	(.L_176 - .L_175)


	//   ....[0]....
.L_175:
        /*00d8*/ 	.word	0x00000420


	//   ....[1]....
        /*00dc*/ 	.word	0x00002250


	//   ....[2]....
        /*00e0*/ 	.word	0x000025c0


	//   ....[3]....
        /*00e4*/ 	.word	0x00002cc0


	//   ....[4]....
        /*00e8*/ 	.word	0x00004ff0


	//   ....[5]....
        /*00ec*/ 	.word	0x00005540


	//----- nvinfo : EIATTR_VRC_CTA_INIT_COUNT
	.align		4
.L_176:
        /*00f0*/ 	.byte	0x02, 0x4a
	.zero		1
	.zero		1


	//----- nvinfo : EIATTR_EXIT_INSTR_OFFSETS
	.align		4
        /*00f4*/ 	.byte	0x04, 0x1c
        /*00f6*/ 	.short	(.L_178 - .L_177)


	//   ....[0]....
.L_177:
        /*00f8*/ 	.word	0x00002480


	//   ....[1]....
        /*00fc*/ 	.word	0x000027b0


	//   ....[2]....
        /*0100*/ 	.word	0x00005360


	//   ....[3]....
        /*0104*/ 	.word	0x000053a0


	//   ....[4]....
        /*0108*/ 	.word	0x00005850


	//   ....[5]....
        /*010c*/ 	.word	0x00005890


	//----- nvinfo : EIATTR_MAX_THREADS
	.align		4
.L_178:
        /*0110*/ 	.byte	0x04, 0x05
        /*0112*/ 	.short	(.L_180 - .L_179)
.L_179:
        /*0114*/ 	.word	0x00000100
        /*0118*/ 	.word	0x00000001
        /*011c*/ 	.word	0x00000001


	//----- nvinfo : EIATTR_CRS_STACK_SIZE
	.align		4
.L_180:
        /*0120*/ 	.byte	0x04, 0x1e
        /*0122*/ 	.short	(.L_182 - .L_181)
.L_181:
        /*0124*/ 	.word	0x00000000


	//----- nvinfo : EIATTR_CBANK_PARAM_SIZE
	.align		4
.L_182:
        /*0128*/ 	.byte	0x03, 0x19
        /*012a*/ 	.short	0x0070


	//----- nvinfo : EIATTR_PARAM_CBANK
	.align		4
        /*012c*/ 	.byte	0x04, 0x0a
        /*012e*/ 	.short	(.L_184 - .L_183)
	.align		4
.L_183:
        /*0130*/ 	.word	index@(.nv.constant0._ZN3cub18CUB_300001_SM_10006detail10merge_sort30DeviceMergeSortBlockSortKernelINS2_10policy_hubIN6thrust24THRUST_300001_SM_1000_NS12zip_iteratorIN4cuda3std3__45tupleIJNS6_6detail15normal_iteratorINS6_10device_ptrIiEEEESG_SG_EEEEEE9Policy600ESI_PNS0_8NullTypeESI_SM_m3cmpNSB_IJiiiEEESL_EEvbT0_T1_T2_T3_T4_PT6_PT7_T5_NS1_7vsmem_tE)
        /*0134*/ 	.short	0x0380
        /*0136*/ 	.short	0x0070


	//----- nvinfo : EIATTR_SW_WAR
	.align		4
.L_184:
        /*0138*/ 	.byte	0x04, 0x36
        /*013a*/ 	.short	(.L_186 - .L_185)
.L_185:
        /*013c*/ 	.word	0x00000008
.L_186:


//--------------------- .nv.info._ZN3cub18CUB_300001_SM_10006detail10merge_sort26DeviceMergeSortMergeKernelINS2_10policy_hubIN6thrust24THRUST_300001_SM_1000_NS12zip_iteratorIN4cuda3std3__45tupleIJNS6_6detail15normal_iteratorINS6_10device_ptrIiEEEESG_SG_EEEEEE9Policy600ESI_PNS0_8NullTypeESI_SM_j3cmpNSB_IJiiiEEESL_EEvbT2_T3_T4_PT6_PT7_T5_PSR_SR_NS1_7vsmem_tE --------------------------
	.section	.nv.info._ZN3cub18CUB_300001_SM_10006detail10merge_sort26DeviceMergeSortMergeKernelINS2_10policy_hubIN6thrust24THRUST_300001_SM_1000_NS12zip_iteratorIN4cuda3std3__45tupleIJNS6_6detail15normal_iteratorINS6_10device_ptrIiEEEESG_SG_EEEEEE9Policy600ESI_PNS0_8NullTypeESI_SM_j3cmpNSB_IJiiiEEESL_EEvbT2_T3_T4_PT6_PT7_T5_PSR_SR_NS1_7vsmem_tE,"",@"SHT_CUDA_INFO"
	.sectionflags	@""
	.align	4


	//----- nvinfo : EIATTR_CUDA_API_VERSION
	.align		4
        /*0000*/ 	.byte	0x04, 0x37
        /*0002*/ 	.short	(.L_188 - .L_187)
.L_187:
        /*0004*/ 	.word	0x00000082


	//----- nvinfo : EIATTR_KPARAM_INFO
	.align		4
.L_188:
        /*0008*/ 	.byte	0x04, 0x17
        /*000a*/ 	.short	(.L_190 - .L_189)
.L_189:
        /*000c*/ 	.word	0x00000000
        /*0010*/ 	.short	0x0009
        /*0012*/ 	.short	0x0058
        /*0014*/ 	.byte	0x00, 0xf0, 0x21, 0x00


	//----- nvinfo : EIATTR_KPARAM_INFO
	.align		4
.L_190:
        /*0018*/ 	.byte	0x04, 0x17
        /*001a*/ 	.short	(.L_192 - .L_191)
.L_191:
        /*001c*/ 	.word	0x00000000
        /*0020*/ 	.short	0x0008
        /*0022*/ 	.short	0x0050
        /*0024*/ 	.byte	0x00, 0xf0, 0x11, 0x00


	//----- nvinfo : EIATTR_KPARAM_INFO
	.align		4
.L_192:
        /*0028*/ 	.byte	0x04, 0x17
        /*002a*/ 	.short	(.L_194 - .L_193)
.L_193:
        /*002c*/ 	.word	0x00000000
        /*0030*/ 	.short	0x0007
        /*0032*/ 	.short	0x0048
        /*0034*/ 	.byte	0x00, 0xf5, 0x21, 0x00


	//----- nvinfo : EIATTR_KPARAM_INFO
	.align		4
.L_194:
        /*0038*/ 	.byte	0x04, 0x17
        /*003a*/ 	.short	(.L_196 - .L_195)
.L_195:
        /*003c*/ 	.word	0x00000000
        /*0040*/ 	.short	0x0006
        /*0042*/ 	.short	0x0040
        /*0044*/ 	.byte	0x00, 0xf0, 0x05, 0x00


	//----- nvinfo : EIATTR_KPARAM_INFO
	.align		4
.L_196:
        /*0048*/ 	.byte	0x04, 0x17
        /*004a*/ 	.short	(.L_198 - .L_197)
.L_197:
        /*004c*/ 	.word	0x00000000
        /*0050*/ 	.short	0x0005
        /*0052*/ 	.short	0x0038
        /*0054*/ 	.byte	0x00, 0xf5, 0x21, 0x00


	//----- nvinfo : EIATTR_KPARAM_INFO
	.align		4
.L_198:
        /*0058*/ 	.byte	0x04, 0x17
        /*005a*/ 	.short	(.L_200 - .L_199)
.L_199:
        /*005c*/ 	.word	0x00000000
        /*0060*/ 	.short	0x0004
        /*0062*/ 	.short	0x0030
        /*0064*/ 	.byte	0x00, 0xf5, 0x21, 0x00


	//----- nvinfo : EIATTR_KPARAM_INFO
	.align		4
.L_200:
        /*0068*/ 	.byte	0x04, 0x17
        /*006a*/ 	.short	(.L_202 - .L_201)
.L_201:
        /*006c*/ 	.word	0x00000000
        /*0070*/ 	.short	0x0003
        /*0072*/ 	.short	0x0028
        /*0074*/ 	.byte	0x00, 0xf0, 0x11, 0x00


	//----- nvinfo : EIATTR_KPARAM_INFO
	.align		4
.L_202:
        /*0078*/ 	.byte	0x04, 0x17
        /*007a*/ 	.short	(.L_204 - .L_203)
.L_203:
        /*007c*/ 	.word	0x00000000
        /*0080*/ 	.short	0x0002
        /*0082*/ 	.short	0x0020
        /*0084*/ 	.byte	0x00, 0xf5, 0x21, 0x00


	//----- nvinfo : EIATTR_KPARAM_INFO
	.align		4
.L_204:
        /*0088*/ 	.byte	0x04, 0x17
        /*008a*/ 	.short	(.L_206 - .L_205)
.L_205:
        /*008c*/ 	.word	0x00000000
        /*0090*/ 	.short	0x0001
        /*0092*/ 	.short	0x0008
        /*0094*/ 	.byte	0x00, 0xf0, 0x61, 0x00


	//----- nvinfo : EIATTR_KPARAM_INFO
	.align		4
.L_206:
        /*0098*/ 	.byte	0x04, 0x17
        /*009a*/ 	.short	(.L_208 - .L_207)
.L_207:
        /*009c*/ 	.word	0x00000000
        /*00a0*/ 	.short	0x0000
        /*00a2*/ 	.short	0x0000
        /*00a4*/ 	.byte	0x00, 0xf0, 0x05, 0x00


	//----- nvinfo : EIATTR_SPARSE_MMA_MASK
	.align		4
.L_208:
        /*00a8*/ 	.byte	0x03, 0x50
        /*00aa*/ 	.short	0x0000


	//----- nvinfo : EIATTR_MAXREG_COUNT
	.align		4
        /*00ac*/ 	.byte	0x03, 0x1b
        /*00ae*/ 	.short	0x00ff


	//----- nvinfo : EIATTR_NUM_BARRIERS
	.align		4
        /*00b0*/ 	.byte	0x02, 0x4c
        /*00b2*/ 	.byte	0x01
	.zero		1


	//----- nvinfo : EIATTR_MERCURY_ISA_VERSION
	.align		4
        /*00b4*/ 	.byte	0x03, 0x5f
        /*00b6*/ 	.short	0x0101


	//----- nvinfo : EIATTR_COOP_GROUP_MASK_REGIDS
	.align		4
        /*00b8*/ 	.byte	0x04, 0x29
        /*00ba*/ 	.short	(.L_210 - .L_209)


	//   ....[0]....
.L_209:
        /*00bc*/ 	.word	0xffffffff


	//   ....[1]....
        /*00c0*/ 	.word	0xffffffff


	//   ....[2]....
        /*00c4*/ 	.word	0xffffffff


	//   ....[3]....
        /*00c8*/ 	.word	0xffffffff


	//----- nvinfo : EIATTR_COOP_GROUP_INSTR_OFFSETS
	.align		4
.L_210:
        /*00cc*/ 	.byte	0x04, 0x28
        /*00ce*/ 	.short	(.L_212 - .L_211)


	//   ....[0]....
.L_211:
        /*00d0*/ 	.word	0x00001910


	//   ....[1]....
        /*00d4*/ 	.word	0x00001d50


	//   ....[2]....
        /*00d8*/ 	.word	0x00003a10


	//   ....[3]....
        /*00dc*/ 	.word	0x00003f10


	//----- nvinfo : EIATTR_VRC_CTA_INIT_COUNT
	.align		4
.L_212:
        /*00e0*/ 	.byte	0x02, 0x4a
	.zero		1
	.zero		1


	//----- nvinfo : EIATTR_EXIT_INSTR_OFFSETS
	.align		4
        /*00e4*/ 	.byte	0x04, 0x1c
        /*00e6*/ 	.short	(.L_214 - .L_213)


	//   ....[0]....
.L_213:
        /*00e8*/ 	.word	0x00001b10


	//   ....[1]....
        /*00ec*/ 	.word	0x00001f70


	//   ....[2]....
        /*00f0*/ 	.word	0x00003d10


	//   ....[3]....
        /*00f4*/ 	.word	0x00003d50


	//   ....[4]....
        /*00f8*/ 	.word	0x00004260


	//   ....[5]....
        /*00fc*/ 	.word	0x000042a0


	//----- nvinfo : EIATTR_MAX_THREADS
	.align		4
.L_214:
        /*0100*/ 	.byte	0x04, 0x05
        /*0102*/ 	.short	(.L_216 - .L_215)
.L_215:
        /*0104*/ 	.word	0x00000100
        /*0108*/ 	.word	0x00000001
        /*010c*/ 	.word	0x00000001


	//----- nvinfo : EIATTR_CRS_STACK_SIZE
	.align		4
.L_216:
        /*0110*/ 	.byte	0x04, 0x1e
        /*0112*/ 	.short	(.L_218 - .L_217)
.L_217:
        /*0114*/ 	.word	0x00000000


	//----- nvinfo : EIATTR_CBANK_PARAM_SIZE
	.align		4
.L_218:
        /*0118*/ 	.byte	0x03, 0x19
        /*011a*/ 	.short	0x0060


	//----- nvinfo : EIATTR_PARAM_CBANK
	.align		4
        /*011c*/ 	.byte	0x04, 0x0a
        /*011e*/ 	.short	(.L_220 - .L_219)
	.align		4
.L_219:
        /*0120*/ 	.word	index@(.nv.constant0._ZN3cub18CUB_300001_SM_10006detail10merge_sort26DeviceMergeSortMergeKernelINS2_10policy_hubIN6thrust24THRUST_300001_SM_1000_NS12zip_iteratorIN4cuda3std3__45tupleIJNS6_6detail15normal_iteratorINS6_10device_ptrIiEEEESG_SG_EEEEEE9Policy600ESI_PNS0_8NullTypeESI_SM_j3cmpNSB_IJiiiEEESL_EEvbT2_T3_T4_PT6_PT7_T5_PSR_SR_NS1_7vsmem_tE)
        /*0124*/ 	.short	0x0380
        /*0126*/ 	.short	0x0060


	//----- nvinfo : EIATTR_SW_WAR
	.align		4
.L_220:
        /*0128*/ 	.byte	0x04, 0x36
        /*012a*/ 	.short	(.L_222 - .L_221)
.L_221:
        /*012c*/ 	.word	0x00000008
.L_222:


//--------------------- .nv.info._ZN3cub18CUB_300001_SM_10006detail10merge_sort30DeviceMergeSortPartitionKernelIN6thrust24THRUST_300001_SM_1000_NS12zip_iteratorIN4cuda3std3__45tupleIJNS5_6detail15normal_iteratorINS5_10device_ptrIiEEEESF_SF_EEEEEj3cmpNSA_IJiiiEEEEEvbT_PT2_T0_SN_PSN_T1_SN_i --------------------------
	.section	.nv.info._ZN3cub18CUB_300001_SM_10006detail10merge_sort30DeviceMergeSortPartitionKernelIN6thrust24THRUST_300001_SM_1000_NS12zip_iteratorIN4cuda3std3__45tupleIJNS5_6detail15normal_iteratorINS5_10device_ptrIiEEEESF_SF_EEEEEj3cmpNSA_IJiiiEEEEEvbT_PT2_T0_SN_PSN_T1_SN_i,"",@"SHT_CUDA_INFO"
	.sectionflags	@""
	.align	4


	//----- nvinfo : EIATTR_CUDA_API_VERSION
	.align		4
        /*0000*/ 	.byte	0x04, 0x37
        /*0002*/ 	.short	(.L_224 - .L_223)
.L_223:
        /*0004*/ 	.word	0x00000082


	//----- nvinfo : EIATTR_KPARAM_INFO
	.align		4
.L_224:
        /*0008*/ 	.byte	0x04, 0x17
        /*000a*/ 	.short	(.L_226 - .L_225)
.L_225:
        /*000c*/ 	.word	0x00000000
        /*0010*/ 	.short	0x0008
        /*0012*/ 	.short	0x0040
        /*0014*/ 	.byte	0x00, 0xf0, 0x11, 0x00


	//----- nvinfo : EIATTR_KPARAM_INFO
	.align		4
.L_226:
        /*0018*/ 	.byte	0x04, 0x17
        /*001a*/ 	.short	(.L_228 - .L_227)
.L_227:
        /*001c*/ 	.word	0x00000000
        /*0020*/ 	.short	0x0007
        /*0022*/ 	.short	0x003c
        /*0024*/ 	.byte	0x00, 0xf0, 0x11, 0x00


	//----- nvinfo : EIATTR_KPARAM_INFO
	.align		4
.L_228:
        /*0028*/ 	.byte	0x04, 0x17
        /*002a*/ 	.short	(.L_230 - .L_229)
.L_229:
        /*002c*/ 	.word	0x00000000
        /*0030*/ 	.short	0x0006
        /*0032*/ 	.short	0x0038
        /*0034*/ 	.byte	0x00, 0xf0, 0x05, 0x00


	//----- nvinfo : EIATTR_KPARAM_INFO
	.align		4
.L_230:
        /*0038*/ 	.byte	0x04, 0x17
        /*003a*/ 	.short	(.L_232 - .L_231)
.L_231:
        /*003c*/ 	.word	0x00000000
        /*0040*/ 	.short	0x0005
        /*0042*/ 	.short	0x0030
        /*0044*/ 	.byte	0x00, 0xf5, 0x21, 0x00


	//----- nvinfo : EIATTR_KPARAM_INFO
	.align		4
.L_232:
        /*0048*/ 	.byte	0x04, 0x17
        /*004a*/ 	.short	(.L_234 - .L_233)
.L_233:
        /*004c*/ 	.word	0x00000000
        /*0050*/ 	.short	0x0004
        /*0052*/ 	.short	0x002c
        /*0054*/ 	.byte	0x00, 0xf0, 0x11, 0x00


	//----- nvinfo : EIATTR_KPARAM_INFO
	.align		4
.L_234:
        /*0058*/ 	.byte	0x04, 0x17
        /*005a*/ 	.short	(.L_236 - .L_235)
.L_235:
        /*005c*/ 	.word	0x00000000
        /*0060*/ 	.short	0x0003
        /*0062*/ 	.short	0x0028
        /*0064*/ 	.byte	0x00, 0xf0, 0x11, 0x00


	//----- nvinfo : EIATTR_KPARAM_INFO
	.align		4
.L_236:
        /*0068*/ 	.byte	0x04, 0x17
        /*006a*/ 	.short	(.L_238 - .L_237)
.L_237:
        /*006c*/ 	.word	0x00000000
        /*0070*/ 	.short	0x0002
        /*0072*/ 	.short	0x0020
        /*0074*/ 	.byte	0x00, 0xf5, 0x21, 0x00


	//----- nvinfo : EIATTR_KPARAM_INFO
	.align		4
.L_238:
        /*0078*/ 	.byte	0x04, 0x17
        /*007a*/ 	.short	(.L_240 - .L_239)
.L_239:
        /*007c*/ 	.word	0x00000000
        /*0080*/ 	.short	0x0001
        /*0082*/ 	.short	0x0008
        /*0084*/ 	.byte	0x00, 0xf0, 0x61, 0x00


	//----- nvinfo : EIATTR_KPARAM_INFO
	.align		4
.L_240:
        /*0088*/ 	.byte	0x04, 0x17
        /*008a*/ 	.short	(.L_242 - .L_241)
.L_241:
        /*008c*/ 	.word	0x00000000
        /*0090*/ 	.short	0x0000
        /*0092*/ 	.short	0x0000
        /*0094*/ 	.byte	0x00, 0xf0, 0x05, 0x00


	//----- nvinfo : EIATTR_SPARSE_MMA_MASK
	.align		4
.L_242:
        /*0098*/ 	.byte	0x03, 0x50
        /*009a*/ 	.short	0x0000


	//----- nvinfo : EIATTR_MAXREG_COUNT
	.align		4
        /*009c*/ 	.byte	0x03, 0x1b
        /*009e*/ 	.short	0x00ff


	//----- nvinfo : EIATTR_MERCURY_ISA_VERSION
	.align		4
        /*00a0*/ 	.byte	0x03, 0x5f
        /*00a2*/ 	.short	0x0101


	//----- nvinfo : EIATTR_VRC_CTA_INIT_COUNT
	.align		4
        /*00a4*/ 	.byte	0x02, 0x4a
	.zero		1
	.zero		1


	//----- nvinfo : EIATTR_EXIT_INSTR_OFFSETS
	.align		4
        /*00a8*/ 	.byte	0x04, 0x1c
        /*00aa*/ 	.short	(.L_244 - .L_243)


	//   ....[0]....
.L_243:
        /*00ac*/ 	.word	0x00000070


	//   ....[1]....
        /*00b0*/ 	.word	0x000001e0


	//   ....[2]....
        /*00b4*/ 	.word	0x00000800


	//----- nvinfo : EIATTR_CRS_STACK_SIZE
	.align		4
.L_244:
        /*00b8*/ 	.byte	0x04, 0x1e
        /*00ba*/ 	.short	(.L_246 - .L_245)
.L_245:
        /*00bc*/ 	.word	0x00000000


	//----- nvinfo : EIATTR_CBANK_PARAM_SIZE
	.align		4
.L_246:
        /*00c0*/ 	.byte	0x03, 0x19
        /*00c2*/ 	.short	0x0044


	//----- nvinfo : EIATTR_PARAM_CBANK
	.align		4
        /*00c4*/ 	.byte	0x04, 0x0a
        /*00c6*/ 	.short	(.L_248 - .L_247)
	.align		4
.L_247:
        /*00c8*/ 	.word	index@(.nv.constant0._ZN3cub18CUB_300001_SM_10006detail10merge_sort30DeviceMergeSortPartitionKernelIN6thrust24THRUST_300001_SM_1000_NS12zip_iteratorIN4cuda3std3__45tupleIJNS5_6detail15normal_iteratorINS5_10device_ptrIiEEEESF_SF_EEEEEj3cmpNSA_IJiiiEEEEEvbT_PT2_T0_SN_PSN_T1_SN_i)
        /*00cc*/ 	.short	0x0380
        /*00ce*/ 	.short	0x0044


	//----- nvinfo : EIATTR_SW_WAR
	.align		4
.L_248:
        /*00d0*/ 	.byte	0x04, 0x36
        /*00d2*/ 	.short	(.L_250 - .L_249)
.L_249:
        /*00d4*/ 	.word	0x00000008
.L_250:


//--------------------- .nv.info._ZN3cub18CUB_300001_SM_10006detail10merge_sort30DeviceMergeSortBlockSortKernelINS2_10policy_hubIN6thrust24THRUST_300001_SM_1000_NS12zip_iteratorIN4cuda3std3__45tupleIJNS6_6detail15normal_iteratorINS6_10device_ptrIiEEEESG_SG_EEEEEE9Policy600ESI_PNS0_8NullTypeESI_SM_j3cmpNSB_IJiiiEEESL_EEvbT0_T1_T2_T3_T4_PT6_PT7_T5_NS1_7vsmem_tE --------------------------
	.section	.nv.info._ZN3cub18CUB_300001_SM_10006detail10merge_sort30DeviceMergeSortBlockSortKernelINS2_10policy_hubIN6thrust24THRUST_300001_SM_1000_NS12zip_iteratorIN4cuda3std3__45tupleIJNS6_6detail15normal_iteratorINS6_10device_ptrIiEEEESG_SG_EEEEEE9Policy600ESI_PNS0_8NullTypeESI_SM_j3cmpNSB_IJiiiEEESL_EEvbT0_T1_T2_T3_T4_PT6_PT7_T5_NS1_7vsmem_tE,"",@"SHT_CUDA_INFO"
	.sectionflags	@""
	.align	4


	//----- nvinfo : EIATTR_CUDA_API_VERSION
	.align		4
        /*0000*/ 	.byte	0x04, 0x37
        /*0002*/ 	.short	(.L_252 - .L_251)
.L_251:
        /*0004*/ 	.word	0x00000082


	//----- nvinfo : EIATTR_KPARAM_INFO
	.align		4
.L_252:
        /*0008*/ 	.byte	0x04, 0x17
        /*000a*/ 	.short	(.L_254 - .L_253)
.L_253:
        /*000c*/ 	.word	0x00000000
        /*0010*/ 	.short	0x0009
        /*0012*/ 	.short	0x0068
        /*0014*/ 	.byte	0x00, 0xf0, 0x21, 0x00


	//----- nvinfo : EIATTR_KPARAM_INFO
	.align		4
.L_254:
        /*0018*/ 	.byte	0x04, 0x17
        /*001a*/ 	.short	(.L_256 - .L_255)
.L_255:
        /*001c*/ 	.word	0x00000000
        /*0020*/ 	.short	0x0008
        /*0022*/ 	.short	0x0060
        /*0024*/ 	.byte	0x00, 0xf0, 0x05, 0x00


	//----- nvinfo : EIATTR_KPARAM_INFO
	.align		4
.L_256:
        /*0028*/ 	.byte	0x04, 0x17
        /*002a*/ 	.short	(.L_258 - .L_257)
.L_257:
        /*002c*/ 	.word	0x00000000
        /*0030*/ 	.short	0x0007
        /*0032*/ 	.short	0x0058
        /*0034*/ 	.byte	0x00, 0xf5, 0x21, 0x00


	//----- nvinfo : EIATTR_KPARAM_INFO
	.align		4
.L_258:
        /*0038*/ 	.byte	0x04, 0x17
        /*003a*/ 	.short	(.L_260 - .L_259)
.L_259:
        /*003c*/ 	.word	0x00000000
        /*0040*/ 	.short	0x0006
        /*0042*/ 	.short	0x0050
        /*0044*/ 	.byte	0x00, 0xf5, 0x21, 0x00


	//----- nvinfo : EIATTR_KPARAM_INFO
	.align		4
.L_260:
        /*0048*/ 	.byte	0x04, 0x17
        /*004a*/ 	.short	(.L_262 - .L_261)
.L_261:
        /*004c*/ 	.word	0x00000000
        /*0050*/ 	.short	0x0005
        /*0052*/ 	.short	0x0048
        /*0054*/ 	.byte	0x00, 0xf0, 0x11, 0x00


	//----- nvinfo : EIATTR_KPARAM_INFO
	.align		4
.L_262:
        /*0058*/ 	.byte	0x04, 0x17
        /*005a*/ 	.short	(.L_264 - .L_263)
.L_263:
        /*005c*/ 	.word	0x00000000
        /*0060*/ 	.short	0x0004
        /*0062*/ 	.short	0x0040
        /*0064*/ 	.byte	0x00, 0xf5, 0x21, 0x00


	//----- nvinfo : EIATTR_KPARAM_INFO
	.align		4
.L_264:
        /*0068*/ 	.byte	0x04, 0x17
        /*006a*/ 	.short	(.L_266 - .L_265)
.L_265:
        /*006c*/ 	.word	0x00000000
        /*0070*/ 	.short	0x0003
        /*0072*/ 	.short	0x0028
        /*0074*/ 	.byte	0x00, 0xf0, 0x61, 0x00


	//----- nvinfo : EIATTR_KPARAM_INFO
	.align		4
.L_266:
        /*0078*/ 	.byte	0x04, 0x17
        /*007a*/ 	.short	(.L_268 - .L_267)
.L_267:
        /*007c*/ 	.word	0x00000000
        /*0080*/ 	.short	0x0002
        /*0082*/ 	.short	0x0020
        /*0084*/ 	.byte	0x00, 0xf5, 0x21, 0x00


	//----- nvinfo : EIATTR_KPARAM_INFO
	.align		4
.L_268:
        /*0088*/ 	.byte	0x04, 0x17
        /*008a*/ 	.short	(.L_270 - .L_269)
.L_269:
        /*008c*/ 	.word	0x00000000
        /*0090*/ 	.short	0x0001
        /*0092*/ 	.short	0x0008
        /*0094*/ 	.byte	0x00, 0xf0, 0x61, 0x00


	//----- nvinfo : EIATTR_KPARAM_INFO
	.align		4
.L_270:
        /*0098*/ 	.byte	0x04, 0x17
        /*009a*/ 	.short	(.L_272 - .L_271)
.L_271:
        /*009c*/ 	.word	0x00000000
        /*00a0*/ 	.short	0x0000
        /*00a2*/ 	.short	0x0000
        /*00a4*/ 	.byte	0x00, 0xf0, 0x05, 0x00


	//----- nvinfo : EIATTR_SPARSE_MMA_MASK
	.align		4
.L_272:
        /*00a8*/ 	.byte	0x03, 0x50
        /*00aa*/ 	.short	0x0000


	//----- nvinfo : EIATTR_MAXREG_COUNT
	.align		4
        /*00ac*/ 	.byte	0x03, 0x1b
        /*00ae*/ 	.short	0x00ff


	//----- nvinfo : EIATTR_NUM_BARRIERS
	.align		4
        /*00b0*/ 	.byte	0x02, 0x4c
        /*00b2*/ 	.byte	0x01
	.zero		1


	//----- nvinfo : EIATTR_MERCURY_ISA_VERSION
	.align		4
        /*00b4*/ 	.byte	0x03, 0x5f
        /*00b6*/ 	.short	0x0101


	//----- nvinfo : EIATTR_COOP_GROUP_MASK_REGIDS
	.align		4
        /*00b8*/ 	.byte	0x04, 0x29
        /*00ba*/ 	.short	(.L_274 - .L_273)


	//   ....[0]....
.L_273:
        /*00bc*/ 	.word	0xffffffff


	//   ....[1]....
        /*00c0*/ 	.word	0xffffffff


	//   ....[2]....
        /*00c4*/ 	.word	0xffffffff


	//   ....[3]....
        /*00c8*/ 	.word	0xffffffff


	//   ....[4]....
        /*00cc*/ 	.word	0xffffffff


	//   ....[5]....
        /*00d0*/ 	.word	0xffffffff


	//----- nvinfo : EIATTR_COOP_GROUP_INSTR_OFFSETS
	.align		4
.L_274:
        /*00d4*/ 	.byte	0x04, 0x28
        /*00d6*/ 	.short	(.L_276 - .L_275)


	//   ....[0]....
.L_275:
        /*00d8*/ 	.word	0x000003f0


	//   ....[1]....
        /*00dc*/ 	.word	0x00002130


	//   ....[2]....
        /*00e0*/ 	.word	0x000024c0


	//   ....[3]....
        /*00e4*/ 	.word	0x00002bb0


	//   ....[4]....
        /*00e8*/ 	.word	0x00004f50


	//   ....[5]....
        /*00ec*/ 	.word	0x00005450


	//----- nvinfo : EIATTR_VRC_CTA_INIT_COUNT
	.align		4
.L_276:
        /*00f0*/ 	.byte	0x02, 0x4a
	.zero		1
	.zero		1


	//----- nvinfo : EIATTR_EXIT_INSTR_OFFSETS
	.align		4
        /*00f4*/ 	.byte	0x04, 0x1c
        /*00f6*/ 	.short	(.L_278 - .L_277)


	//   ....[0]....
.L_277:
        /*00f8*/ 	.word	0x00002370


	//   ....[1]....
        /*00fc*/ 	.word	0x000026b0


	//   ....[2]....
        /*0100*/ 	.word	0x00005270


	//   ....[3]....
        /*0104*/ 	.word	0x000052b0


	//   ....[4]....
        /*0108*/ 	.word	0x00005750


	//   ....[5]....
        /*010c*/ 	.word	0x00005790


	//----- nvinfo : EIATTR_MAX_THREADS
	.align		4
.L_278:
        /*0110*/ 	.byte	0x04, 0x05
        /*0112*/ 	.short	(.L_280 - .L_279)
.L_279:
        /*0114*/ 	.word	0x00000100
        /*0118*/ 	.word	0x00000001
        /*011c*/ 	.word	0x00000001


	//----- nvinfo : EIATTR_CRS_STACK_SIZE
	.align		4
.L_280:
        /*0120*/ 	.byte	0x04, 0x1e
        /*0122*/ 	.short	(.L_282 - .L_281)
.L_281:
        /*0124*/ 	.word	0x00000000


	//----- nvinfo : EIATTR_CBANK_PARAM_SIZE
	.align		4
.L_282:
        /*0128*/ 	.byte	0x03, 0x19
        /*012a*/ 	.short	0x0070


	//----- nvinfo : EIATTR_PARAM_CBANK
	.align		4
        /*012c*/ 	.byte	0x04, 0x0a
        /*012e*/ 	.short	(.L_284 - .L_283)
	.align		4
.L_283:
        /*0130*/ 	.word	index@(.nv.constant0._ZN3cub18CUB_300001_SM_10006detail10merge_sort30DeviceMergeSortBlockSortKernelINS2_10policy_hubIN6thrust24THRUST_300001_SM_1000_NS12zip_iteratorIN4cuda3std3__45tupleIJNS6_6detail15normal_iteratorINS6_10device_ptrIiEEEESG_SG_EEEEEE9Policy600ESI_PNS0_8NullTypeESI_SM_j3cmpNSB_IJiiiEEESL_EEvbT0_T1_T2_T3_T4_PT6_PT7_T5_NS1_7vsmem_tE)
        /*0134*/ 	.short	0x0380
        /*0136*/ 	.short	0x0070


	//----- nvinfo : EIATTR_SW_WAR
	.align		4
.L_284:
        /*0138*/ 	.byte	0x04, 0x36
        /*013a*/ 	.short	(.L_286 - .L_285)
.L_285:
        /*013c*/ 	.word	0x00000008
.L_286:


//--------------------- .nv.info._ZN3cub18CUB_300001_SM_10006detail11EmptyKernelIvEEvv --------------------------
	.section	.nv.info._ZN3cub18CUB_300001_SM_10006detail11EmptyKernelIvEEvv,"",@"SHT_CUDA_INFO"
	.sectionflags	@""
	.align	4


	//----- nvinfo : EIATTR_CUDA_API_VERSION
	.align		4
        /*0000*/ 	.byte	0x04, 0x37
        /*0002*/ 	.short	(.L_288 - .L_287)
.L_287:
        /*0004*/ 	.word	0x00000082


	//----- nvinfo : EIATTR_SPARSE_MMA_MASK
	.align		4
.L_288:
        /*0008*/ 	.byte	0x03, 0x50
        /*000a*/ 	.short	0x0000


	//----- nvinfo : EIATTR_MAXREG_COUNT
	.align		4
        /*000c*/ 	.byte	0x03, 0x1b
        /*000e*/ 	.short	0x00ff


	//----- nvinfo : EIATTR_MERCURY_ISA_VERSION
	.align		4
        /*0010*/ 	.byte	0x03, 0x5f
        /*0012*/ 	.short	0x0101


	//----- nvinfo : EIATTR_VRC_CTA_INIT_COUNT
	.align		4
        /*0014*/ 	.byte	0x02, 0x4a
	.zero		1
	.zero		1


	//----- nvinfo : EIATTR_EXIT_INSTR_OFFSETS
	.align		4
        /*0018*/ 	.byte	0x04, 0x1c
        /*001a*/ 	.short	(.L_290 - .L_289)


	//   ....[0]....
.L_289:
        /*001c*/ 	.word	0x00000010


	//----- nvinfo : EIATTR_SW_WAR
	.align		4
.L_290:
        /*0020*/ 	.byte	0x04, 0x36
        /*0022*/ 	.short	(.L_292 - .L_291)
.L_291:
        /*0024*/ 	.word	0x00000008
.L_292:


//--------------------- .nv.callgraph             --------------------------
	.section	.nv.callgraph,"",@"SHT_CUDA_CALLGRAPH"
	.align	4
	.sectionentsize	8
	.align		4
        /*0000*/ 	.word	0x00000000
	.align		4
        /*0004*/ 	.word	0xffffffff
	.align		4
        /*0008*/ 	.word	0x00000000
	.align		4
        /*000c*/ 	.word	0xfffffffe
	.align		4
        /*0010*/ 	.word	0x00000000
	.align		4
        /*0014*/ 	.word	0xfffffffd
	.align		4
        /*0018*/ 	.word	0x00000000
	.align		4
        /*001c*/ 	.word	0xfffffffc


//--------------------- .nv.constant4             --------------------------
	.section	.nv.constant4,"a",@progbits
	.align	8
	.align		8
.nv.constant4:
        /*0000*/ 	.dword	_ZN30_INTERNAL_38da1432_4_k_cu_main4cuda3std3__45__cpo5beginE
	.align		8
        /*0008*/ 	.dword	_ZN30_INTERNAL_38da1432_4_k_cu_main4cuda3std3__45__cpo3endE
	.align		8
        /*0010*/ 	.dword	_ZN30_INTERNAL_38da1432_4_k_cu_main4cuda3std3__45__cpo6cbeginE
	.align		8
        /*0018*/ 	.dword	_ZN30_INTERNAL_38da1432_4_k_cu_main4cuda3std3__45__cpo4cendE
	.align		8
        /*0020*/ 	.dword	_ZN30_INTERNAL_38da1432_4_k_cu_main4cuda3std3__45__cpo6rbeginE
	.align		8
        /*0028*/ 	.dword	_ZN30_INTERNAL_38da1432_4_k_cu_main4cuda3std3__45__cpo4rendE
	.align		8
        /*0030*/ 	.dword	_ZN30_INTERNAL_38da1432_4_k_cu_main4cuda3std3__45__cpo7crbeginE
	.align		8
        /*0038*/ 	.dword	_ZN30_INTERNAL_38da1432_4_k_cu_main4cuda3std3__45__cpo5crendE
	.align		8
        /*0040*/ 	.dword	_ZN30_INTERNAL_38da1432_4_k_cu_main4cuda3std3__432_GLOBAL__N__38da1432_4_k_cu_main6ignoreE
	.align		8
        /*0048*/ 	.dword	_ZN30_INTERNAL_38da1432_4_k_cu_main4cuda3std3__419piecewise_constructE
	.align		8
        /*0050*/ 	.dword	_ZN30_INTERNAL_38da1432_4_k_cu_main4cuda3std3__48in_placeE
	.align		8
        /*0058*/ 	.dword	_ZN30_INTERNAL_38da1432_4_k_cu_main4cuda3std3__420unreachable_sentinelE
	.align		8
        /*0060*/ 	.dword	_ZN30_INTERNAL_38da1432_4_k_cu_main4cuda3std3__47nulloptE
	.align		8
        /*0068*/ 	.dword	_ZN30_INTERNAL_38da1432_4_k_cu_main4cuda3std3__48unexpectE
	.align		8
        /*0070*/ 	.dword	_ZN30_INTERNAL_38da1432_4_k_cu_main4cuda3std6ranges3__45__cpo4swapE
	.align		8
        /*0078*/ 	.dword	_ZN30_INTERNAL_38da1432_4_k_cu_main4cuda3std6ranges3__45__cpo9iter_moveE
	.align		8
        /*0080*/ 	.dword	_ZN30_INTERNAL_38da1432_4_k_cu_main4cuda3std6ranges3__45__cpo5beginE
	.align		8
        /*0088*/ 	.dword	_ZN30_INTERNAL_38da1432_4_k_cu_main4cuda3std6ranges3__45__cpo3endE
	.align		8
        /*0090*/ 	.dword	_ZN30_INTERNAL_38da1432_4_k_cu_main4cuda3std6ranges3__45__cpo6cbeginE
	.align		8
        /*0098*/ 	.dword	_ZN30_INTERNAL_38da1432_4_k_cu_main4cuda3std6ranges3__45__cpo4cendE
	.align		8
        /*00a0*/ 	.dword	_ZN30_INTERNAL_38da1432_4_k_cu_main4cuda3std6ranges3__45__cpo7advanceE
	.align		8
        /*00a8*/ 	.dword	_ZN30_INTERNAL_38da1432_4_k_cu_main4cuda3std6ranges3__45__cpo9iter_swapE
	.align		8
        /*00b0*/ 	.dword	_ZN30_INTERNAL_38da1432_4_k_cu_main4cuda3std6ranges3__45__cpo4nextE
	.align		8
        /*00b8*/ 	.dword	_ZN30_INTERNAL_38da1432_4_k_cu_main4cuda3std6ranges3__45__cpo4prevE
	.align		8
        /*00c0*/ 	.dword	_ZN30_INTERNAL_38da1432_4_k_cu_main4cuda3std6ranges3__45__cpo4dataE
	.align		8
        /*00c8*/ 	.dword	_ZN30_INTERNAL_38da1432_4_k_cu_main4cuda3std6ranges3__45__cpo5cdataE
	.align		8
        /*00d0*/ 	.dword	_ZN30_INTERNAL_38da1432_4_k_cu_main4cuda3std6ranges3__45__cpo4sizeE
	.align		8
        /*00d8*/ 	.dword	_ZN30_INTERNAL_38da1432_4_k_cu_main4cuda3std6ranges3__45__cpo5ssizeE
	.align		8
        /*00e0*/ 	.dword	_ZN30_INTERNAL_38da1432_4_k_cu_main4cuda3std6ranges3__45__cpo8distanceE
	.align		8
        /*00e8*/ 	.dword	_ZN30_INTERNAL_38da1432_4_k_cu_main6thrust24THRUST_300001_SM_1000_NS8cuda_cub3parE
	.align		8
        /*00f0*/ 	.dword	_ZN30_INTERNAL_38da1432_4_k_cu_main6thrust24THRUST_300001_SM_1000_NS8cuda_cub10par_nosyncE
	.align		8
        /*00f8*/ 	.dword	_ZN30_INTERNAL_38da1432_4_k_cu_main6thrust24THRUST_300001_SM_1000_NS6system6detail10sequential3seqE
	.align		8
        /*0100*/ 	.dword	_ZN30_INTERNAL_38da1432_4_k_cu_main6thrust24THRUST_300001_SM_1000_NS6system3cpp3parE
	.align		8
        /*0108*/ 	.dword	_ZN30_INTERNAL_38da1432_4_k_cu_main6thrust24THRUST_300001_SM_1000_NS12placeholders2_1E
	.align		8
        /*0110*/ 	.dword	_ZN30_INTERNAL_38da1432_4_k_cu_main6thrust24THRUST_300001_SM_1000_NS12placeholders2_2E
	.align		8
        /*0118*/ 	.dword	_ZN30_INTERNAL_38da1432_4_k_cu_main6thrust24THRUST_300001_SM_1000_NS12placeholders2_3E
	.align		8
        /*0120*/ 	.dword	_ZN30_INTERNAL_38da1432_4_k_cu_main6thrust24THRUST_300001_SM_1000_NS12placeholders2_4E
	.align		8
        /*0128*/ 	.dword	_ZN30_INTERNAL_38da1432_4_k_cu_main6thrust24THRUST_300001_SM_1000_NS12placeholders2_5E
	.align		8
        /*0130*/ 	.dword	_ZN30_INTERNAL_38da1432_4_k_cu_main6thrust24THRUST_300001_SM_1000_NS12placeholders2_6E
	.align		8
        /*0138*/ 	.dword	_ZN30_INTERNAL_38da1432_4_k_cu_main6thrust24THRUST_300001_SM_1000_NS12placeholders2_7E
	.align		8
        /*0140*/ 	.dword	_ZN30_INTERNAL_38da1432_4_k_cu_main6thrust24THRUST_300001_SM_1000_NS12placeholders2_8E
	.align		8
        /*0148*/ 	.dword	_ZN30_INTERNAL_38da1432_4_k_cu_main6thrust24THRUST_300001_SM_1000_NS12placeholders2_9E
	.align		8
        /*0150*/ 	.dword	_ZN30_INTERNAL_38da1432_4_k_cu_main6thrust24THRUST_300001_SM_1000_NS12placeholders3_10E
	.align		8
        /*0158*/ 	.dword	_ZN30_INTERNAL_38da1432_4_k_cu_main6thrust24THRUST_300001_SM_1000_NS3seqE
	.align		8
        /*0160*/ 	.dword	_ZN30_INTERNAL_38da1432_4_k_cu_main6thrust24THRUST_300001_SM_1000_NS6deviceE


//--------------------- .text._ZN3cub18CUB_300001_SM_10006detail10merge_sort26DeviceMergeSortMergeKernelINS2_10policy_hubIN6thrust24THRUST_300001_SM_1000_NS12zip_iteratorIN4cuda3std3__45tupleIJNS6_6detail15normal_iteratorINS6_10device_ptrIiEEEESG_SG_EEEEEE9Policy600ESI_PNS0_8NullTypeESI_SM_m3cmpNSB_IJiiiEEESL_EEvbT2_T3_T4_PT6_PT7_T5_PSR_SR_NS1_7vsmem_tE --------------------------
	.section	.text._ZN3cub18CUB_300001_SM_10006detail10merge_sort26DeviceMergeSortMergeKernelINS2_10policy_hubIN6thrust24THRUST_300001_SM_1000_NS12zip_iteratorIN4cuda3std3__45tupleIJNS6_6detail15normal_iteratorINS6_10device_ptrIiEEEESG_SG_EEEEEE9Policy600ESI_PNS0_8NullTypeESI_SM_m3cmpNSB_IJiiiEEESL_EEvbT2_T3_T4_PT6_PT7_T5_PSR_SR_NS1_7vsmem_tE,"ax",@progbits
	.align	128
        .global         _ZN3cub18CUB_300001_SM_10006detail10merge_sort26DeviceMergeSortMergeKernelINS2_10policy_hubIN6thrust24THRUST_300001_SM_1000_NS12zip_iteratorIN4cuda3std3__45tupleIJNS6_6detail15normal_iteratorINS6_10device_ptrIiEEEESG_SG_EEEEEE9Policy600ESI_PNS0_8NullTypeESI_SM_m3cmpNSB_IJiiiEEESL_EEvbT2_T3_T4_PT6_PT7_T5_PSR_SR_NS1_7vsmem_tE
        .type           _ZN3cub18CUB_300001_SM_10006detail10merge_sort26DeviceMergeSortMergeKernelINS2_10policy_hubIN6thrust24THRUST_300001_SM_1000_NS12zip_iteratorIN4cuda3std3__45tupleIJNS6_6detail15normal_iteratorINS6_10device_ptrIiEEEESG_SG_EEEEEE9Policy600ESI_PNS0_8NullTypeESI_SM_m3cmpNSB_IJiiiEEESL_EEvbT2_T3_T4_PT6_PT7_T5_PSR_SR_NS1_7vsmem_tE,@function
        .size           _ZN3cub18CUB_300001_SM_10006detail10merge_sort26DeviceMergeSortMergeKernelINS2_10policy_hubIN6thrust24THRUST_300001_SM_1000_NS12zip_iteratorIN4cuda3std3__45tupleIJNS6_6detail15normal_iteratorINS6_10device_ptrIiEEEESG_SG_EEEEEE9Policy600ESI_PNS0_8NullTypeESI_SM_m3cmpNSB_IJiiiEEESL_EEvbT2_T3_T4_PT6_PT7_T5_PSR_SR_NS1_7vsmem_tE,(.L_x_373 - _ZN3cub18CUB_300001_SM_10006detail10merge_sort26DeviceMergeSortMergeKernelINS2_10policy_hubIN6thrust24THRUST_300001_SM_1000_NS12zip_iteratorIN4cuda3std3__45tupleIJNS6_6detail15normal_iteratorINS6_10device_ptrIiEEEESG_SG_EEEEEE9Policy600ESI_PNS0_8NullTypeESI_SM_m3cmpNSB_IJiiiEEESL_EEvbT2_T3_T4_PT6_PT7_T5_PSR_SR_NS1_7vsmem_tE)
        .other          _ZN3cub18CUB_300001_SM_10006detail10merge_sort26DeviceMergeSortMergeKernelINS2_10policy_hubIN6thrust24THRUST_300001_SM_1000_NS12zip_iteratorIN4cuda3std3__45tupleIJNS6_6detail15normal_iteratorINS6_10device_ptrIiEEEESG_SG_EEEEEE9Policy600ESI_PNS0_8NullTypeESI_SM_m3cmpNSB_IJiiiEEESL_EEvbT2_T3_T4_PT6_PT7_T5_PSR_SR_NS1_7vsmem_tE,@"STO_CUDA_ENTRY STV_DEFAULT"
_ZN3cub18CUB_300001_SM_10006detail10merge_sort26DeviceMergeSortMergeKernelINS2_10policy_hubIN6thrust24THRUST_300001_SM_1000_NS12zip_iteratorIN4cuda3std3__45tupleIJNS6_6detail15normal_iteratorINS6_10device_ptrIiEEEESG_SG_EEEEEE9Policy600ESI_PNS0_8NullTypeESI_SM_m3cmpNSB_IJiiiEEESL_EEvbT2_T3_T4_PT6_PT7_T5_PSR_SR_NS1_7vsmem_tE:
.text._ZN3cub18CUB_300001_SM_10006detail10merge_sort26DeviceMergeSortMergeKernelINS2_10policy_hubIN6thrust24THRUST_300001_SM_1000_NS12zip_iteratorIN4cuda3std3__45tupleIJNS6_6detail15normal_iteratorINS6_10device_ptrIiEEEESG_SG_EEEEEE9Policy600ESI_PNS0_8NullTypeESI_SM_m3cmpNSB_IJiiiEEESL_EEvbT2_T3_T4_PT6_PT7_T5_PSR_SR_NS1_7vsmem_tE:
[----:B------:R-:W-:Y:S01]  /*0000*/  LDC R1, c[0x0][0x37c] ;  /* 0x0000df00ff017b82 */ /* 0x000fe20000000800 */
[----:B------:R-:W0:Y:S01]  /*0010*/  S2R R28, SR_CTAID.X ;  /* 0x00000000001c7919 */ /* 0x000e220000002500 */
[----:B------:R-:W1:Y:S01]  /*0020*/  LDCU UR4, c[0x0][0x370] ;  /* 0x00006e00ff0477ac */ /* 0x000e620008000800 */
[----:B------:R-:W2:Y:S01]  /*0030*/  S2R R27, SR_TID.X ;  /* 0x00000000001b7919 */ /* 0x000ea20000002100 */
[----:B------:R-:W3:Y:S01]  /*0040*/  LDCU.64 UR6, c[0x0][0x358] ;  /* 0x00006b00ff0677ac */ /* 0x000ee20008000a00 */
[----:B-1----:R-:W-:-:S06]  /*0050*/  UIADD3 UR4, UPT, UPT, UR4, -0x1, URZ ;  /* 0xffffffff04047890 */ /* 0x002fcc000fffe0ff */
[----:B0-----:R-:W-:-:S13]  /*0060*/  ISETP.GE.U32.AND P0, PT, R28, UR4, PT ;  /* 0x000000041c007c0c */ /* 0x001fda000bf06070 */
[----:B--23--:R-:W-:Y:S05]  /*0070*/  @P0 BRA `(.L_x_0) ;  /* 0x0000002000200947 */ /* 0x00cfea0003800000 */
[----:B------:R-:W0:Y:S01]  /*0080*/  LDC.64 R4, c[0x0][0x3c8] ;  /* 0x0000f200ff047b82 */ /* 0x000e220000000a00 */
[----:B------:R-:W1:Y:S07]  /*0090*/  LDCU.U8 UR4, c[0x0][0x380] ;  /* 0x00007000ff0477ac */ /* 0x000e6e0008000000 */
[----:B------:R-:W2:Y:S08]  /*00a0*/  LDC.64 R16, c[0x0][0x3d0] ;  /* 0x0000f400ff107b82 */ /* 0x000eb00000000a00 */
[----:B------:R-:W3:Y:S01]  /*00b0*/  LDC.64 R12, c[0x0][0x3a8] ;  /* 0x0000ea00ff0c7b82 */ /* 0x000ee20000000a00 */
[----:B0-----:R-:W-:-:S04]  /*00c0*/  LEA R4, P0, R28, R4, 0x3 ;  /* 0x000000041c047211 */ /* 0x001fc800078018ff */
[----:B------:R-:W-:-:S05]  /*00d0*/  LEA.HI.X R5, R28, R5, RZ, 0x3, P0 ;  /* 0x000000051c057211 */ /* 0x000fca00000f1cff */
[----:B------:R-:W4:Y:S04]  /*00e0*/  LDG.E.64 R2, desc[UR6][R4.64] ;  /* 0x0000000604027981 */ /* 0x000f28000c1e1b00 */
[----:B------:R0:W5:Y:S01]  /*00f0*/  LDG.E.64 R14, desc[UR6][R4.64+0x8] ;  /* 0x00000806040e7981 */ /* 0x000162000c1e1b00 */
[----:B--2---:R-:W-:Y:S01]  /*0100*/  IADD3 R7, P1, PT, RZ, -R16, RZ ;  /* 0x80000010ff077210 */ /* 0x004fe20007f3e0ff */
[----:B-1----:R-:W-:Y:S01]  /*0110*/  UPRMT UR4, UR4, 0x8880, URZ ;  /* 0x0000888004047896 */ /* 0x002fe200080000ff */
[----:B------:R-:W-:Y:S02]  /*0120*/  ACQBULK ;  /* 0x000000000000782e */ /* 0x000fe40000000000 */
[CC--:B------:R-:W-:Y:S01]  /*0130*/  LOP3.LUT R11, R7.reuse, R28.reuse, RZ, 0xc0, !PT ;  /* 0x0000001c070b7212 */ /* 0x0c0fe200078ec0ff */
[----:B------:R-:W-:Y:S01]  /*0140*/  UISETP.NE.AND UP0, UPT, UR4, URZ, UPT ;  /* 0x000000ff0400728c */ /* 0x000fe2000bf05270 */
[----:B------:R-:W-:-:S02]  /*0150*/  LOP3.LUT R0, R7, R28, RZ, 0xfc, !PT ;  /* 0x0000001c07007212 */ /* 0x000fc400078efcff */
[----:B------:R-:W-:Y:S01]  /*0160*/  IADD3 R6, P0, PT, R28, -R11, RZ ;  /* 0x8000000b1c067210 */ /* 0x000fe20007f1e0ff */
[----:B---3--:R-:W-:Y:S01]  /*0170*/  IMAD.WIDE.U32 R12, R11, -0x500, R12 ;  /* 0xfffffb000b0c7825 */ /* 0x008fe200078e000c */
[----:B0-----:R-:W-:-:S03]  /*0180*/  SHF.R.U64 R4, R16, 0x1, R17 ;  /* 0x0000000110047819 */ /* 0x001fc60000001211 */
[----:B------:R-:W-:Y:S01]  /*0190*/  IMAD.X R8, RZ, RZ, -0x1, P0 ;  /* 0xffffffffff087424 */ /* 0x000fe200000e06ff */
[----:B------:R-:W-:Y:S01]  /*01a0*/  ISETP.NE.U32.AND P0, PT, R0, -0x1, PT ;  /* 0xffffffff0000780c */ /* 0x000fe20003f05070 */
[----:B------:R-:W-:Y:S01]  /*01b0*/  IMAD.WIDE.U32 R6, R6, 0x500, RZ ;  /* 0x0000050006067825 */ /* 0x000fe200078e00ff */
[----:B------:R-:W-:-:S03]  /*01c0*/  SHF.R.U32.HI R0, RZ, 0x1, R17 ;  /* 0x00000001ff007819 */ /* 0x000fc60000011611 */
[----:B------:R-:W-:Y:S01]  /*01d0*/  IMAD R5, R8, 0x500, RZ ;  /* 0x0000050008057824 */ /* 0x000fe200078e02ff */
[----:B------:R-:W-:Y:S01]  /*01e0*/  ISETP.GT.U32.AND P2, PT, R6, -0x501, PT ;  /* 0xfffffaff0600780c */ /* 0x000fe20003f44070 */
[----:B------:R-:W-:Y:S02]  /*01f0*/  IMAD R9, R0, 0x500, RZ ;  /* 0x0000050000097824 */ /* 0x000fe400078e02ff */
[----:B------:R-:W-:Y:S02]  /*0200*/  IMAD.IADD R0, R7, 0x1, R5 ;  /* 0x0000000107007824 */ /* 0x000fe400078e0205 */
[----:B------:R-:W-:-:S03]  /*0210*/  IMAD.WIDE.U32 R4, R4, 0x500, RZ ;  /* 0x0000050004047825 */ /* 0x000fc600078e00ff */
[----:B------:R-:W-:Y:S01]  /*0220*/  ISETP.GT.U32.AND.EX P2, PT, R0, -0x1, PT, P2 ;  /* 0xffffffff0000780c */ /* 0x000fe20003f44120 */
[----:B------:R-:W-:Y:S01]  /*0230*/  IMAD.X R8, RZ, RZ, ~R17, P1 ;  /* 0x000000ffff087224 */ /* 0x000fe200008e0e11 */
[----:B------:R-:W-:Y:S01]  /*0240*/  ISETP.GT.U32.AND P1, PT, R12, R4, PT ;  /* 0x000000040c00720c */ /* 0x000fe20003f24070 */
[----:B------:R-:W-:Y:S01]  /*0250*/  IMAD.IADD R7, R5, 0x1, R9 ;  /* 0x0000000105077824 */ /* 0x000fe200078e0209 */
[----:B------:R-:W-:Y:S01]  /*0260*/  SEL R25, R6, 0xfffffaff, P2 ;  /* 0xfffffaff06197807 */ /* 0x000fe20001000000 */
[----:B------:R-:W-:Y:S01]  /*0270*/  IMAD.IADD R19, R13, 0x1, -R11 ;  /* 0x000000010d137824 */ /* 0x000fe200078e0a0b */
[----:B------:R-:W-:Y:S02]  /*0280*/  ISETP.NE.AND.EX P0, PT, R8, -0x1, PT, P0 ;  /* 0xffffffff0800780c */ /* 0x000fe40003f05300 */
[----:B------:R-:W-:Y:S02]  /*0290*/  LOP3.LUT R25, RZ, R25, RZ, 0x33, !PT ;  /* 0x00000019ff197212 */ /* 0x000fe400078e33ff */
[----:B------:R-:W-:-:S02]  /*02a0*/  ISETP.GT.U32.AND.EX P1, PT, R19, R7, PT, P1 ;  /* 0x000000071300720c */ /* 0x000fc40003f24110 */
[----:B------:R-:W-:Y:S02]  /*02b0*/  SEL R10, R0, 0xffffffff, P2 ;  /* 0xffffffff000a7807 */ /* 0x000fe40001000000 */
[----:B------:R-:W-:Y:S02]  /*02c0*/  SEL R17, R12, R4, P1 ;  /* 0x000000040c117207 */ /* 0x000fe40000800000 */
[----:B------:R-:W-:-:S04]  /*02d0*/  ISETP.LT.U32.AND P3, PT, R4, R12, PT ;  /* 0x0000000c0400720c */ /* 0x000fc80003f61070 */
[----:B------:R-:W-:Y:S01]  /*02e0*/  ISETP.LT.U32.AND.EX P3, PT, R7, R19, PT, P3 ;  /* 0x000000130700720c */ /* 0x000fe20003f61130 */
[----:B----4-:R-:W-:-:S04]  /*02f0*/  IMAD.WIDE.U32 R8, R11, -0x500, R2 ;  /* 0xfffffb000b087825 */ /* 0x010fc800078e0002 */
[----:B-----5:R-:W-:Y:S01]  /*0300*/  IMAD.WIDE.U32 R14, R11, -0x500, R14 ;  /* 0xfffffb000b0e7825 */ /* 0x020fe200078e000e */
[----:B------:R-:W-:-:S03]  /*0310*/  IADD3 R13, P4, PT, R6, -R8, RZ ;  /* 0x80000008060d7210 */ /* 0x000fc60007f9e0ff */
[----:B------:R-:W-:Y:S01]  /*0320*/  IMAD.IADD R21, R9, 0x1, -R11 ;  /* 0x0000000109157824 */ /* 0x000fe200078e0a0b */
[----:B------:R-:W-:Y:S01]  /*0330*/  IADD3 R25, P5, P6, -R14, R6, R25 ;  /* 0x000000060e197210 */ /* 0x000fe20007ebe119 */
[----:B------:R-:W-:Y:S01]  /*0340*/  IMAD.IADD R18, R15, 0x1, -R11 ;  /* 0x000000010f127824 */ /* 0x000fe200078e0a0b */
[----:B------:R-:W-:Y:S01]  /*0350*/  LOP3.LUT R9, RZ, R10, RZ, 0x33, !PT ;  /* 0x0000000aff097212 */ /* 0x000fe200078e33ff */
[----:B------:R-:W-:Y:S01]  /*0360*/  IMAD.X R10, R0, 0x1, ~R21, P4 ;  /* 0x00000001000a7824 */ /* 0x000fe200020e0e15 */
[----:B------:R-:W-:Y:S02]  /*0370*/  SEL R15, R19, R7, P1 ;  /* 0x00000007130f7207 */ /* 0x000fe40000800000 */
[----:B------:R-:W-:Y:S02]  /*0380*/  IADD3 R16, P1, PT, R17, -R4, RZ ;  /* 0x8000000411107210 */ /* 0x000fe40007f3e0ff */
[----:B------:R-:W-:Y:S02]  /*0390*/  IADD3.X R9, PT, PT, ~R18, R0, R9, P5, P6 ;  /* 0x0000000012097210 */ /* 0x000fe40002fec509 */
[----:B------:R-:W-:Y:S01]  /*03a0*/  SEL R25, R4, R25, !P0 ;  /* 0x0000001904197207 */ /* 0x000fe20004000000 */
[----:B------:R-:W-:Y:S01]  /*03b0*/  IMAD.X R17, R15, 0x1, ~R7, P1 ;  /* 0x000000010f117824 */ /* 0x000fe200008e0e07 */
[----:B------:R-:W-:-:S02]  /*03c0*/  ISETP.LT.U32.AND P1, PT, R13, R16, PT ;  /* 0x000000100d00720c */ /* 0x000fc40003f21070 */
[----:B------:R-:W-:Y:S02]  /*03d0*/  SEL R0, R7, R9, !P0 ;  /* 0x0000000907007207 */ /* 0x000fe40004000000 */
[----:B------:R-:W-:Y:S02]  /*03e0*/  ISETP.LT.U32.AND P2, PT, R25, R16, PT ;  /* 0x000000101900720c */ /* 0x000fe40003f41070 */
[----:B------:R-:W-:Y:S02]  /*03f0*/  SEL R15, R4, R12, P3 ;  /* 0x0000000c040f7207 */ /* 0x000fe40001800000 */
[-C--:B------:R-:W-:Y:S02]  /*0400*/  ISETP.LT.U32.AND.EX P1, PT, R10, R17.reuse, PT, P1 ;  /* 0x000000110a00720c */ /* 0x080fe40003f21110 */
[----:B------:R-:W-:Y:S02]  /*0410*/  ISETP.LT.U32.AND.EX P2, PT, R0, R17, PT, P2 ;  /* 0x000000110000720c */ /* 0x000fe40003f41120 */
[----:B------:R-:W-:-:S02]  /*0420*/  SEL R15, R15, R14, !P0 ;  /* 0x0000000e0f0f7207 */ /* 0x000fc40004000000 */
[-C--:B------:R-:W-:Y:S02]  /*0430*/  SEL R13, R13, R16.reuse, P1 ;  /* 0x000000100d0d7207 */ /* 0x080fe40000800000 */
[----:B------:R-:W-:Y:S01]  /*0440*/  SEL R25, R25, R16, P2 ;  /* 0x0000001019197207 */ /* 0x000fe20001000000 */
[----:B------:R-:W-:Y:S01]  /*0450*/  IMAD.IADD R26, R15, 0x1, -R8 ;  /* 0x000000010f1a7824 */ /* 0x000fe200078e0a08 */
[----:B------:R-:W-:-:S03]  /*0460*/  SEL R0, R10, R17, P1 ;  /* 0x000000110a007207 */ /* 0x000fc60000800000 */
[----:B------:R-:W-:Y:S01]  /*0470*/  IMAD.IADD R25, R25, 0x1, -R13 ;  /* 0x0000000119197824 */ /* 0x000fe200078e0a0d */
[----:B------:R-:W-:Y:S06]  /*0480*/  BRA.U !UP0, `(.L_x_1) ;  /* 0x00000005083c7547 */ /* 0x000fec000b800000 */
[----:B------:R-:W0:Y:S01]  /*0490*/  LDCU.64 UR4, c[0x0][0x388] ;  /* 0x00007100ff0477ac */ /* 0x000e220008000a00 */
[----:B------:R-:W-:Y:S01]  /*04a0*/  IMAD.MOV.U32 R6, RZ, RZ, R4 ;  /* 0x000000ffff067224 */ /* 0x000fe200078e0004 */
[----:B------:R-:W-:Y:S01]  /*04b0*/  IADD3 R2, P0, PT, R2, R27, RZ ;  /* 0x0000001b02027210 */ /* 0x000fe20007f1e0ff */
[----:B------:R-:W-:Y:S01]  /*04c0*/  VIADD R9, R27, 0x300 ;  /* 0x000003001b097836 */ /* 0x000fe20000000000 */
[----:B------:R-:W1:Y:S01]  /*04d0*/  LDCU.128 UR8, c[0x0][0x390] ;  /* 0x00007200ff0877ac */ /* 0x000e620008000c00 */
[----:B------:R-:W-:Y:S01]  /*04e0*/  IMAD.WIDE.U32 R6, R11, 0x500, R6 ;  /* 0x000005000b067825 */ /* 0x000fe200078e0006 */
[-C--:B------:R-:W-:Y:S02]  /*04f0*/  ISETP.GE.AND P4, PT, R27, R26.reuse, PT ;  /* 0x0000001a1b00720c */ /* 0x080fe40003f86270 */
[----:B------:R-:W-:Y:S01]  /*0500*/  ISETP.GE.AND P1, PT, R9, R26, PT ;  /* 0x0000001a0900720c */ /* 0x000fe20003f26270 */
[----:B------:R-:W-:Y:S01]  /*0510*/  IMAD.X R11, RZ, RZ, R3, P0 ;  /* 0x000000ffff0b7224 */ /* 0x000fe200000e0603 */
[----:B------:R-:W-:Y:S01]  /*0520*/  IADD3 R8, P0, PT, R13, R6, RZ ;  /* 0x000000060d087210 */ /* 0x000fe20007f1e0ff */
[----:B------:R-:W-:-:S02]  /*0530*/  IMAD.MOV.U32 R15, RZ, RZ, RZ ;  /* 0x000000ffff0f7224 */ /* 0x000fc400078e00ff */
[C---:B------:R-:W-:Y:S02]  /*0540*/  VIADD R5, R27.reuse, 0x200 ;  /* 0x000002001b057836 */ /* 0x040fe40000000000 */
[----:B------:R-:W-:Y:S01]  /*0550*/  IMAD.SHL.U32 R6, R2, 0x4, RZ ;  /* 0x0000000402067824 */ /* 0x000fe200078e00ff */
[----:B------:R-:W-:Y:S01]  /*0560*/  IADD3.X R9, PT, PT, R0, R7, R15, P0, !PT ;  /* 0x0000000700097210 */ /* 0x000fe200007fe40f */
[----:B------:R-:W-:Y:S01]  /*0570*/  VIADD R3, R27, 0x100 ;  /* 0x000001001b037836 */ /* 0x000fe20000000000 */
[----:B------:R-:W-:Y:S02]  /*0580*/  SHF.L.U64.HI R7, R2, 0x2, R11 ;  /* 0x0000000202077819 */ /* 0x000fe4000001020b */
[--C-:B------:R-:W-:Y:S02]  /*0590*/  SHF.R.S32.HI R0, RZ, 0x1f, R26.reuse ;  /* 0x0000001fff007819 */ /* 0x100fe4000001141a */
[----:B------:R-:W-:Y:S02]  /*05a0*/  IADD3 R11, P5, P6, R8, R27, -R26 ;  /* 0x0000001b080b7210 */ /* 0x000fe40007ebe81a */
[----:B------:R-:W-:-:S02]  /*05b0*/  ISETP.GE.AND P2, PT, R5, R26, PT ;  /* 0x0000001a0500720c */ /* 0x000fc40003f46270 */
[C---:B0-----:R-:W-:Y:S01]  /*05c0*/  IADD3 R2, P0, PT, R6.reuse, UR4, RZ ;  /* 0x0000000406027c10 */ /* 0x041fe2000ff1e0ff */
[----:B------:R-:W-:Y:S01]  /*05d0*/  IMAD.SHL.U32 R10, R11, 0x4, RZ ;  /* 0x000000040b0a7824 */ /* 0x000fe200078e00ff */
[----:B------:R-:W-:Y:S02]  /*05e0*/  LOP3.LUT R5, R27, 0x400, RZ, 0xfc, !PT ;  /* 0x000004001b057812 */ /* 0x000fe400078efcff */
[----:B------:R-:W-:Y:S02]  /*05f0*/  IADD3.X R0, PT, PT, R9, RZ, ~R0, P5, P6 ;  /* 0x000000ff09007210 */ /* 0x000fe40002fecc00 */
[C---:B-1----:R-:W-:Y:S02]  /*0600*/  IADD3 R4, P5, PT, R6.reuse, UR8, RZ ;  /* 0x0000000806047c10 */ /* 0x042fe4000ffbe0ff */
[----:B------:R-:W-:Y:S02]  /*0610*/  ISETP.GE.AND P3, PT, R3, R26, PT ;  /* 0x0000001a0300720c */ /* 0x000fe40003f66270 */
[----:B------:R-:W-:-:S02]  /*0620*/  IADD3 R6, P6, PT, R6, UR10, RZ ;  /* 0x0000000a06067c10 */ /* 0x000fc4000ffde0ff */
[----:B------:R-:W-:Y:S02]  /*0630*/  IADD3.X R3, PT, PT, R7, UR5, RZ, P0, !PT ;  /* 0x0000000507037c10 */ /* 0x000fe400087fe4ff */
[----:B------:R-:W-:Y:S02]  /*0640*/  ISETP.GE.AND P0, PT, R5, R26, PT ;  /* 0x0000001a0500720c */ /* 0x000fe40003f06270 */
[C---:B------:R-:W-:Y:S01]  /*0650*/  IADD3.X R5, PT, PT, R7.reuse, UR9, RZ, P5, !PT ;  /* 0x0000000907057c10 */ /* 0x040fe2000affe4ff */
[----:B------:R-:W5:Y:S01]  /*0660*/  @!P4 LDG.E R24, desc[UR6][R2.64] ;  /* 0x000000060218c981 */ /* 0x000f62000c1e1900 */
[----:B------:R-:W-:Y:S02]  /*0670*/  IADD3.X R7, PT, PT, R7, UR11, RZ, P6, !PT ;  /* 0x0000000b07077c10 */ /* 0x000fe4000b7fe4ff */
[----:B------:R-:W-:Y:S01]  /*0680*/  SHF.L.U64.HI R0, R11, 0x2, R0 ;  /* 0x000000020b007819 */ /* 0x000fe20000010200 */
[----:B------:R-:W5:Y:S01]  /*0690*/  @!P4 LDG.E R23, desc[UR6][R4.64] ;  /* 0x000000060417c981 */ /* 0x000f62000c1e1900 */
[----:B------:R-:W-:-:S02]  /*06a0*/  IADD3 R12, P6, PT, R10, UR8, RZ ;  /* 0x000000080a0c7c10 */ /* 0x000fc4000ffde0ff */
[----:B------:R-:W-:Y:S01]  /*06b0*/  IADD3 R14, P5, PT, R10, UR10, RZ ;  /* 0x0000000a0a0e7c10 */ /* 0x000fe2000ffbe0ff */
[----:B------:R-:W5:Y:S01]  /*06c0*/  @!P4 LDG.E R22, desc[UR6][R6.64] ;  /* 0x000000060616c981 */ /* 0x000f62000c1e1900 */
[----:B------:R-:W-:Y:S02]  /*06d0*/  IADD3.X R13, PT, PT, R0, UR9, RZ, P6, !PT ;  /* 0x00000009000d7c10 */ /* 0x000fe4000b7fe4ff */
[----:B------:R-:W-:Y:S02]  /*06e0*/  IADD3 R10, P6, PT, R10, UR4, RZ ;  /* 0x000000040a0a7c10 */ /* 0x000fe4000ffde0ff */
[C---:B------:R-:W-:Y:S01]  /*06f0*/  IADD3.X R15, PT, PT, R0.reuse, UR11, RZ, P5, !PT ;  /* 0x0000000b000f7c10 */ /* 0x040fe2000affe4ff */
[----:B------:R-:W5:Y:S01]  /*0700*/  @P3 LDG.E R21, desc[UR6][R12.64+0x400] ;  /* 0x000400060c153981 */ /* 0x000f62000c1e1900 */
[----:B------:R-:W-:-:S03]  /*0710*/  IADD3.X R11, PT, PT, R0, UR5, RZ, P6, !PT ;  /* 0x00000005000b7c10 */ /* 0x000fc6000b7fe4ff */
[----:B------:R-:W5:Y:S04]  /*0720*/  @P2 LDG.E R20, desc[UR6][R12.64+0x800] ;  /* 0x000800060c142981 */ /* 0x000f68000c1e1900 */
[----:B------:R-:W5:Y:S04]  /*0730*/  @P1 LDG.E R19, desc[UR6][R12.64+0xc00] ;  /* 0x000c00060c131981 */ /* 0x000f68000c1e1900 */
[----:B------:R0:W5:Y:S04]  /*0740*/  @P0 LDG.E R18, desc[UR6][R12.64+0x1000] ;  /* 0x001000060c120981 */ /* 0x000168000c1e1900 */
[----:B------:R-:W5:Y:S04]  /*0750*/  @P3 LDG.E R17, desc[UR6][R10.64+0x400] ;  /* 0x000400060a113981 */ /* 0x000f68000c1e1900 */
[----:B------:R-:W5:Y:S04]  /*0760*/  @P2 LDG.E R16, desc[UR6][R10.64+0x800] ;  /* 0x000800060a102981 */ /* 0x000f68000c1e1900 */
[----:B------:R-:W5:Y:S04]  /*0770*/  @P1 LDG.E R0, desc[UR6][R10.64+0xc00] ;  /* 0x000c00060a001981 */ /* 0x000f68000c1e1900 */
[----:B------:R1:W5:Y:S04]  /*0780*/  @P0 LDG.E R32, desc[UR6][R10.64+0x1000] ;  /* 0x001000060a200981 */ /* 0x000368000c1e1900 */
[----:B------:R2:W5:Y:S04]  /*0790*/  @P3 LDG.E R31, desc[UR6][R14.64+0x400] ;  /* 0x000400060e1f3981 */ /* 0x000568000c1e1900 */
[----:B------:R2:W5:Y:S04]  /*07a0*/  @P2 LDG.E R30, desc[UR6][R14.64+0x800] ;  /* 0x000800060e1e2981 */ /* 0x000568000c1e1900 */
[----:B------:R2:W5:Y:S04]  /*07b0*/  @P1 LDG.E R29, desc[UR6][R14.64+0xc00] ;  /* 0x000c00060e1d1981 */ /* 0x000568000c1e1900 */
[----:B------:R2:W5:Y:S01]  /*07c0*/  @P0 LDG.E R33, desc[UR6][R14.64+0x1000] ;  /* 0x001000060e210981 */ /* 0x000562000c1e1900 */
[----:B------:R-:W-:-:S05]  /*07d0*/  @P4 IMAD.IADD R34, R27, 0x1, -R26 ;  /* 0x000000011b224824 */ /* 0x000fca00078e0a1a */
[----:B------:R-:W-:-:S04]  /*07e0*/  @P4 IADD3 R8, P5, PT, R34, R8, RZ ;  /* 0x0000000822084210 */ /* 0x000fc80007fbe0ff */
[----:B0-----:R-:W-:Y:S01]  /*07f0*/  @P4 LEA.HI.X.SX32 R13, R34, R9, 0x1, P5 ;  /* 0x00000009220d4211 */ /* 0x001fe200028f0eff */
[----:B------:R-:W-:-:S03]  /*0800*/  @P4 IMAD.SHL.U32 R12, R8, 0x4, RZ ;  /* 0x00000004080c4824 */ /* 0x000fc600078e00ff */
[----:B------:R-:W-:Y:S02]  /*0810*/  @P4 SHF.L.U64.HI R13, R8, 0x2, R13 ;  /* 0x00000002080d4819 */ /* 0x000fe4000001020d */
[C---:B------:R-:W-:Y:S02]  /*0820*/  @P4 IADD3 R8, P6, PT, R12.reuse, UR4, RZ ;  /* 0x000000040c084c10 */ /* 0x040fe4000ffde0ff */
[C---:B-1----:R-:W-:Y:S02]  /*0830*/  @P4 IADD3 R10, P5, PT, R12.reuse, UR8, RZ ;  /* 0x000000080c0a4c10 */ /* 0x042fe4000ffbe0ff */
[C---:B------:R-:W-:Y:S02]  /*0840*/  @P4 IADD3.X R9, PT, PT, R13.reuse, UR5, RZ, P6, !PT ;  /* 0x000000050d094c10 */ /* 0x040fe4000b7fe4ff */
[----:B------:R-:W-:Y:S02]  /*0850*/  @P4 IADD3 R12, P6, PT, R12, UR10, RZ ;  /* 0x0000000a0c0c4c10 */ /* 0x000fe4000ffde0ff */
[----:B------:R-:W-:-:S02]  /*0860*/  @P4 IADD3.X R11, PT, PT, R13, UR9, RZ, P5, !PT ;  /* 0x000000090d0b4c10 */ /* 0x000fc4000affe4ff */
[----:B------:R-:W-:Y:S01]  /*0870*/  @P4 IADD3.X R13, PT, PT, R13, UR11, RZ, P6, !PT ;  /* 0x0000000b0d0d4c10 */ /* 0x000fe2000b7fe4ff */
[----:B------:R2:W5:Y:S04]  /*0880*/  @P4 LDG.E R24, desc[UR6][R8.64] ;  /* 0x0000000608184981 */ /* 0x000568000c1e1900 */
[----:B------:R2:W5:Y:S04]  /*0890*/  @P4 LDG.E R23, desc[UR6][R10.64] ;  /* 0x000000060a174981 */ /* 0x000568000c1e1900 */
[----:B------:R2:W5:Y:S04]  /*08a0*/  @P4 LDG.E R22, desc[UR6][R12.64] ;  /* 0x000000060c164981 */ /* 0x000568000c1e1900 */
[----:B------:R2:W5:Y:S04]  /*08b0*/  @!P3 LDG.E R21, desc[UR6][R4.64+0x400] ;  /* 0x000400060415b981 */ /* 0x000568000c1e1900 */
        /* <DEDUP_REMOVED lines=10> */
[----:B------:R2:W5:Y:S01]  /*0960*/  @!P0 LDG.E R33, desc[UR6][R6.64+0x1000] ;  /* 0x0010000606218981 */ /* 0x000562000c1e1900 */
[----:B------:R-:W-:Y:S05]  /*0970*/  BRA `(.L_x_2) ;  /* 0x0000000000e07947 */ /* 0x000fea0003800000 */
.L_x_1:
[----:B------:R-:W0:Y:S01]  /*0980*/  LDC.64 R8, c[0x0][0x3b0] ;  /* 0x0000ec00ff087b82 */ /* 0x000e220000000a00 */
[----:B------:R-:W-:Y:S01]  /*0990*/  IMAD.MOV.U32 R5, RZ, RZ, R7 ;  /* 0x000000ffff057224 */ /* 0x000fe200078e0007 */
[----:B------:R-:W-:Y:S01]  /*09a0*/  UMOV UR4, URZ ;  /* 0x000000ff00047c82 */ /* 0x000fe20008000000 */
[----:B------:R-:W-:Y:S02]  /*09b0*/  IMAD.IADD R6, R27, 0x1, -R26 ;  /* 0x000000011b067824 */ /* 0x000fe400078e0a1a */
[----:B------:R-:W-:Y:S01]  /*09c0*/  IMAD.WIDE.U32 R4, R11, 0x500, R4 ;  /* 0x000005000b047825 */ /* 0x000fe200078e0004 */
[----:B------:R-:W-:Y:S02]  /*09d0*/  IADD3 R11, P2, PT, R2, R27, RZ ;  /* 0x0000001b020b7210 */ /* 0x000fe40007f5e0ff */
[----:B------:R-:W-:Y:S01]  /*09e0*/  SHF.R.S32.HI R2, RZ, 0x1f, R6 ;  /* 0x0000001fff027819 */ /* 0x000fe20000011406 */
[----:B------:R-:W-:Y:S01]  /*09f0*/  VIADD R5, R5, UR4 ;  /* 0x0000000405057c36 */ /* 0x000fe20008000000 */
[----:B------:R-:W-:Y:S01]  /*0a00*/  IADD3 R7, P0, P1, R6, R4, R13 ;  /* 0x0000000406077210 */ /* 0x000fe2000791e00d */
[----:B------:R-:W-:-:S02]  /*0a10*/  IMAD.X R6, RZ, RZ, R3, P2 ;  /* 0x000000ffff067224 */ /* 0x000fc400010e0603 */
[C---:B------:R-:W-:Y:S01]  /*0a20*/  VIADD R13, R27.reuse, 0x100 ;  /* 0x000001001b0d7836 */ /* 0x040fe20000000000 */
[----:B------:R-:W-:Y:S02]  /*0a30*/  IADD3.X R0, PT, PT, R2, R5, R0, P0, P1 ;  /* 0x0000000502007210 */ /* 0x000fe400007e2400 */
[-C--:B------:R-:W-:Y:S02]  /*0a40*/  ISETP.GE.AND P0, PT, R27, R26.reuse, PT ;  /* 0x0000001a1b00720c */ /* 0x080fe40003f06270 */
[----:B------:R-:W-:Y:S02]  /*0a50*/  ISETP.GE.AND P2, PT, R13, R26, PT ;  /* 0x0000001a0d00720c */ /* 0x000fe40003f46270 */
[----:B------:R-:W-:Y:S01]  /*0a60*/  LOP3.LUT R13, R27, 0x400, RZ, 0xfc, !PT ;  /* 0x000004001b0d7812 */ /* 0x000fe200078efcff */
[----:B0-----:R-:W-:-:S03]  /*0a70*/  IMAD.WIDE.U32 R2, R11, 0xc, R8 ;  /* 0x0000000c0b027825 */ /* 0x001fc600078e0008 */
[----:B------:R-:W-:Y:S01]  /*0a80*/  ISETP.GE.AND P4, PT, R13, R26, PT ;  /* 0x0000001a0d00720c */ /* 0x000fe20003f86270 */
[----:B------:R-:W-:Y:S02]  /*0a90*/  VIADD R11, R27, 0x200 ;  /* 0x000002001b0b7836 */ /* 0x000fe40000000000 */
[----:B------:R-:W-:-:S03]  /*0aa0*/  IMAD.WIDE.U32 R4, R7, 0xc, R8 ;  /* 0x0000000c07047825 */ /* 0x000fc600078e0008 */
[-C--:B------:R-:W-:Y:S01]  /*0ab0*/  ISETP.GE.AND P1, PT, R11, R26.reuse, PT ;  /* 0x0000001a0b00720c */ /* 0x080fe20003f26270 */
[----:B------:R-:W-:Y:S02]  /*0ac0*/  VIADD R11, R27, 0x300 ;  /* 0x000003001b0b7836 */ /* 0x000fe40000000000 */
[----:B------:R-:W-:Y:S02]  /*0ad0*/  IMAD R7, R6, 0xc, RZ ;  /* 0x0000000c06077824 */ /* 0x000fe400078e02ff */
[----:B------:R-:W-:Y:S01]  /*0ae0*/  IMAD R9, R0, 0xc, RZ ;  /* 0x0000000c00097824 */ /* 0x000fe200078e02ff */
[----:B------:R-:W-:Y:S01]  /*0af0*/  ISETP.GE.AND P3, PT, R11, R26, PT ;  /* 0x0000001a0b00720c */ /* 0x000fe20003f66270 */
[----:B------:R-:W-:Y:S02]  /*0b00*/  IMAD.IADD R3, R3, 0x1, R7 ;  /* 0x0000000103037824 */ /* 0x000fe400078e0207 */
[----:B------:R-:W-:-:S03]  /*0b10*/  IMAD.IADD R5, R5, 0x1, R9 ;  /* 0x0000000105057824 */ /* 0x000fc600078e0209 */
[----:B------:R0:W5:Y:S04]  /*0b20*/  @!P0 LDG.E R24, desc[UR6][R2.64] ;  /* 0x0000000602188981 */ /* 0x000168000c1e1900 */
[----:B------:R0:W5:Y:S04]  /*0b30*/  @!P0 LDG.E R23, desc[UR6][R2.64+0x4] ;  /* 0x0000040602178981 */ /* 0x000168000c1e1900 */
[----:B------:R0:W5:Y:S04]  /*0b40*/  @!P0 LDG.E R22, desc[UR6][R2.64+0x8] ;  /* 0x0000080602168981 */ /* 0x000168000c1e1900 */
[----:B------:R0:W5:Y:S04]  /*0b50*/  @P2 LDG.E R17, desc[UR6][R4.64+0xc00] ;  /* 0x000c000604112981 */ /* 0x000168000c1e1900 */
        /* <DEDUP_REMOVED lines=25> */
[----:B------:R0:W5:Y:S02]  /*0cf0*/  @!P4 LDG.E R33, desc[UR6][R2.64+0x3008] ;  /* 0x003008060221c981 */ /* 0x000164000c1e1900 */
.L_x_2:
[----:B0-2---:R-:W0:Y:S01]  /*0d00*/  S2R R3, SR_CgaCtaId ;  /* 0x0000000000037919 */ /* 0x005e220000008800 */
[----:B------:R-:W-:-:S04]  /*0d10*/  MOV R2, 0x400 ;  /* 0x0000040000027802 */ /* 0x000fc80000000f00 */
[----:B0-----:R-:W-:-:S05]  /*0d20*/  LEA R2, R3, R2, 0x18 ;  /* 0x0000000203027211 */ /* 0x001fca00078ec0ff */
[----:B------:R-:W-:-:S05]  /*0d30*/  IMAD R3, R27, 0xc, R2 ;  /* 0x0000000c1b037824 */ /* 0x000fca00078e0202 */
[----:B-----5:R-:W-:Y:S04]  /*0d40*/  STS [R3], R24 ;  /* 0x0000001803007388 */ /* 0x020fe80000000800 */
[----:B------:R-:W-:Y:S04]  /*0d50*/  STS [R3+0x4], R23 ;  /* 0x0000041703007388 */ /* 0x000fe80000000800 */
        /* <DEDUP_REMOVED lines=12> */
[----:B------:R0:W-:Y:S01]  /*0e20*/  STS [R3+0x3008], R33 ;  /* 0x0030082103007388 */ /* 0x0001e20000000800 */
[----:B------:R-:W-:Y:S01]  /*0e30*/  BAR.SYNC.DEFER_BLOCKING 0x0 ;  /* 0x0000000000007b1d */ /* 0x000fe20000010000 */
[----:B0-----:R-:W-:-:S07]  /*0e40*/  IMAD R3, R27, 0x5, RZ ;  /* 0x000000051b037824 */ /* 0x001fce00078e02ff */
[----:B------:R-:W-:Y:S01]  /*0e50*/  PREEXIT ;  /* 0x000000000000782d */ /* 0x000fe20000000000 */
[----:B------:R-:W-:Y:S01]  /*0e60*/  IMAD.IADD R0, R25, 0x1, R26 ;  /* 0x0000000119007824 */ /* 0x000fe200078e021a */
[----:B------:R-:W-:Y:S04]  /*0e70*/  BSSY.RECONVERGENT B0, `(.L_x_3) ;  /* 0x000001b000007945 */ /* 0x000fe80003800200 */
[----:B------:R-:W-:-:S04]  /*0e80*/  VIMNMX R3, PT, PT, R0, R3, PT ;  /* 0x0000000300037248 */ /* 0x000fc80003fe0100 */
[C---:B------:R-:W-:Y:S01]  /*0e90*/  ISETP.GE.AND P0, PT, R3.reuse, R25, PT ;  /* 0x000000190300720c */ /* 0x040fe20003f06270 */
[C---:B------:R-:W-:Y:S01]  /*0ea0*/  IMAD.IADD R25, R3.reuse, 0x1, -R25 ;  /* 0x0000000103197824 */ /* 0x040fe200078e0a19 */
[----:B------:R-:W-:-:S04]  /*0eb0*/  VIMNMX R4, PT, PT, R3, R26, PT ;  /* 0x0000001a03047248 */ /* 0x000fc80003fe0100 */
[----:B------:R-:W-:-:S04]  /*0ec0*/  SEL R25, R25, RZ, P0 ;  /* 0x000000ff19197207 */ /* 0x000fc80000000000 */
[----:B------:R-:W-:-:S13]  /*0ed0*/  ISETP.GE.AND P0, PT, R25, R4, PT ;  /* 0x000000041900720c */ /* 0x000fda0003f06270 */
[----:B------:R-:W-:Y:S05]  /*0ee0*/  @P0 BRA `(.L_x_4) ;  /* 0x00000000004c0947 */ /* 0x000fea0003800000 */
[----:B------:R-:W-:-:S07]  /*0ef0*/  IMAD.IADD R5, R3, 0x1, R26 ;  /* 0x0000000103057824 */ /* 0x000fce00078e021a */
.L_x_5:
[----:B------:R-:W-:-:S05]  /*0f00*/  IMAD.IADD R6, R4, 0x1, -R25 ;  /* 0x0000000104067824 */ /* 0x000fca00078e0a19 */
[----:B------:R-:W-:-:S04]  /*0f10*/  LEA.HI R6, R6, R6, RZ, 0x1 ;  /* 0x0000000606067211 */ /* 0x000fc800078f08ff */
[----:B------:R-:W-:-:S04]  /*0f20*/  LEA.HI.SX32 R9, R6, R25, 0x1f ;  /* 0x0000001906097211 */ /* 0x000fc800078ffaff */
[----:B------:R-:W-:Y:S01]  /*0f30*/  LOP3.LUT R6, RZ, R9, RZ, 0x33, !PT ;  /* 0x00000009ff067212 */ /* 0x000fe200078e33ff */
[----:B------:R-:W-:-:S04]  /*0f40*/  IMAD R8, R9, 0xc, R2 ;  /* 0x0000000c09087824 */ /* 0x000fc800078e0202 */
[----:B------:R-:W-:Y:S01]  /*0f50*/  IMAD.IADD R7, R5, 0x1, R6 ;  /* 0x0000000105077824 */ /* 0x000fe200078e0206 */
[----:B------:R-:W-:Y:S03]  /*0f60*/  LDS R10, [R8] ;  /* 0x00000000080a7984 */ /* 0x000fe60000000800 */
[----:B------:R-:W-:-:S05]  /*0f70*/  IMAD R11, R7, 0xc, R2 ;  /* 0x0000000c070b7824 */ /* 0x000fca00078e0202 */
[----:B------:R-:W0:Y:S02]  /*0f80*/  LDS R13, [R11] ;  /* 0x000000000b0d7984 */ /* 0x000e240000000800 */
[----:B0-----:R-:W-:-:S13]  /*0f90*/  ISETP.NE.AND P1, PT, R13, R10, PT ;  /* 0x0000000a0d00720c */ /* 0x001fda0003f25270 */
[----:B------:R-:W-:Y:S01]  /*0fa0*/  @!P1 LDS R6, [R11+0x4] ;  /* 0x000004000b069984 */ /* 0x000fe20000000800 */
[----:B------:R-:W-:-:S03]  /*0fb0*/  @P1 ISETP.LT.AND P0, PT, R13, R10, PT ;  /* 0x0000000a0d00120c */ /* 0x000fc60003f01270 */
[----:B------:R-:W0:Y:S02]  /*0fc0*/  @!P1 LDS R7, [R8+0x4] ;  /* 0x0000040008079984 */ /* 0x000e240000000800 */
[----:B0-----:R-:W-:-:S04]  /*0fd0*/  @!P1 ISETP.LT.AND P0, PT, R6, R7, PT ;  /* 0x000000070600920c */ /* 0x001fc80003f01270 */
[----:B------:R-:W-:-:S09]  /*0fe0*/  SEL R4, R9, R4, P0 ;  /* 0x0000000409047207 */ /* 0x000fd20000000000 */
[----:B------:R-:W-:-:S05]  /*0ff0*/  @!P0 VIADD R25, R9, 0x1 ;  /* 0x0000000109198836 */ /* 0x000fca0000000000 */
[----:B------:R-:W-:-:S13]  /*1000*/  ISETP.GE.AND P0, PT, R25, R4, PT ;  /* 0x000000041900720c */ /* 0x000fda0003f06270 */
[----:B------:R-:W-:Y:S05]  /*1010*/  @!P0 BRA `(.L_x_5) ;  /* 0xfffffffc00b88947 */ /* 0x000fea000383ffff */
.L_x_4:
[----:B------:R-:W-:Y:S05]  /*1020*/  BSYNC.RECONVERGENT B0 ;  /* 0x0000000000007941 */ /* 0x000fea0003800200 */
.L_x_3:
[----:B------:R-:W-:Y:S01]  /*1030*/  IADD3 R15, PT, PT, R26, R3, -R25 ;  /* 0x000000031a0f7210 */ /* 0x000fe20007ffe819 */
[--C-:B------:R-:W-:Y:S01]  /*1040*/  IMAD R14, R25, 0xc, R2.reuse ;  /* 0x0000000c190e7824 */ /* 0x100fe200078e0202 */
[----:B------:R-:W-:Y:S01]  /*1050*/  BSSY.RECONVERGENT B0, `(.L_x_6) ;  /* 0x0000011000007945 */ /* 0x000fe20003800200 */
[----:B------:R-:W-:Y:S02]  /*1060*/  PLOP3.LUT P0, PT, PT, PT, PT, 0x8, 0x80 ;  /* 0x000000000080781c */ /* 0x000fe40003f0e170 */
[C---:B------:R-:W-:Y:S01]  /*1070*/  IMAD R6, R15.reuse, 0xc, R2 ;  /* 0x0000000c0f067824 */ /* 0x040fe200078e0202 */
[----:B------:R0:W1:Y:S01]  /*1080*/  LDS R11, [R14+0x8] ;  /* 0x000008000e0b7984 */ /* 0x0000620000000800 */
[----:B------:R-:W-:-:S03]  /*1090*/  ISETP.GE.AND P1, PT, R15, R0, PT ;  /* 0x000000000f00720c */ /* 0x000fc60003f26270 */
[----:B------:R0:W2:Y:S04]  /*10a0*/  LDS R10, [R6+0x8] ;  /* 0x00000800060a7984 */ /* 0x0000a80000000800 */
[----:B------:R0:W3:Y:S04]  /*10b0*/  LDS R9, [R14+0x4] ;  /* 0x000004000e097984 */ /* 0x0000e80000000800 */
[----:B------:R0:W4:Y:S04]  /*10c0*/  LDS R12, [R14] ;  /* 0x000000000e0c7984 */ /* 0x0001280000000800 */
[----:B------:R0:W0:Y:S04]  /*10d0*/  LDS R13, [R6] ;  /* 0x00000000060d7984 */ /* 0x0000280000000800 */
[----:B------:R0:W0:Y:S01]  /*10e0*/  LDS R8, [R6+0x4] ;  /* 0x0000040006087984 */ /* 0x0000220000000800 */
[----:B------:R-:W-:Y:S05]  /*10f0*/  @P1 BRA `(.L_x_7) ;  /* 0x0000000000181947 */ /* 0x000fea0003800000 */
[----:B------:R-:W-:Y:S02]  /*1100*/  ISETP.GE.AND P1, PT, R25, R26, PT ;  /* 0x0000001a1900720c */ /* 0x000fe40003f26270 */
[----:B------:R-:W-:-:S11]  /*1110*/  PLOP3.LUT P0, PT, PT, PT, PT, 0x80, 0x8 ;  /* 0x000000000008781c */ /* 0x000fd60003f0f070 */
[----:B------:R-:W-:Y:S05]  /*1120*/  @P1 BRA `(.L_x_7) ;  /* 0x00000000000c1947 */ /* 0x000fea0003800000 */
[----:B0---4-:R-:W-:-:S13]  /*1130*/  ISETP.NE.AND P1, PT, R13, R12, PT ;  /* 0x0000000c0d00720c */ /* 0x011fda0003f25270 */
[----:B------:R-:W-:Y:S02]  /*1140*/  @P1 ISETP.LT.AND P0, PT, R13, R12, PT ;  /* 0x0000000c0d00120c */ /* 0x000fe40003f01270 */
[----:B---3--:R-:W-:-:S13]  /*1150*/  @!P1 ISETP.LT.AND P0, PT, R8, R9, PT ;  /* 0x000000090800920c */ /* 0x008fda0003f01270 */
.L_x_7:
[----:B------:R-:W-:Y:S05]  /*1160*/  BSYNC.RECONVERGENT B0 ;  /* 0x0000000000007941 */ /* 0x000fea0003800200 */
.L_x_6:
[----:B------:R-:W-:Y:S01]  /*1170*/  VIADD R7, R15, 0x1 ;  /* 0x000000010f077836 */ /* 0x000fe20000000000 */
[----:B------:R-:W-:Y:S01]  /*1180*/  BSSY.RECONVERGENT B0, `(.L_x_8) ;  /* 0x0000018000007945 */ /* 0x000fe20003800200 */
[----:B------:R-:W-:Y:S01]  /*1190*/  @!P0 IMAD.MOV R7, RZ, RZ, R15 ;  /* 0x000000ffff078224 */ /* 0x000fe200078e020f */
[----:B-12---:R-:W-:Y:S01]  /*11a0*/  SEL R5, R10, R11, P0 ;  /* 0x0000000b0a057207 */ /* 0x006fe20000000000 */
[----:B------:R-:W-:Y:S01]  /*11b0*/  VIADD R15, R25, 0x1 ;  /* 0x00000001190f7836 */ /* 0x000fe20000000000 */
[----:B0---4-:R-:W-:Y:S01]  /*11c0*/  SEL R4, R13, R12, P0 ;  /* 0x0000000c0d047207 */ /* 0x011fe20000000000 */
[----:B------:R-:W-:Y:S01]  /*11d0*/  @P0 IMAD.MOV R15, RZ, RZ, R25 ;  /* 0x000000ffff0f0224 */ /* 0x000fe200078e0219 */
[C---:B------:R-:W-:Y:S01]  /*11e0*/  ISETP.GE.AND P1, PT, R7.reuse, R0, PT ;  /* 0x000000000700720c */ /* 0x040fe20003f26270 */
[----:B------:R0:W1:Y:S01]  /*11f0*/  @P0 LDS R10, [R6+0x14] ;  /* 0x00001400060a0984 */ /* 0x0000620000000800 */
[----:B---3--:R-:W-:Y:S01]  /*1200*/  SEL R3, R8, R9, P0 ;  /* 0x0000000908037207 */ /* 0x008fe20000000000 */
[----:B------:R-:W-:-:S02]  /*1210*/  VIADD R17, R7, 0x1 ;  /* 0x0000000107117836 */ /* 0x000fc40000000000 */
[----:B------:R0:W2:Y:S01]  /*1220*/  @!P0 LDS R11, [R14+0x14] ;  /* 0x000014000e0b8984 */ /* 0x0000a20000000800 */
[----:B------:R-:W-:-:S03]  /*1230*/  VIADD R19, R15, 0x1 ;  /* 0x000000010f137836 */ /* 0x000fc60000000000 */
[----:B------:R0:W3:Y:S04]  /*1240*/  @P0 LDS R13, [R6+0xc] ;  /* 0x00000c00060d0984 */ /* 0x0000e80000000800 */
[----:B------:R0:W4:Y:S04]  /*1250*/  @P0 LDS R8, [R6+0x10] ;  /* 0x0000100006080984 */ /* 0x0001280000000800 */
[----:B------:R0:W0:Y:S04]  /*1260*/  @!P0 LDS R12, [R14+0xc] ;  /* 0x00000c000e0c8984 */ /* 0x0000280000000800 */
[----:B------:R0:W0:Y:S01]  /*1270*/  @!P0 LDS R9, [R14+0x10] ;  /* 0x000010000e098984 */ /* 0x0000220000000800 */
[----:B------:R-:W-:Y:S01]  /*1280*/  PLOP3.LUT P0, PT, PT, PT, PT, 0x8, 0x80 ;  /* 0x000000000080781c */ /* 0x000fe20003f0e170 */
[----:B------:R-:W-:-:S12]  /*1290*/  @P1 BRA `(.L_x_9) ;  /* 0x0000000000181947 */ /* 0x000fd80003800000 */
[----:B------:R-:W-:Y:S02]  /*12a0*/  ISETP.GE.AND P1, PT, R15, R26, PT ;  /* 0x0000001a0f00720c */ /* 0x000fe40003f26270 */
[----:B------:R-:W-:-:S11]  /*12b0*/  PLOP3.LUT P0, PT, PT, PT, PT, 0x80, 0x8 ;  /* 0x000000000008781c */ /* 0x000fd60003f0f070 */
[----:B------:R-:W-:Y:S05]  /*12c0*/  @P1 BRA `(.L_x_9) ;  /* 0x00000000000c1947 */ /* 0x000fea0003800000 */
[----:B0--3--:R-:W-:-:S13]  /*12d0*/  ISETP.NE.AND P1, PT, R13, R12, PT ;  /* 0x0000000c0d00720c */ /* 0x009fda0003f25270 */
[----:B------:R-:W-:Y:S02]  /*12e0*/  @P1 ISETP.LT.AND P0, PT, R13, R12, PT ;  /* 0x0000000c0d00120c */ /* 0x000fe40003f01270 */
[----:B----4-:R-:W-:-:S13]  /*12f0*/  @!P1 ISETP.LT.AND P0, PT, R8, R9, PT ;  /* 0x000000090800920c */ /* 0x010fda0003f01270 */
.L_x_9:
[----:B------:R-:W-:Y:S05]  /*1300*/  BSYNC.RECONVERGENT B0 ;  /* 0x0000000000007941 */ /* 0x000fea0003800200 */
.L_x_8:
[----:B------:R-:W-:Y:S01]  /*1310*/  @!P0 IMAD.MOV R17, RZ, RZ, R7 ;  /* 0x000000ffff118224 */ /* 0x000fe200078e0207 */
[----:B0--3--:R-:W-:Y:S01]  /*1320*/  SEL R7, R13, R12, P0 ;  /* 0x0000000c0d077207 */ /* 0x009fe20000000000 */
[----:B------:R-:W-:Y:S01]  /*1330*/  @P0 IMAD.MOV R19, RZ, RZ, R15 ;  /* 0x000000ffff130224 */ /* 0x000fe200078e020f */
[----:B----4-:R-:W-:Y:S01]  /*1340*/  SEL R6, R8, R9, P0 ;  /* 0x0000000908067207 */ /* 0x010fe20000000000 */
[C-C-:B------:R-:W-:Y:S01]  /*1350*/  @P0 IMAD R16, R17.reuse, 0xc, R2.reuse ;  /* 0x0000000c11100824 */ /* 0x140fe200078e0202 */
[----:B------:R-:W-:Y:S01]  /*1360*/  ISETP.GE.AND P2, PT, R17, R0, PT ;  /* 0x000000001100720c */ /* 0x000fe20003f46270 */
[----:B------:R-:W-:Y:S01]  /*1370*/  @!P0 IMAD R15, R19, 0xc, R2 ;  /* 0x0000000c130f8824 */ /* 0x000fe200078e0202 */
[----:B------:R-:W-:Y:S01]  /*1380*/  BSSY.RECONVERGENT B0, `(.L_x_10) ;  /* 0x000000d000007945 */ /* 0x000fe20003800200 */
[----:B------:R-:W-:Y:S01]  /*1390*/  PLOP3.LUT P1, PT, PT, PT, PT, 0x8, 0x80 ;  /* 0x000000000080781c */ /* 0x000fe20003f2e170 */
[----:B------:R0:W3:Y:S04]  /*13a0*/  @P0 LDS R13, [R16] ;  /* 0x00000000100d0984 */ /* 0x0000e80000000800 */
[----:B------:R0:W4:Y:S04]  /*13b0*/  @!P0 LDS R12, [R15] ;  /* 0x000000000f0c8984 */ /* 0x0001280000000800 */
[----:B------:R0:W0:Y:S04]  /*13c0*/  @!P0 LDS R9, [R15+0x4] ;  /* 0x000004000f098984 */ /* 0x0000280000000800 */
[----:B------:R0:W0:Y:S01]  /*13d0*/  @P0 LDS R8, [R16+0x4] ;  /* 0x0000040010080984 */ /* 0x0000220000000800 */
[----:B------:R-:W-:Y:S05]  /*13e0*/  @P2 BRA `(.L_x_11) ;  /* 0x0000000000182947 */ /* 0x000fea0003800000 */
[----:B------:R-:W-:Y:S02]  /*13f0*/  ISETP.GE.AND P2, PT, R19, R26, PT ;  /* 0x0000001a1300720c */ /* 0x000fe40003f46270 */
[----:B------:R-:W-:-:S11]  /*1400*/  PLOP3.LUT P1, PT, PT, PT, PT, 0x80, 0x8 ;  /* 0x000000000008781c */ /* 0x000fd60003f2f070 */
[----:B------:R-:W-:Y:S05]  /*1410*/  @P2 BRA `(.L_x_11) ;  /* 0x00000000000c2947 */ /* 0x000fea0003800000 */
[----:B---34-:R-:W-:-:S13]  /*1420*/  ISETP.NE.AND P2, PT, R13, R12, PT ;  /* 0x0000000c0d00720c */ /* 0x018fda0003f45270 */
[----:B------:R-:W-:Y:S02]  /*1430*/  @P2 ISETP.LT.AND P1, PT, R13, R12, PT ;  /* 0x0000000c0d00220c */ /* 0x000fe40003f21270 */
[----:B0-----:R-:W-:-:S13]  /*1440*/  @!P2 ISETP.LT.AND P1, PT, R8, R9, PT ;  /* 0x000000090800a20c */ /* 0x001fda0003f21270 */
.L_x_11:
[----:B------:R-:W-:Y:S05]  /*1450*/  BSYNC.RECONVERGENT B0 ;  /* 0x0000000000007941 */ /* 0x000fea0003800200 */
.L_x_10:
[----:B------:R-:W5:Y:S01]  /*1460*/  S2UR UR5, SR_CgaCtaId ;  /* 0x00000000000579c3 */ /* 0x000f620000008800 */
[----:B-12---:R-:W-:Y:S01]  /*1470*/  SEL R2, R10, R11, P0 ;  /* 0x0000000b0a027207 */ /* 0x006fe20000000000 */
[----:B------:R-:W-:Y:S01]  /*1480*/  UMOV UR4, 0x400 ;  /* 0x0000040000047882 */ /* 0x000fe20000000000 */
[----:B------:R-:W-:Y:S01]  /*1490*/  @!P0 LDS R11, [R15+0x8] ;  /* 0x000008000f0b8984 */ /* 0x000fe20000000800 */
[----:B------:R-:W-:Y:S01]  /*14a0*/  VIADD R21, R19, 0x1 ;  /* 0x0000000113157836 */ /* 0x000fe20000000000 */
[----:B------:R-:W-:Y:S01]  /*14b0*/  BSSY.RECONVERGENT B0, `(.L_x_12) ;  /* 0x000001e000007945 */ /* 0x000fe20003800200 */
[----:B------:R-:W-:Y:S01]  /*14c0*/  @P1 IMAD.MOV R21, RZ, RZ, R19 ;  /* 0x000000ffff151224 */ /* 0x000fe200078e0213 */
[----:B------:R0:W1:Y:S01]  /*14d0*/  @P0 LDS R10, [R16+0x8] ;  /* 0x00000800100a0984 */ /* 0x0000620000000800 */
[----:B------:R-:W-:Y:S01]  /*14e0*/  VIADD R19, R17, 0x1 ;  /* 0x0000000111137836 */ /* 0x000fe20000000000 */
[----:B------:R-:W-:Y:S01]  /*14f0*/  PLOP3.LUT P0, PT, PT, PT, PT, 0x8, 0x80 ;  /* 0x000000000080781c */ /* 0x000fe20003f0e170 */
[----:B------:R-:W-:Y:S01]  /*1500*/  @!P1 IMAD.MOV R19, RZ, RZ, R17 ;  /* 0x000000ffff139224 */ /* 0x000fe200078e0211 */
[----:B---34-:R-:W-:Y:S01]  /*1510*/  SEL R17, R13, R12, P1 ;  /* 0x0000000c0d117207 */ /* 0x018fe20000800000 */
[----:B------:R-:W-:-:S02]  /*1520*/  VIADD R25, R21, 0x1 ;  /* 0x0000000115197836 */ /* 0x000fc40000000000 */
[C---:B------:R-:W-:Y:S01]  /*1530*/  VIADD R23, R19.reuse, 0x1 ;  /* 0x0000000113177836 */ /* 0x040fe20000000000 */
[----:B0-----:R-:W-:Y:S02]  /*1540*/  SEL R16, R8, R9, P1 ;  /* 0x0000000908107207 */ /* 0x001fe40000800000 */
[----:B------:R-:W-:Y:S01]  /*1550*/  ISETP.GE.AND P2, PT, R19, R0, PT ;  /* 0x000000001300720c */ /* 0x000fe20003f46270 */
[----:B-----5:R-:W-:-:S06]  /*1560*/  ULEA UR4, UR5, UR4, 0x18 ;  /* 0x0000000405047291 */ /* 0x020fcc000f8ec0ff */
[----:B------:R-:W-:-:S04]  /*1570*/  @!P1 IMAD.U32 R14, RZ, RZ, UR4 ;  /* 0x00000004ff0e9e24 */ /* 0x000fc8000f8e00ff */
[----:B------:R-:W-:Y:S02]  /*1580*/  @!P1 IMAD R18, R21, 0xc, R14 ;  /* 0x0000000c15129824 */ /* 0x000fe400078e020e */
[----:B------:R-:W-:-:S03]  /*1590*/  @P1 IMAD.U32 R14, RZ, RZ, UR4 ;  /* 0x00000004ff0e1e24 */ /* 0x000fc6000f8e00ff */
[----:B------:R0:W2:Y:S01]  /*15a0*/  @!P1 LDS R12, [R18] ;  /* 0x00000000120c9984 */ /* 0x0000a20000000800 */
[----:B------:R-:W-:-:S03]  /*15b0*/  @P1 IMAD R20, R19, 0xc, R14 ;  /* 0x0000000c13141824 */ /* 0x000fc600078e020e */
[----:B------:R0:W3:Y:S01]  /*15c0*/  @!P1 LDS R9, [R18+0x4] ;  /* 0x0000040012099984 */ /* 0x0000e20000000800 */
[----:B-1----:R-:W-:-:S03]  /*15d0*/  SEL R15, R10, R11, P1 ;  /* 0x0000000b0a0f7207 */ /* 0x002fc60000800000 */
[----:B------:R0:W1:Y:S04]  /*15e0*/  @P1 LDS R13, [R20] ;  /* 0x00000000140d1984 */ /* 0x0000680000000800 */
[----:B------:R0:W4:Y:S04]  /*15f0*/  @!P1 LDS R11, [R18+0x8] ;  /* 0x00000800120b9984 */ /* 0x0001280000000800 */
[----:B------:R0:W0:Y:S04]  /*1600*/  @P1 LDS R10, [R20+0x8] ;  /* 0x00000800140a1984 */ /* 0x0000280000000800 */
[----:B------:R0:W0:Y:S01]  /*1610*/  @P1 LDS R8, [R20+0x4] ;  /* 0x0000040014081984 */ /* 0x0000220000000800 */
[----:B------:R-:W-:Y:S05]  /*1620*/  @P2 BRA `(.L_x_13) ;  /* 0x0000000000182947 */ /* 0x000fea0003800000 */
[----:B------:R-:W-:Y:S02]  /*1630*/  ISETP.GE.AND P1, PT, R21, R26, PT ;  /* 0x0000001a1500720c */ /* 0x000fe40003f26270 */
[----:B------:R-:W-:-:S11]  /*1640*/  PLOP3.LUT P0, PT, PT, PT, PT, 0x80, 0x8 ;  /* 0x000000000008781c */ /* 0x000fd60003f0f070 */
[----:B------:R-:W-:Y:S05]  /*1650*/  @P1 BRA `(.L_x_13) ;  /* 0x00000000000c1947 */ /* 0x000fea0003800000 */
[----:B-12---:R-:W-:-:S13]  /*1660*/  ISETP.NE.AND P1, PT, R13, R12, PT ;  /* 0x0000000c0d00720c */ /* 0x006fda0003f25270 */
[----:B------:R-:W-:Y:S02]  /*1670*/  @P1 ISETP.LT.AND P0, PT, R13, R12, PT ;  /* 0x0000000c0d00120c */ /* 0x000fe40003f01270 */
[----:B0--3--:R-:W-:-:S13]  /*1680*/  @!P1 ISETP.LT.AND P0, PT, R8, R9, PT ;  /* 0x000000090800920c */ /* 0x009fda0003f01270 */
.L_x_13:
[----:B------:R-:W-:Y:S05]  /*1690*/  BSYNC.RECONVERGENT B0 ;  /* 0x0000000000007941 */ /* 0x000fea0003800200 */
.L_x_12:
[----:B------:R-:W-:Y:S01]  /*16a0*/  @!P0 IMAD.MOV R23, RZ, RZ, R19 ;  /* 0x000000ffff178224 */ /* 0x000fe200078e0213 */
[----:B------:R-:W-:Y:S01]  /*16b0*/  BSSY.RECONVERGENT B0, `(.L_x_14) ;  /* 0x0000016000007945 */ /* 0x000fe20003800200 */
[----:B------:R-:W-:Y:S01]  /*16c0*/  @P0 IMAD.MOV R25, RZ, RZ, R21 ;  /* 0x000000ffff190224 */ /* 0x000fe200078e0215 */
[----:B0---4-:R-:W-:Y:S01]  /*16d0*/  SEL R18, R10, R11, P0 ;  /* 0x0000000b0a127207 */ /* 0x011fe20000000000 */
[C-C-:B------:R-:W-:Y:S01]  /*16e0*/  @P0 IMAD R21, R23.reuse, 0xc, R14.reuse ;  /* 0x0000000c17150824 */ /* 0x140fe200078e020e */
[----:B------:R-:W-:Y:S01]  /*16f0*/  ISETP.GE.AND P1, PT, R23, R0, PT ;  /* 0x000000001700720c */ /* 0x000fe20003f26270 */
[----:B------:R-:W-:Y:S01]  /*1700*/  @!P0 IMAD R20, R25, 0xc, R14 ;  /* 0x0000000c19148824 */ /* 0x000fe200078e020e */
[----:B-12---:R-:W-:Y:S02]  /*1710*/  SEL R19, R13, R12, P0 ;  /* 0x0000000c0d137207 */ /* 0x006fe40000000000 */
[----:B---3--:R-:W-:Y:S01]  /*1720*/  SEL R0, R8, R9, P0 ;  /* 0x0000000908007207 */ /* 0x008fe20000000000 */
[----:B------:R0:W1:Y:S04]  /*1730*/  @P0 LDS R10, [R21+0x8] ;  /* 0x00000800150a0984 */ /* 0x0000680000000800 */
[----:B------:R0:W2:Y:S04]  /*1740*/  @!P0 LDS R11, [R20+0x8] ;  /* 0x00000800140b8984 */ /* 0x0000a80000000800 */
[----:B------:R0:W3:Y:S04]  /*1750*/  @!P0 LDS R12, [R20] ;  /* 0x00000000140c8984 */ /* 0x0000e80000000800 */
[----:B------:R0:W4:Y:S04]  /*1760*/  @!P0 LDS R9, [R20+0x4] ;  /* 0x0000040014098984 */ /* 0x0001280000000800 */
[----:B------:R0:W0:Y:S04]  /*1770*/  @P0 LDS R13, [R21] ;  /* 0x00000000150d0984 */ /* 0x0000280000000800 */
[----:B------:R0:W0:Y:S01]  /*1780*/  @P0 LDS R8, [R21+0x4] ;  /* 0x0000040015080984 */ /* 0x0000220000000800 */
        /* <DEDUP_REMOVED lines=8> */
.L_x_15:
[----:B------:R-:W-:Y:S05]  /*1810*/  BSYNC.RECONVERGENT B0 ;  /* 0x0000000000007941 */ /* 0x000fea0003800200 */
.L_x_14:
[----:B------:R-:W5:Y:S01]  /*1820*/  LDCU.U8 UR4, c[0x0][0x380] ;  /* 0x00007000ff0477ac */ /* 0x000f620008000000 */
[----:B0--3--:R-:W-:Y:S02]  /*1830*/  SEL R12, R13, R12, P0 ;  /* 0x0000000c0d0c7207 */ /* 0x009fe40000000000 */
[----:B----4-:R-:W-:Y:S02]  /*1840*/  SEL R20, R8, R9, P0 ;  /* 0x0000000908147207 */ /* 0x010fe40000000000 */
[----:B-12---:R-:W-:Y:S01]  /*1850*/  SEL R22, R10, R11, P0 ;  /* 0x0000000b0a167207 */ /* 0x006fe20000000000 */
[----:B-----5:R-:W-:-:S04]  /*1860*/  UPRMT UR4, UR4, 0x8880, URZ ;  /* 0x0000888004047896 */ /* 0x020fc800080000ff */
[----:B------:R-:W-:Y:S01]  /*1870*/  UISETP.NE.AND UP0, UPT, UR4, URZ, UPT ;  /* 0x000000ff0400728c */ /* 0x000fe2000bf05270 */
[----:B------:R-:W-:Y:S08]  /*1880*/  BAR.SYNC.DEFER_BLOCKING 0x0 ;  /* 0x0000000000007b1d */ /* 0x000ff00000010000 */
[----:B------:R-:W-:Y:S05]  /*1890*/  BRA.U !UP0, `(.L_x_16) ;  /* 0x0000000108fc7547 */ /* 0x000fea000b800000 */
[----:B------:R-:W0:Y:S01]  /*18a0*/  S2R R10, SR_LANEID ;  /* 0x00000000000a7919 */ /* 0x000e220000000000 */
[----:B------:R-:W-:-:S05]  /*18b0*/  SHF.R.U32.HI R8, RZ, 0x5, R27 ;  /* 0x00000005ff087819 */ /* 0x000fca000001161b */
[----:B0-----:R-:W-:-:S04]  /*18c0*/  IMAD R8, R8, 0x20, R10 ;  /* 0x0000002008087824 */ /* 0x001fc800078e020a */
[----:B------:R-:W-:-:S04]  /*18d0*/  IMAD R9, R8, 0x5, RZ ;  /* 0x0000000508097824 */ /* 0x000fc800078e02ff */
[----:B------:R-:W-:Y:S02]  /*18e0*/  IMAD R11, R9, 0xc, R14 ;  /* 0x0000000c090b7824 */ /* 0x000fe400078e020e */
[----:B------:R-:W-:-:S03]  /*18f0*/  IMAD R9, R10, -0x4, R9 ;  /* 0xfffffffc0a097824 */ /* 0x000fc600078e0209 */
[----:B------:R0:W-:Y:S01]  /*1900*/  STS [R11], R4 ;  /* 0x000000040b007388 */ /* 0x0001e20000000800 */
[----:B------:R-:W-:-:S03]  /*1910*/  IMAD R9, R9, 0xc, R14 ;  /* 0x0000000c09097824 */ /* 0x000fc600078e020e */
[----:B------:R-:W-:Y:S04]  /*1920*/  STS [R11+0x4], R3 ;  /* 0x000004030b007388 */ /* 0x000fe80000000800 */
[----:B------:R1:W-:Y:S01]  /*1930*/  STS [R11+0x8], R5 ;  /* 0x000008050b007388 */ /* 0x0003e20000000800 */
[----:B0-----:R-:W-:-:S03]  /*1940*/  LOP3.LUT R4, R27, 0x1f, RZ, 0xc0, !PT ;  /* 0x0000001f1b047812 */ /* 0x001fc600078ec0ff */
[----:B------:R-:W-:Y:S04]  /*1950*/  STS [R11+0xc], R7 ;  /* 0x00000c070b007388 */ /* 0x000fe80000000800 */
[----:B------:R-:W-:Y:S01]  /*1960*/  STS [R11+0x10], R6 ;  /* 0x000010060b007388 */ /* 0x000fe20000000800 */
[----:B-1----:R-:W-:-:S03]  /*1970*/  LOP3.LUT R5, R27, 0x3e0, RZ, 0xc0, !PT ;  /* 0x000003e01b057812 */ /* 0x002fc600078ec0ff */
[----:B------:R0:W-:Y:S02]  /*1980*/  STS [R11+0x14], R2 ;  /* 0x000014020b007388 */ /* 0x0001e40000000800 */
[----:B------:R-:W-:Y:S02]  /*1990*/  IMAD R4, R5, 0x5, R4 ;  /* 0x0000000505047824 */ /* 0x000fe400078e0204 */
[----:B------:R-:W-:Y:S01]  /*19a0*/  STS [R11+0x18], R17 ;  /* 0x000018110b007388 */ /* 0x000fe20000000800 */
[----:B------:R-:W-:-:S03]  /*19b0*/  IMAD.MOV.U32 R5, RZ, RZ, RZ ;  /* 0x000000ffff057224 */ /* 0x000fc600078e00ff */
[----:B------:R-:W-:Y:S01]  /*19c0*/  STS [R11+0x1c], R16 ;  /* 0x00001c100b007388 */ /* 0x000fe20000000800 */
[----:B------:R-:W-:Y:S01]  /*19d0*/  IMAD.WIDE.U32 R4, R28, 0x500, R4 ;  /* 0x000005001c047825 */ /* 0x000fe200078e0004 */
[----:B0-----:R-:W0:Y:S02]  /*19e0*/  LDC.64 R2, c[0x0][0x3b0] ;  /* 0x0000ec00ff027b82 */ /* 0x001e240000000a00 */
[----:B------:R-:W-:Y:S01]  /*19f0*/  STS [R11+0x20], R15 ;  /* 0x0000200f0b007388 */ /* 0x000fe20000000800 */
[----:B------:R-:W-:-:S03]  /*1a00*/  IMAD R5, R5, 0xc, RZ ;  /* 0x0000000c05057824 */ /* 0x000fc600078e02ff */
[----:B------:R-:W-:Y:S04]  /*1a10*/  STS [R11+0x24], R19 ;  /* 0x000024130b007388 */ /* 0x000fe80000000800 */
[----:B------:R-:W-:Y:S04]  /*1a20*/  STS [R11+0x28], R0 ;  /* 0x000028000b007388 */ /* 0x000fe80000000800 */
[----:B------:R-:W-:Y:S04]  /*1a30*/  STS [R11+0x2c], R18 ;  /* 0x00002c120b007388 */ /* 0x000fe80000000800 */
[----:B------:R-:W-:Y:S04]  /*1a40*/  STS [R11+0x30], R12 ;  /* 0x0000300c0b007388 */ /* 0x000fe80000000800 */
[----:B------:R-:W-:Y:S01]  /*1a50*/  STS [R11+0x34], R20 ;  /* 0x000034140b007388 */ /* 0x000fe20000000800 */
[----:B0-----:R-:W-:-:S03]  /*1a60*/  IMAD.WIDE.U32 R2, R4, 0xc, R2 ;  /* 0x0000000c04027825 */ /* 0x001fc600078e0002 */
[----:B------:R-:W-:Y:S01]  /*1a70*/  STS [R11+0x38], R22 ;  /* 0x000038160b007388 */ /* 0x000fe20000000800 */
[----:B------:R-:W-:-:S03]  /*1a80*/  NOP ;  /* 0x0000000000007918 */ /* 0x000fc60000000000 */
[----:B------:R-:W0:Y:S01]  /*1a90*/  LDS R7, [R9] ;  /* 0x0000000009077984 */ /* 0x000e220000000800 */
[----:B------:R-:W-:-:S03]  /*1aa0*/  IMAD.IADD R3, R3, 0x1, R5 ;  /* 0x0000000103037824 */ /* 0x000fc600078e0205 */
[----:B------:R-:W1:Y:S04]  /*1ab0*/  LDS R13, [R9+0x4] ;  /* 0x00000400090d7984 */ /* 0x000e680000000800 */
[----:B------:R-:W2:Y:S04]  /*1ac0*/  LDS R15, [R9+0x8] ;  /* 0x00000800090f7984 */ /* 0x000ea80000000800 */
[----:B------:R-:W3:Y:S04]  /*1ad0*/  LDS R17, [R9+0x180] ;  /* 0x0001800009117984 */ /* 0x000ee80000000800 */
[----:B------:R-:W4:Y:S04]  /*1ae0*/  LDS R19, [R9+0x184] ;  /* 0x0001840009137984 */ /* 0x000f280000000800 */
[----:B------:R-:W5:Y:S04]  /*1af0*/  LDS R11, [R9+0x188] ;  /* 0x00018800090b7984 */ /* 0x000f680000000800 */
        /* <DEDUP_REMOVED lines=9> */
[----:B0-----:R-:W-:Y:S04]  /*1b90*/  STG.E desc[UR6][R2.64], R7 ;  /* 0x0000000702007986 */ /* 0x001fe8000c101906 */
[----:B-1----:R-:W-:Y:S04]  /*1ba0*/  STG.E desc[UR6][R2.64+0x4], R13 ;  /* 0x0000040d02007986 */ /* 0x002fe8000c101906 */
[----:B--2---:R-:W-:Y:S04]  /*1bb0*/  STG.E desc[UR6][R2.64+0x8], R15 ;  /* 0x0000080f02007986 */ /* 0x004fe8000c101906 */
[----:B---3--:R-:W-:Y:S04]  /*1bc0*/  STG.E desc[UR6][R2.64+0x180], R17 ;  /* 0x0001801102007986 */ /* 0x008fe8000c101906 */
[----:B----4-:R-:W-:Y:S04]  /*1bd0*/  STG.E desc[UR6][R2.64+0x184], R19 ;  /* 0x0001841302007986 */ /* 0x010fe8000c101906 */
[----:B-----5:R-:W-:Y:S04]  /*1be0*/  STG.E desc[UR6][R2.64+0x188], R11 ;  /* 0x0001880b02007986 */ /* 0x020fe8000c101906 */
[----:B------:R-:W-:Y:S04]  /*1bf0*/  STG.E desc[UR6][R2.64+0x300], R21 ;  /* 0x0003001502007986 */ /* 0x000fe8000c101906 */
[----:B------:R-:W-:Y:S04]  /*1c00*/  STG.E desc[UR6][R2.64+0x304], R23 ;  /* 0x0003041702007986 */ /* 0x000fe8000c101906 */
[----:B------:R-:W-:Y:S04]  /*1c10*/  STG.E desc[UR6][R2.64+0x308], R25 ;  /* 0x0003081902007986 */ /* 0x000fe8000c101906 */
[----:B------:R-:W-:Y:S04]  /*1c20*/  STG.E desc[UR6][R2.64+0x480], R27 ;  /* 0x0004801b02007986 */ /* 0x000fe8000c101906 */
[----:B------:R-:W-:Y:S04]  /*1c30*/  STG.E desc[UR6][R2.64+0x484], R29 ;  /* 0x0004841d02007986 */ /* 0x000fe8000c101906 */
[----:B------:R-:W-:Y:S04]  /*1c40*/  STG.E desc[UR6][R2.64+0x488], R31 ;  /* 0x0004881f02007986 */ /* 0x000fe8000c101906 */
[----:B------:R-:W-:Y:S04]  /*1c50*/  STG.E desc[UR6][R2.64+0x600], R33 ;  /* 0x0006002102007986 */ /* 0x000fe8000c101906 */
[----:B------:R-:W-:Y:S04]  /*1c60*/  STG.E desc[UR6][R2.64+0x604], R35 ;  /* 0x0006042302007986 */ /* 0x000fe8000c101906 */
[----:B------:R-:W-:Y:S01]  /*1c70*/  STG.E desc[UR6][R2.64+0x608], R37 ;  /* 0x0006082502007986 */ /* 0x000fe2000c101906 */
[----:B------:R-:W-:Y:S05]  /*1c80*/  EXIT ;  /* 0x000000000000794d */ /* 0x000fea0003800000 */
.L_x_16:
[----:B------:R-:W0:Y:S01]  /*1c90*/  S2R R10, SR_LANEID ;  /* 0x00000000000a7919 */ /* 0x000e220000000000 */
[----:B------:R-:W-:Y:S01]  /*1ca0*/  SHF.R.U32.HI R9, RZ, 0x5, R27 ;  /* 0x00000005ff097819 */ /* 0x000fe2000001161b */
[----:B------:R-:W1:Y:S01]  /*1cb0*/  LDCU.64 UR4, c[0x0][0x388] ;  /* 0x00007100ff0477ac */ /* 0x000e620008000a00 */
[C---:B------:R-:W-:Y:S02]  /*1cc0*/  LOP3.LUT R8, R27.reuse, 0x1f, RZ, 0xc0, !PT ;  /* 0x0000001f1b087812 */ /* 0x040fe400078ec0ff */
[----:B------:R-:W-:Y:S01]  /*1cd0*/  LOP3.LUT R27, R27, 0x3e0, RZ, 0xc0, !PT ;  /* 0x000003e01b1b7812 */ /* 0x000fe200078ec0ff */
[----:B------:R-:W2:Y:S01]  /*1ce0*/  LDCU.128 UR8, c[0x0][0x390] ;  /* 0x00007200ff0877ac */ /* 0x000ea20008000c00 */
[----:B0-----:R-:W-:-:S04]  /*1cf0*/  IMAD R9, R9, 0x20, R10 ;  /* 0x0000002009097824 */ /* 0x001fc800078e020a */
[----:B------:R-:W-:Y:S02]  /*1d00*/  IMAD R11, R9, 0x5, RZ ;  /* 0x00000005090b7824 */ /* 0x000fe400078e02ff */
[----:B------:R-:W-:Y:S02]  /*1d10*/  IMAD.MOV.U32 R9, RZ, RZ, RZ ;  /* 0x000000ffff097224 */ /* 0x000fe400078e00ff */
[----:B------:R-:W-:Y:S02]  /*1d20*/  IMAD R21, R11, 0xc, R14 ;  /* 0x0000000c0b157824 */ /* 0x000fe400078e020e */
[----:B------:R-:W-:Y:S02]  /*1d30*/  IMAD R11, R10, -0x4, R11 ;  /* 0xfffffffc0a0b7824 */ /* 0x000fe400078e020b */
[----:B------:R-:W-:Y:S01]  /*1d40*/  IMAD.WIDE.U32 R28, R28, 0x500, R8 ;  /* 0x000005001c1c7825 */ /* 0x000fe200078e0008 */
[----:B------:R-:W-:Y:S03]  /*1d50*/  STS [R21], R4 ;  /* 0x0000000415007388 */ /* 0x000fe60000000800 */
[----:B------:R-:W-:Y:S01]  /*1d60*/  IMAD R14, R11, 0xc, R14 ;  /* 0x0000000c0b0e7824 */ /* 0x000fe200078e020e */
[----:B------:R-:W-:Y:S04]  /*1d70*/  STS [R21+0x4], R3 ;  /* 0x0000040315007388 */ /* 0x000fe80000000800 */
[----:B------:R-:W-:Y:S04]  /*1d80*/  STS [R21+0x8], R5 ;  /* 0x0000080515007388 */ /* 0x000fe80000000800 */
[----:B------:R0:W-:Y:S04]  /*1d90*/  STS [R21+0xc], R7 ;  /* 0x00000c0715007388 */ /* 0x0001e80000000800 */
[----:B------:R3:W-:Y:S04]  /*1da0*/  STS [R21+0x10], R6 ;  /* 0x0000100615007388 */ /* 0x0007e80000000800 */
[----:B------:R1:W-:Y:S01]  /*1db0*/  STS [R21+0x14], R2 ;  /* 0x0000140215007388 */ /* 0x0003e20000000800 */
[----:B0-----:R-:W-:-:S03]  /*1dc0*/  IMAD R7, R27, 0x5, RZ ;  /* 0x000000051b077824 */ /* 0x001fc600078e02ff */
[----:B------:R-:W-:Y:S02]  /*1dd0*/  STS [R21+0x18], R17 ;  /* 0x0000181115007388 */ /* 0x000fe40000000800 */
[----:B------:R-:W-:Y:S02]  /*1de0*/  IADD3 R7, P0, PT, R7, R28, RZ ;  /* 0x0000001c07077210 */ /* 0x000fe40007f1e0ff */
[----:B------:R-:W-:Y:S04]  /*1df0*/  STS [R21+0x1c], R16 ;  /* 0x00001c1015007388 */ /* 0x000fe80000000800 */
[----:B------:R-:W-:Y:S01]  /*1e00*/  STS [R21+0x20], R15 ;  /* 0x0000200f15007388 */ /* 0x000fe20000000800 */
[----:B------:R-:W-:Y:S02]  /*1e10*/  IMAD.X R28, RZ, RZ, R29, P0 ;  /* 0x000000ffff1c7224 */ /* 0x000fe400000e061d */
[C---:B---3--:R-:W-:Y:S01]  /*1e20*/  IMAD.SHL.U32 R6, R7.reuse, 0x4, RZ ;  /* 0x0000000407067824 */ /* 0x048fe200078e00ff */
[----:B------:R-:W-:Y:S02]  /*1e30*/  STS [R21+0x24], R19 ;  /* 0x0000241315007388 */ /* 0x000fe40000000800 */
[----:B------:R-:W-:-:S02]  /*1e40*/  SHF.L.U64.HI R7, R7, 0x2, R28 ;  /* 0x0000000207077819 */ /* 0x000fc4000001021c */
[----:B------:R-:W-:Y:S01]  /*1e50*/  STS [R21+0x28], R0 ;  /* 0x0000280015007388 */ /* 0x000fe20000000800 */
[C---:B-1----:R-:W-:Y:S02]  /*1e60*/  IADD3 R2, P0, PT, R6.reuse, UR4, RZ ;  /* 0x0000000406027c10 */ /* 0x042fe4000ff1e0ff */
[C---:B--2---:R-:W-:Y:S01]  /*1e70*/  IADD3 R4, P1, PT, R6.reuse, UR8, RZ ;  /* 0x0000000806047c10 */ /* 0x044fe2000ff3e0ff */
[----:B------:R-:W-:Y:S01]  /*1e80*/  STS [R21+0x2c], R18 ;  /* 0x00002c1215007388 */ /* 0x000fe20000000800 */
[C---:B------:R-:W-:Y:S02]  /*1e90*/  IADD3.X R3, PT, PT, R7.reuse, UR5, RZ, P0, !PT ;  /* 0x0000000507037c10 */ /* 0x040fe400087fe4ff */
[----:B------:R-:W-:Y:S01]  /*1ea0*/  IADD3 R6, P0, PT, R6, UR10, RZ ;  /* 0x0000000a06067c10 */ /* 0x000fe2000ff1e0ff */
[----:B------:R-:W-:Y:S01]  /*1eb0*/  STS [R21+0x30], R12 ;  /* 0x0000300c15007388 */ /* 0x000fe20000000800 */
[C---:B------:R-:W-:Y:S02]  /*1ec0*/  IADD3.X R5, PT, PT, R7.reuse, UR9, RZ, P1, !PT ;  /* 0x0000000907057c10 */ /* 0x040fe40008ffe4ff */
[----:B------:R-:W-:Y:S01]  /*1ed0*/  IADD3.X R7, PT, PT, R7, UR11, RZ, P0, !PT ;  /* 0x0000000b07077c10 */ /* 0x000fe200087fe4ff */
[----:B------:R-:W-:Y:S04]  /*1ee0*/  STS [R21+0x34], R20 ;  /* 0x0000341415007388 */ /* 0x000fe80000000800 */
[----:B------:R-:W-:Y:S01]  /*1ef0*/  STS [R21+0x38], R22 ;  /* 0x0000381615007388 */ /* 0x000fe20000000800 */
[----:B------:R-:W-:-:S03]  /*1f00*/  NOP ;  /* 0x0000000000007918 */ /* 0x000fc60000000000 */
[----:B------:R-:W0:Y:S04]  /*1f10*/  LDS R9, [R14] ;  /* 0x000000000e097984 */ /* 0x000e280000000800 */
        /* <DEDUP_REMOVED lines=30> */
.L_x_0:
        /* <DEDUP_REMOVED lines=10> */
[--C-:B------:R-:W-:Y:S01]  /*21a0*/  SHF.R.U32.HI R0, RZ, 0x1, R7.reuse ;  /* 0x00000001ff007819 */ /* 0x100fe20000011607 */
[----:B------:R-:W-:Y:S01]  /*21b0*/  BSSY.RECONVERGENT B0, `(.L_x_17) ;  /* 0x00000ed000007945 */ /* 0x000fe20003800200 */
[CC--:B------:R-:W-:Y:S01]  /*21c0*/  LOP3.LUT R11, R9.reuse, R28.reuse, RZ, 0xc0, !PT ;  /* 0x0000001c090b7212 */ /* 0x0c0fe200078ec0ff */
[----:B------:R-:W-:Y:S01]  /*21d0*/  UISETP.NE.AND UP0, UPT, UR4, URZ, UPT ;  /* 0x000000ff0400728c */ /* 0x000fe2000bf05270 */
[----:B------:R-:W-:Y:S01]  /*21e0*/  LOP3.LUT R9, R9, R28, RZ, 0xfc, !PT ;  /* 0x0000001c09097212 */ /* 0x000fe200078efcff */
[----:B------:R-:W-:Y:S01]  /*21f0*/  ACQBULK ;  /* 0x000000000000782e */ /* 0x000fe20000000000 */
[----:B------:R-:W-:Y:S01]  /*2200*/  IADD3 R8, P1, PT, R28, -R11, RZ ;  /* 0x8000000b1c087210 */ /* 0x000fe20007f3e0ff */
[----:B0-----:R-:W-:Y:S01]  /*2210*/  IMAD R3, R0, 0x500, RZ ;  /* 0x0000050000037824 */ /* 0x001fe200078e02ff */
[--C-:B------:R-:W-:Y:S01]  /*2220*/  SHF.R.U64 R6, R6, 0x1, R7.reuse ;  /* 0x0000000106067819 */ /* 0x100fe20000001207 */
[----:B------:R-:W-:-:S02]  /*2230*/  IMAD.X R2, RZ, RZ, ~R7, P0 ;  /* 0x000000ffff027224 */ /* 0x000fc400000e0e07 */
[----:B------:R-:W-:Y:S01]  /*2240*/  IMAD.X R10, RZ, RZ, -0x1, P1 ;  /* 0xffffffffff0a7424 */ /* 0x000fe200008e06ff */
[----:B------:R-:W-:Y:S01]  /*2250*/  ISETP.NE.U32.AND P1, PT, R9, -0x1, PT ;  /* 0xffffffff0900780c */ /* 0x000fe20003f25070 */
[----:B------:R-:W-:-:S03]  /*2260*/  IMAD.WIDE.U32 R8, R8, 0x500, RZ ;  /* 0x0000050008087825 */ /* 0x000fc600078e00ff */
[----:B------:R-:W-:Y:S01]  /*2270*/  ISETP.NE.AND.EX P1, PT, R2, -0x1, PT, P1 ;  /* 0xffffffff0200780c */ /* 0x000fe20003f25310 */
[----:B------:R-:W-:Y:S01]  /*2280*/  IMAD R17, R10, 0x500, RZ ;  /* 0x000005000a117824 */ /* 0x000fe200078e02ff */
[----:B------:R-:W-:Y:S01]  /*2290*/  ISETP.GT.U32.AND P0, PT, R8, -0x501, PT ;  /* 0xfffffaff0800780c */ /* 0x000fe20003f04070 */
[----:B------:R-:W-:-:S04]  /*22a0*/  IMAD.WIDE.U32 R6, R6, 0x500, RZ ;  /* 0x0000050006067825 */ /* 0x000fc800078e00ff */
[----:B------:R-:W-:Y:S02]  /*22b0*/  IMAD.IADD R0, R9, 0x1, R17 ;  /* 0x0000000109007824 */ /* 0x000fe400078e0211 */
[----:B---3--:R-:W-:-:S03]  /*22c0*/  IMAD.WIDE.U32 R12, R11, -0x500, R12 ;  /* 0xfffffb000b0c7825 */ /* 0x008fc600078e000c */
[----:B------:R-:W-:Y:S01]  /*22d0*/  ISETP.GT.U32.AND.EX P0, PT, R0, -0x1, PT, P0 ;  /* 0xffffffff0000780c */ /* 0x000fe20003f04100 */
[----:B------:R-:W-:Y:S01]  /*22e0*/  IMAD.IADD R9, R7, 0x1, R3 ;  /* 0x0000000107097824 */ /* 0x000fe200078e0203 */
[----:B------:R-:W-:Y:S01]  /*22f0*/  ISETP.GT.U32.AND P2, PT, R12, R6, PT ;  /* 0x000000060c00720c */ /* 0x000fe20003f44070 */
[----:B------:R-:W-:Y:S01]  /*2300*/  IMAD.IADD R17, R13, 0x1, -R11 ;  /* 0x000000010d117824 */ /* 0x000fe200078e0a0b */
[----:B------:R-:W-:Y:S02]  /*2310*/  SEL R10, R8, 0xfffffaff, P0 ;  /* 0xfffffaff080a7807 */ /* 0x000fe40000000000 */
[----:B------:R-:W-:Y:S02]  /*2320*/  SEL R16, R0, 0xffffffff, P0 ;  /* 0xffffffff00107807 */ /* 0x000fe40000000000 */
[----:B------:R-:W-:Y:S02]  /*2330*/  ISETP.GT.U32.AND.EX P2, PT, R17, R9, PT, P2 ;  /* 0x000000091100720c */ /* 0x000fe40003f44120 */
[----:B------:R-:W-:-:S02]  /*2340*/  LOP3.LUT R13, RZ, R10, RZ, 0x33, !PT ;  /* 0x0000000aff0d7212 */ /* 0x000fc400078e33ff */
[----:B------:R-:W-:Y:S02]  /*2350*/  ISETP.LT.U32.AND P3, PT, R6, R12, PT ;  /* 0x0000000c0600720c */ /* 0x000fe40003f61070 */
[----:B------:R-:W-:Y:S02]  /*2360*/  SEL R19, R12, R6, P2 ;  /* 0x000000060c137207 */ /* 0x000fe40001000000 */
[----:B------:R-:W-:Y:S02]  /*2370*/  LOP3.LUT R18, RZ, R16, RZ, 0x33, !PT ;  /* 0x00000010ff127212 */ /* 0x000fe400078e33ff */
[----:B------:R-:W-:Y:S02]  /*2380*/  ISETP.LT.U32.AND.EX P3, PT, R9, R17, PT, P3 ;  /* 0x000000110900720c */ /* 0x000fe40003f61130 */
[----:B------:R-:W-:Y:S02]  /*2390*/  SEL R17, R17, R9, P2 ;  /* 0x0000000911117207 */ /* 0x000fe40001000000 */
[----:B------:R-:W-:-:S05]  /*23a0*/  IADD3 R19, P0, PT, R19, -R6, RZ ;  /* 0x8000000613137210 */ /* 0x000fca0007f1e0ff */
[----:B------:R-:W-:Y:S02]  /*23b0*/  IMAD.X R17, R17, 0x1, ~R9, P0 ;  /* 0x0000000111117824 */ /* 0x000fe400000e0e09 */
[----:B----4-:R-:W-:-:S04]  /*23c0*/  IMAD.WIDE.U32 R2, R11, -0x500, R4 ;  /* 0xfffffb000b027825 */ /* 0x010fc800078e0004 */
[----:B-----5:R-:W-:Y:S01]  /*23d0*/  IMAD.WIDE.U32 R14, R11, -0x500, R14 ;  /* 0xfffffb000b0e7825 */ /* 0x020fe200078e000e */
[----:B------:R-:W-:-:S03]  /*23e0*/  IADD3 R10, P4, PT, R8, -R2, RZ ;  /* 0x80000002080a7210 */ /* 0x000fc60007f9e0ff */
[----:B------:R-:W-:Y:S01]  /*23f0*/  IMAD.IADD R3, R3, 0x1, -R11 ;  /* 0x0000000103037824 */ /* 0x000fe200078e0a0b */
[----:B------:R-:W-:Y:S01]  /*2400*/  IADD3 R13, P5, P6, -R14, R8, R13 ;  /* 0x000000080e0d7210 */ /* 0x000fe20007ebe10d */
[----:B------:R-:W-:Y:S01]  /*2410*/  IMAD.IADD R15, R15, 0x1, -R11 ;  /* 0x000000010f0f7824 */ /* 0x000fe200078e0a0b */
[----:B------:R-:W-:Y:S01]  /*2420*/  ISETP.LT.U32.AND P0, PT, R10, R19, PT ;  /* 0x000000130a00720c */ /* 0x000fe20003f01070 */
[----:B------:R-:W-:Y:S01]  /*2430*/  IMAD.X R16, R0, 0x1, ~R3, P4 ;  /* 0x0000000100107824 */ /* 0x000fe200020e0e03 */
[----:B------:R-:W-:Y:S02]  /*2440*/  SEL R3, R6, R13, !P1 ;  /* 0x0000000d06037207 */ /* 0x000fe40004800000 */
[----:B------:R-:W-:Y:S02]  /*2450*/  IADD3.X R15, PT, PT, ~R15, R0, R18, P5, P6 ;  /* 0x000000000f0f7210 */ /* 0x000fe40002fec512 */
[----:B------:R-:W-:Y:S02]  /*2460*/  ISETP.LT.U32.AND P2, PT, R3, R19, PT ;  /* 0x000000130300720c */ /* 0x000fe40003f41070 */
[----:B------:R-:W-:-:S02]  /*2470*/  SEL R0, R9, R15, !P1 ;  /* 0x0000000f09007207 */ /* 0x000fc40004800000 */
[----:B------:R-:W-:Y:S02]  /*2480*/  SEL R15, R6, R12, P3 ;  /* 0x0000000c060f7207 */ /* 0x000fe40001800000 */
[-C--:B------:R-:W-:Y:S02]  /*2490*/  ISETP.LT.U32.AND.EX P0, PT, R16, R17.reuse, PT, P0 ;  /* 0x000000111000720c */ /* 0x080fe40003f01100 */
[----:B------:R-:W-:Y:S02]  /*24a0*/  ISETP.LT.U32.AND.EX P2, PT, R0, R17, PT, P2 ;  /* 0x000000110000720c */ /* 0x000fe40003f41120 */
[----:B------:R-:W-:Y:S02]  /*24b0*/  SEL R15, R15, R14, !P1 ;  /* 0x0000000e0f0f7207 */ /* 0x000fe40004800000 */
[-C--:B------:R-:W-:Y:S02]  /*24c0*/  SEL R14, R10, R19.reuse, P0 ;  /* 0x000000130a0e7207 */ /* 0x080fe40000000000 */
[----:B------:R-:W-:Y:S01]  /*24d0*/  SEL R3, R3, R19, P2 ;  /* 0x0000001303037207 */ /* 0x000fe20001000000 */
[----:B------:R-:W-:Y:S01]  /*24e0*/  IMAD.IADD R0, R15, 0x1, -R2 ;  /* 0x000000010f007824 */ /* 0x000fe200078e0a02 */
[----:B------:R-:W-:-:S03]  /*24f0*/  SEL R10, R16, R17, P0 ;  /* 0x00000011100a7207 */ /* 0x000fc60000000000 */
[----:B------:R-:W-:Y:S01]  /*2500*/  IMAD.IADD R3, R3, 0x1, -R14 ;  /* 0x0000000103037824 */ /* 0x000fe200078e0a0e */
[----:B------:R-:W-:Y:S06]  /*2510*/  BRA.U !UP0, `(.L_x_18) ;  /* 0x0000000508807547 */ /* 0x000fec000b800000 */
[----:B------:R-:W-:Y:S01]  /*2520*/  IMAD.MOV.U32 R8, RZ, RZ, R6 ;  /* 0x000000ffff087224 */ /* 0x000fe200078e0006 */
[----:B------:R-:W0:Y:S01]  /*2530*/  LDCU.128 UR12, c[0x0][0x390] ;  /* 0x00007200ff0c77ac */ /* 0x000e220008000c00 */
[----:B------:R-:W-:Y:S01]  /*2540*/  IMAD.IADD R7, R27, 0x1, -R0 ;  /* 0x000000011b077824 */ /* 0x000fe200078e0a00 */
[----:B------:R-:W-:Y:S01]  /*2550*/  IADD3 R2, P0, PT, R4, R27, RZ ;  /* 0x0000001b04027210 */ /* 0x000fe20007f1e0ff */
[----:B------:R-:W-:Y:S01]  /*2560*/  IMAD.WIDE.U32 R8, R11, 0x500, R8 ;  /* 0x000005000b087825 */ /* 0x000fe200078e0008 */
[----:B------:R-:W1:Y:S01]  /*2570*/  LDCU.64 UR8, c[0x0][0x388] ;  /* 0x00007100ff0877ac */ /* 0x000e620008000a00 */
[----:B------:R-:W-:Y:S01]  /*2580*/  BSSY.RECONVERGENT B1, `(.L_x_19) ;  /* 0x000002a000017945 */ /* 0x000fe20003800200 */
[----:B------:R-:W-:Y:S01]  /*2590*/  CS2R R18, SRZ ;  /* 0x0000000000127805 */ /* 0x000fe2000001ff00 */
[----:B------:R-:W-:Y:S01]  /*25a0*/  IMAD.X R5, RZ, RZ, R5, P0 ;  /* 0x000000ffff057224 */ /* 0x000fe200000e0605 */
[----:B------:R-:W-:Y:S01]  /*25b0*/  UMOV UR4, URZ ;  /* 0x000000ff00047c82 */ /* 0x000fe20008000000 */
[----:B------:R-:W-:Y:S01]  /*25c0*/  IADD3 R4, P1, P2, R7, R8, R14 ;  /* 0x0000000807047210 */ /* 0x000fe20007a3e00e */
[----:B------:R-:W-:Y:S01]  /*25d0*/  VIADD R8, R9, UR4 ;  /* 0x0000000409087c36 */ /* 0x000fe20008000000 */
[----:B------:R-:W-:Y:S01]  /*25e0*/  SHF.R.S32.HI R7, RZ, 0x1f, R7 ;  /* 0x0000001fff077819 */ /* 0x000fe20000011407 */
[C---:B------:R-:W-:Y:S01]  /*25f0*/  IMAD.SHL.U32 R11, R2.reuse, 0x4, RZ ;  /* 0x00000004020b7824 */ /* 0x040fe200078e00ff */
[----:B------:R-:W-:Y:S01]  /*2600*/  SHF.L.U64.HI R5, R2, 0x2, R5 ;  /* 0x0000000202057819 */ /* 0x000fe20000010205 */
[----:B------:R-:W-:Y:S01]  /*2610*/  VIADD R23, R27, 0x100 ;  /* 0x000001001b177836 */ /* 0x000fe20000000000 */
[----:B------:R-:W-:Y:S01]  /*2620*/  IADD3.X R7, PT, PT, R7, R8, R10, P1, P2 ;  /* 0x0000000807077210 */ /* 0x000fe20000fe440a */
[----:B------:R-:W-:Y:S01]  /*2630*/  VIADD R29, R27, 0x200 ;  /* 0x000002001b1d7836 */ /* 0x000fe20000000000 */
[----:B------:R-:W-:-:S02]  /*2640*/  CS2R R16, SRZ ;  /* 0x0000000000107805 */ /* 0x000fc4000001ff00 */
[----:B0-----:R-:W-:Y:S01]  /*2650*/  IADD3 R14, P1, PT, R11, UR12, RZ ;  /* 0x0000000c0b0e7c10 */ /* 0x001fe2000ff3e0ff */
[----:B------:R-:W-:Y:S01]  /*2660*/  VIADD R31, R27, 0x300 ;  /* 0x000003001b1f7836 */ /* 0x000fe20000000000 */
[C---:B------:R-:W-:Y:S01]  /*2670*/  SHF.L.U64.HI R2, R4.reuse, 0x2, R7 ;  /* 0x0000000204027819 */ /* 0x040fe20000010207 */
[----:B------:R-:W-:Y:S01]  /*2680*/  IMAD.SHL.U32 R4, R4, 0x4, RZ ;  /* 0x0000000404047824 */ /* 0x000fe200078e00ff */
[C---:B-1----:R-:W-:Y:S02]  /*2690*/  IADD3 R12, P0, PT, R11.reuse, UR8, RZ ;  /* 0x000000080b0c7c10 */ /* 0x042fe4000ff1e0ff */
[----:B------:R-:W-:Y:S02]  /*26a0*/  CS2R R20, SRZ ;  /* 0x0000000000147805 */ /* 0x000fe4000001ff00 */
[----:B------:R-:W-:Y:S02]  /*26b0*/  IADD3 R10, P2, PT, R11, UR14, RZ ;  /* 0x0000000e0b0a7c10 */ /* 0x000fe4000ff5e0ff */
[----:B------:R-:W-:-:S02]  /*26c0*/  IADD3.X R15, PT, PT, R5, UR13, RZ, P1, !PT ;  /* 0x0000000d050f7c10 */ /* 0x000fc40008ffe4ff */
[C---:B------:R-:W-:Y:S02]  /*26d0*/  IADD3 R8, P3, PT, R4.reuse, UR12, RZ ;  /* 0x0000000c04087c10 */ /* 0x040fe4000ff7e0ff */
[C---:B------:R-:W-:Y:S02]  /*26e0*/  IADD3 R6, P4, PT, R4.reuse, UR14, RZ ;  /* 0x0000000e04067c10 */ /* 0x040fe4000ff9e0ff */
[----:B------:R-:W-:Y:S02]  /*26f0*/  IADD3 R4, P1, PT, R4, UR8, RZ ;  /* 0x0000000804047c10 */ /* 0x000fe4000ff3e0ff */
[C---:B------:R-:W-:Y:S02]  /*2700*/  IADD3.X R11, PT, PT, R5.reuse, UR15, RZ, P2, !PT ;  /* 0x0000000f050b7c10 */ /* 0x040fe400097fe4ff */
[----:B------:R-:W-:Y:S02]  /*2710*/  IADD3.X R13, PT, PT, R5, UR9, RZ, P0, !PT ;  /* 0x00000009050d7c10 */ /* 0x000fe400087fe4ff */
[----:B------:R-:W-:-:S02]  /*2720*/  IADD3.X R9, PT, PT, R2, UR13, RZ, P3, !PT ;  /* 0x0000000d02097c10 */ /* 0x000fc40009ffe4ff */
[C---:B------:R-:W-:Y:S02]  /*2730*/  IADD3.X R7, PT, PT, R2.reuse, UR15, RZ, P4, !PT ;  /* 0x0000000f02077c10 */ /* 0x040fe4000a7fe4ff */
[----:B------:R-:W-:Y:S01]  /*2740*/  IADD3.X R5, PT, PT, R2, UR9, RZ, P1, !PT ;  /* 0x0000000902057c10 */ /* 0x000fe20008ffe4ff */
[----:B------:R-:W-:-:S05]  /*2750*/  IMAD.IADD R2, R0, 0x1, R3 ;  /* 0x0000000100027824 */ /* 0x000fca00078e0203 */
[-C--:B------:R-:W-:Y:S02]  /*2760*/  ISETP.GE.AND P0, PT, R27, R2.reuse, PT ;  /* 0x000000021b00720c */ /* 0x080fe40003f06270 */
[-C--:B------:R-:W-:Y:S02]  /*2770*/  ISETP.GE.AND P1, PT, R23, R2.reuse, PT ;  /* 0x000000021700720c */ /* 0x080fe40003f26270 */
[-C--:B------:R-:W-:Y:S02]  /*2780*/  ISETP.GE.AND P2, PT, R29, R2.reuse, PT ;  /* 0x000000021d00720c */ /* 0x080fe40003f46270 */
[----:B------:R-:W-:-:S07]  /*2790*/  ISETP.GE.AND P3, PT, R31, R2, PT ;  /* 0x000000021f00720c */ /* 0x000fce0003f66270 */
[----:B------:R-:W-:Y:S06]  /*27a0*/  @P0 BRA `(.L_x_20) ;  /* 0x00000000001c0947 */ /* 0x000fec0003800000 */
[----:B------:R-:W-:-:S13]  /*27b0*/  ISETP.GE.AND P0, PT, R27, R0, PT ;  /* 0x000000001b00720c */ /* 0x000fda0003f06270 */
[----:B------:R0:W5:Y:S04]  /*27c0*/  @!P0 LDG.E R16, desc[UR6][R12.64] ;  /* 0x000000060c108981 */ /* 0x000168000c1e1900 */
[----:B------:R0:W5:Y:S04]  /*27d0*/  @!P0 LDG.E R17, desc[UR6][R14.64] ;  /* 0x000000060e118981 */ /* 0x000168000c1e1900 */
[----:B------:R0:W5:Y:S04]  /*27e0*/  @!P0 LDG.E R18, desc[UR6][R10.64] ;  /* 0x000000060a128981 */ /* 0x000168000c1e1900 */
[----:B------:R0:W5:Y:S04]  /*27f0*/  @P0 LDG.E R16, desc[UR6][R4.64] ;  /* 0x0000000604100981 */ /* 0x000168000c1e1900 */
[----:B------:R0:W5:Y:S04]  /*2800*/  @P0 LDG.E R17, desc[UR6][R8.64] ;  /* 0x0000000608110981 */ /* 0x000168000c1e1900 */
[----:B------:R0:W5:Y:S02]  /*2810*/  @P0 LDG.E R18, desc[UR6][R6.64] ;  /* 0x0000000606120981 */ /* 0x000164000c1e1900 */
.L_x_20:
[----:B------:R-:W-:Y:S05]  /*2820*/  BSYNC.RECONVERGENT B1 ;  /* 0x0000000000017941 */ /* 0x000fea0003800200 */
.L_x_19:
[----:B------:R-:W-:Y:S04]  /*2830*/  BSSY.RECONVERGENT B1, `(.L_x_21) ;  /* 0x0000009000017945 */ /* 0x000fe80003800200 */
[----:B------:R-:W-:Y:S05]  /*2840*/  @P1 BRA `(.L_x_22) ;  /* 0x00000000001c1947 */ /* 0x000fea0003800000 */
[----:B------:R-:W-:-:S13]  /*2850*/  ISETP.GE.AND P0, PT, R23, R0, PT ;  /* 0x000000001700720c */ /* 0x000fda0003f06270 */
[----:B------:R1:W5:Y:S04]  /*2860*/  @P0 LDG.E R21, desc[UR6][R4.64+0x400] ;  /* 0x0004000604150981 */ /* 0x000368000c1e1900 */
[----:B------:R1:W5:Y:S04]  /*2870*/  @P0 LDG.E R20, desc[UR6][R8.64+0x400] ;  /* 0x0004000608140981 */ /* 0x000368000c1e1900 */
[----:B------:R1:W5:Y:S04]  /*2880*/  @P0 LDG.E R19, desc[UR6][R6.64+0x400] ;  /* 0x0004000606130981 */ /* 0x000368000c1e1900 */
[----:B------:R1:W5:Y:S04]  /*2890*/  @!P0 LDG.E R21, desc[UR6][R12.64+0x400] ;  /* 0x000400060c158981 */ /* 0x000368000c1e1900 */
[----:B------:R1:W5:Y:S04]  /*28a0*/  @!P0 LDG.E R20, desc[UR6][R14.64+0x400] ;  /* 0x000400060e148981 */ /* 0x000368000c1e1900 */
[----:B------:R1:W5:Y:S02]  /*28b0*/  @!P0 LDG.E R19, desc[UR6][R10.64+0x400] ;  /* 0x000400060a138981 */ /* 0x000364000c1e1900 */
.L_x_22:
[----:B------:R-:W-:Y:S05]  /*28c0*/  BSYNC.RECONVERGENT B1 ;  /* 0x0000000000017941 */ /* 0x000fea0003800200 */
.L_x_21:
[----:B------:R-:W-:Y:S01]  /*28d0*/  BSSY.RECONVERGENT B1, `(.L_x_23) ;  /* 0x000000b000017945 */ /* 0x000fe20003800200 */
[----:B------:R-:W-:Y:S02]  /*28e0*/  CS2R R22, SRZ ;  /* 0x0000000000167805 */ /* 0x000fe4000001ff00 */
[----:B------:R-:W-:Y:S01]  /*28f0*/  CS2R R24, SRZ ;  /* 0x0000000000187805 */ /* 0x000fe2000001ff00 */
[----:B------:R-:W-:Y:S06]  /*2900*/  @P2 BRA `(.L_x_24) ;  /* 0x00000000001c2947 */ /* 0x000fec0003800000 */
[----:B------:R-:W-:-:S13]  /*2910*/  ISETP.GE.AND P0, PT, R29, R0, PT ;  /* 0x000000001d00720c */ /* 0x000fda0003f06270 */
[----:B------:R2:W5:Y:S04]  /*2920*/  @P0 LDG.E R25, desc[UR6][R4.64+0x800] ;  /* 0x0008000604190981 */ /* 0x000568000c1e1900 */
[----:B------:R2:W5:Y:S04]  /*2930*/  @P0 LDG.E R23, desc[UR6][R8.64+0x800] ;  /* 0x0008000608170981 */ /* 0x000568000c1e1900 */
[----:B------:R2:W5:Y:S04]  /*2940*/  @P0 LDG.E R22, desc[UR6][R6.64+0x800] ;  /* 0x0008000606160981 */ /* 0x000568000c1e1900 */
[----:B------:R2:W5:Y:S04]  /*2950*/  @!P0 LDG.E R25, desc[UR6][R12.64+0x800] ;  /* 0x000800060c198981 */ /* 0x000568000c1e1900 */
[----:B------:R2:W5:Y:S04]  /*2960*/  @!P0 LDG.E R23, desc[UR6][R14.64+0x800] ;  /* 0x000800060e178981 */ /* 0x000568000c1e1900 */
[----:B------:R2:W5:Y:S02]  /*2970*/  @!P0 LDG.E R22, desc[UR6][R10.64+0x800] ;  /* 0x000800060a168981 */ /* 0x000564000c1e1900 */
.L_x_24:
[----:B------:R-:W-:Y:S05]  /*2980*/  BSYNC.RECONVERGENT B1 ;  /* 0x0000000000017941 */ /* 0x000fea0003800200 */
.L_x_23:
[----:B------:R-:W-:Y:S01]  /*2990*/  BSSY.RECONVERGENT B1, `(.L_x_25) ;  /* 0x000000b000017945 */ /* 0x000fe20003800200 */
[----:B------:R-:W-:Y:S02]  /*29a0*/  IMAD.MOV.U32 R26, RZ, RZ, RZ ;  /* 0x000000ffff1a7224 */ /* 0x000fe400078e00ff */
[----:B------:R-:W-:Y:S01]  /*29b0*/  IMAD.MOV.U32 R29, RZ, RZ, RZ ;  /* 0x000000ffff1d7224 */ /* 0x000fe200078e00ff */
        /* <DEDUP_REMOVED lines=8> */
.L_x_26:
[----:B------:R-:W-:Y:S05]  /*2a40*/  BSYNC.RECONVERGENT B1 ;  /* 0x0000000000017941 */ /* 0x000fea0003800200 */
.L_x_25:
[----:B------:R-:W-:Y:S02]  /*2a50*/  LOP3.LUT R33, R27, 0x400, RZ, 0xfc, !PT ;  /* 0x000004001b217812 */ /* 0x000fe400078efcff */
[----:B------:R-:W-:Y:S01]  /*2a60*/  CS2R R30, SRZ ;  /* 0x00000000001e7805 */ /* 0x000fe2000001ff00 */
[----:B------:R-:W-:Y:S01]  /*2a70*/  IMAD.MOV.U32 R32, RZ, RZ, RZ ;  /* 0x000000ffff207224 */ /* 0x000fe200078e00ff */
[----:B------:R-:W-:-:S13]  /*2a80*/  ISETP.GE.AND P0, PT, R33, R2, PT ;  /* 0x000000022100720c */ /* 0x000fda0003f06270 */
[----:B------:R-:W-:Y:S05]  /*2a90*/  @P0 BRA `(.L_x_27) ;  /* 0x0000000400780947 */ /* 0x000fea0003800000 */
[----:B------:R-:W-:-:S13]  /*2aa0*/  ISETP.GE.AND P0, PT, R33, R0, PT ;  /* 0x000000002100720c */ /* 0x000fda0003f06270 */
[----:B------:R4:W5:Y:S04]  /*2ab0*/  @P0 LDG.E R32, desc[UR6][R4.64+0x1000] ;  /* 0x0010000604200981 */ /* 0x000968000c1e1900 */
[----:B------:R4:W5:Y:S04]  /*2ac0*/  @P0 LDG.E R31, desc[UR6][R8.64+0x1000] ;  /* 0x00100006081f0981 */ /* 0x000968000c1e1900 */
[----:B------:R4:W5:Y:S04]  /*2ad0*/  @P0 LDG.E R30, desc[UR6][R6.64+0x1000] ;  /* 0x00100006061e0981 */ /* 0x000968000c1e1900 */
[----:B------:R4:W5:Y:S04]  /*2ae0*/  @!P0 LDG.E R32, desc[UR6][R12.64+0x1000] ;  /* 0x001000060c208981 */ /* 0x000968000c1e1900 */
[----:B------:R4:W5:Y:S04]  /*2af0*/  @!P0 LDG.E R31, desc[UR6][R14.64+0x1000] ;  /* 0x001000060e1f8981 */ /* 0x000968000c1e1900 */
[----:B------:R4:W5:Y:S01]  /*2b00*/  @!P0 LDG.E R30, desc[UR6][R10.64+0x1000] ;  /* 0x001000060a1e8981 */ /* 0x000962000c1e1900 */
[----:B------:R-:W-:Y:S05]  /*2b10*/  BRA `(.L_x_27) ;  /* 0x0000000400587947 */ /* 0x000fea0003800000 */
.L_x_18:
[----:B------:R-:W0:Y:S01]  /*2b20*/  LDC.64 R12, c[0x0][0x3b0] ;  /* 0x0000ec00ff0c7b82 */ /* 0x000e220000000a00 */
[----:B------:R-:W-:Y:S01]  /*2b30*/  IADD3 R15, P0, PT, R4, R27, RZ ;  /* 0x0000001b040f7210 */ /* 0x000fe20007f1e0ff */
[----:B------:R-:W-:Y:S01]  /*2b40*/  IMAD.MOV.U32 R7, RZ, RZ, R9 ;  /* 0x000000ffff077224 */ /* 0x000fe200078e0009 */
[----:B------:R-:W-:Y:S01]  /*2b50*/  UMOV UR4, URZ ;  /* 0x000000ff00047c82 */ /* 0x000fe20008000000 */
[----:B------:R-:W-:Y:S01]  /*2b60*/  LOP3.LUT R33, R27, 0x400, RZ, 0xfc, !PT ;  /* 0x000004001b217812 */ /* 0x000fe200078efcff */
[----:B------:R-:W-:Y:S01]  /*2b70*/  BSSY.RECONVERGENT B1, `(.L_x_28) ;  /* 0x0000022000017945 */ /* 0x000fe20003800200 */
[----:B------:R-:W-:Y:S01]  /*2b80*/  IMAD.X R2, RZ, RZ, R5, P0 ;  /* 0x000000ffff027224 */ /* 0x000fe200000e0605 */
[----:B------:R-:W-:Y:S01]  /*2b90*/  CS2R R18, SRZ ;  /* 0x0000000000127805 */ /* 0x000fe2000001ff00 */
[----:B------:R-:W-:Y:S01]  /*2ba0*/  IMAD.WIDE.U32 R6, R11, 0x500, R6 ;  /* 0x000005000b067825 */ /* 0x000fe200078e0006 */
[----:B------:R-:W-:Y:S02]  /*2bb0*/  CS2R R16, SRZ ;  /* 0x0000000000107805 */ /* 0x000fe4000001ff00 */
[----:B------:R-:W-:Y:S01]  /*2bc0*/  CS2R R20, SRZ ;  /* 0x0000000000147805 */ /* 0x000fe2000001ff00 */
[----:B------:R-:W-:-:S02]  /*2bd0*/  IMAD R9, R2, 0xc, RZ ;  /* 0x0000000c02097824 */ /* 0x000fc400078e02ff */
[----:B------:R-:W-:Y:S02]  /*2be0*/  IMAD.IADD R2, R0, 0x1, R3 ;  /* 0x0000000100027824 */ /* 0x000fe400078e0203 */
[----:B------:R-:W-:Y:S02]  /*2bf0*/  IMAD.IADD R11, R27, 0x1, -R0 ;  /* 0x000000011b0b7824 */ /* 0x000fe400078e0a00 */
[----:B------:R-:W-:Y:S01]  /*2c00*/  VIADD R7, R7, UR4 ;  /* 0x0000000407077c36 */ /* 0x000fe20008000000 */
[----:B------:R-:W-:Y:S01]  /*2c10*/  ISETP.GE.AND P2, PT, R27, R2, PT ;  /* 0x000000021b00720c */ /* 0x000fe20003f46270 */
[----:B0-----:R-:W-:Y:S01]  /*2c20*/  IMAD.WIDE.U32 R4, R15, 0xc, R12 ;  /* 0x0000000c0f047825 */ /* 0x001fe200078e000c */
[----:B------:R-:W-:Y:S02]  /*2c30*/  IADD3 R15, P0, P1, R11, R6, R14 ;  /* 0x000000060b0f7210 */ /* 0x000fe4000791e00e */
[----:B------:R-:W-:Y:S01]  /*2c40*/  SHF.R.S32.HI R11, RZ, 0x1f, R11 ;  /* 0x0000001fff0b7819 */ /* 0x000fe2000001140b */
[----:B------:R-:W-:-:S03]  /*2c50*/  IMAD.IADD R5, R5, 0x1, R9 ;  /* 0x0000000105057824 */ /* 0x000fc600078e0209 */
[----:B------:R-:W-:Y:S01]  /*2c60*/  IADD3.X R9, PT, PT, R11, R7, R10, P0, P1 ;  /* 0x000000070b097210 */ /* 0x000fe200007e240a */
[----:B------:R-:W-:Y:S01]  /*2c70*/  IMAD.WIDE.U32 R6, R15, 0xc, R12 ;  /* 0x0000000c0f067825 */ /* 0x000fe200078e000c */
[----:B------:R-:W-:-:S03]  /*2c80*/  ISETP.GE.AND P1, PT, R33, R2, PT ;  /* 0x000000022100720c */ /* 0x000fc60003f26270 */
[C---:B------:R-:W-:Y:S02]  /*2c90*/  VIADD R11, R27.reuse, 0x100 ;  /* 0x000001001b0b7836 */ /* 0x040fe40000000000 */
[C---:B------:R-:W-:Y:S02]  /*2ca0*/  VIADD R13, R27.reuse, 0x200 ;  /* 0x000002001b0d7836 */ /* 0x040fe40000000000 */
[----:B------:R-:W-:Y:S01]  /*2cb0*/  VIADD R15, R27, 0x300 ;  /* 0x000003001b0f7836 */ /* 0x000fe20000000000 */
[-C--:B------:R-:W-:Y:S01]  /*2cc0*/  ISETP.GE.AND P3, PT, R11, R2.reuse, PT ;  /* 0x000000020b00720c */ /* 0x080fe20003f66270 */
[----:B------:R-:W-:Y:S01]  /*2cd0*/  IMAD R9, R9, 0xc, RZ ;  /* 0x0000000c09097824 */ /* 0x000fe200078e02ff */
[-C--:B------:R-:W-:Y:S02]  /*2ce0*/  ISETP.GE.AND P4, PT, R13, R2.reuse, PT ;  /* 0x000000020d00720c */ /* 0x080fe40003f86270 */
[----:B------:R-:W-:Y:S01]  /*2cf0*/  ISETP.GE.AND P0, PT, R15, R2, PT ;  /* 0x000000020f00720c */ /* 0x000fe20003f06270 */
[----:B------:R-:W-:Y:S01]  /*2d00*/  IMAD.IADD R7, R7, 0x1, R9 ;  /* 0x0000000107077824 */ /* 0x000fe200078e0209 */
[----:B------:R-:W-:Y:S11]  /*2d10*/  @P2 BRA `(.L_x_29) ;  /* 0x00000000001c2947 */ /* 0x000ff60003800000 */
[----:B------:R-:W-:-:S13]  /*2d20*/  ISETP.GE.AND P2, PT, R27, R0, PT ;  /* 0x000000001b00720c */ /* 0x000fda0003f46270 */
[----:B------:R0:W5:Y:S04]  /*2d30*/  @!P2 LDG.E R16, desc[UR6][R4.64] ;  /* 0x000000060410a981 */ /* 0x000168000c1e1900 */
[----:B------:R0:W5:Y:S04]  /*2d40*/  @!P2 LDG.E R17, desc[UR6][R4.64+0x4] ;  /* 0x000004060411a981 */ /* 0x000168000c1e1900 */
[----:B------:R0:W5:Y:S04]  /*2d50*/  @!P2 LDG.E R18, desc[UR6][R4.64+0x8] ;  /* 0x000008060412a981 */ /* 0x000168000c1e1900 */
[----:B------:R0:W5:Y:S04]  /*2d60*/  @P2 LDG.E R16, desc[UR6][R6.64] ;  /* 0x0000000606102981 */ /* 0x000168000c1e1900 */
[----:B------:R0:W5:Y:S04]  /*2d70*/  @P2 LDG.E R17, desc[UR6][R6.64+0x4] ;  /* 0x0000040606112981 */ /* 0x000168000c1e1900 */
[----:B------:R0:W5:Y:S02]  /*2d80*/  @P2 LDG.E R18, desc[UR6][R6.64+0x8] ;  /* 0x0000080606122981 */ /* 0x000164000c1e1900 */
.L_x_29:
[----:B------:R-:W-:Y:S05]  /*2d90*/  BSYNC.RECONVERGENT B1 ;  /* 0x0000000000017941 */ /* 0x000fea0003800200 */
.L_x_28:
        /* <DEDUP_REMOVED lines=9> */
.L_x_31:
[----:B------:R-:W-:Y:S05]  /*2e30*/  BSYNC.RECONVERGENT B1 ;  /* 0x0000000000017941 */ /* 0x000fea0003800200 */
.L_x_30:
[----:B------:R-:W-:Y:S01]  /*2e40*/  BSSY.RECONVERGENT B1, `(.L_x_32) ;  /* 0x000000b000017945 */ /* 0x000fe20003800200 */
[----:B------:R-:W-:Y:S01]  /*2e50*/  CS2R R22, SRZ ;  /* 0x0000000000167805 */ /* 0x000fe2000001ff00 */
[----:B------:R-:W-:Y:S02]  /*2e60*/  IMAD.MOV.U32 R25, RZ, RZ, RZ ;  /* 0x000000ffff197224 */ /* 0x000fe400078e00ff */
        /* <DEDUP_REMOVED lines=8> */
.L_x_33:
[----:B------:R-:W-:Y:S05]  /*2ef0*/  BSYNC.RECONVERGENT B1 ;  /* 0x0000000000017941 */ /* 0x000fea0003800200 */
.L_x_32:
[----:B------:R-:W-:Y:S01]  /*2f00*/  BSSY.RECONVERGENT B1, `(.L_x_34) ;  /* 0x000000d000017945 */ /* 0x000fe20003800200 */
[----:B------:R-:W-:Y:S02]  /*2f10*/  IMAD.MOV.U32 R24, RZ, RZ, RZ ;  /* 0x000000ffff187224 */ /* 0x000fe400078e00ff */
[----:B------:R-:W-:Y:S02]  /*2f20*/  IMAD.MOV.U32 R26, RZ, RZ, RZ ;  /* 0x000000ffff1a7224 */ /* 0x000fe400078e00ff */
        /* <DEDUP_REMOVED lines=10> */
.L_x_35:
[----:B------:R-:W-:Y:S05]  /*2fd0*/  BSYNC.RECONVERGENT B1 ;  /* 0x0000000000017941 */ /* 0x000fea0003800200 */
.L_x_34:
        /* <DEDUP_REMOVED lines=10> */
.L_x_27:
[----:B------:R-:W-:Y:S05]  /*3080*/  BSYNC.RECONVERGENT B0 ;  /* 0x0000000000007941 */ /* 0x000fea0003800200 */
.L_x_17:
[----:B01234-:R-:W0:Y:S01]  /*3090*/  S2R R5, SR_CgaCtaId ;  /* 0x0000000000057919 */ /* 0x01fe220000008800 */
        /* <DEDUP_REMOVED lines=21> */
[----:B------:R-:W-:Y:S01]  /*31f0*/  BSSY.RECONVERGENT B0, `(.L_x_36) ;  /* 0x000001b000007945 */ /* 0x000fe20003800200 */
[----:B------:R-:W-:-:S04]  /*3200*/  VIMNMX R5, PT, PT, R5, R2, PT ;  /* 0x0000000205057248 */ /* 0x000fc80003fe0100 */
[C---:B------:R-:W-:Y:S01]  /*3210*/  ISETP.GE.AND P0, PT, R5.reuse, R3, PT ;  /* 0x000000030500720c */ /* 0x040fe20003f06270 */
[----:B------:R-:W-:Y:S01]  /*3220*/  IMAD.IADD R3, R5, 0x1, -R3 ;  /* 0x0000000105037824 */ /* 0x000fe200078e0a03 */
[----:B------:R-:W-:-:S04]  /*3230*/  VIMNMX R6, PT, PT, R0, R5, PT ;  /* 0x0000000500067248 */ /* 0x000fc80003fe0100 */
[----:B------:R-:W-:-:S04]  /*3240*/  SEL R3, R3, RZ, P0 ;  /* 0x000000ff03037207 */ /* 0x000fc80000000000 */
[----:B------:R-:W-:-:S13]  /*3250*/  ISETP.GE.AND P0, PT, R3, R6, PT ;  /* 0x000000060300720c */ /* 0x000fda0003f06270 */
[----:B------:R-:W-:Y:S05]  /*3260*/  @P0 BRA `(.L_x_37) ;  /* 0x00000000004c0947 */ /* 0x000fea0003800000 */
[----:B------:R-:W-:-:S07]  /*3270*/  IMAD.IADD R7, R0, 0x1, R5 ;  /* 0x0000000100077824 */ /* 0x000fce00078e0205 */
.L_x_38:
        /* <DEDUP_REMOVED lines=18> */
.L_x_37:
[----:B------:R-:W-:Y:S05]  /*33a0*/  BSYNC.RECONVERGENT B0 ;  /* 0x0000000000007941 */ /* 0x000fea0003800200 */
.L_x_36:
        /* <DEDUP_REMOVED lines=19> */
.L_x_40:
[----:B------:R-:W-:Y:S05]  /*34e0*/  BSYNC.RECONVERGENT B0 ;  /* 0x0000000000007941 */ /* 0x000fea0003800200 */
.L_x_39:
[----:B------:R-:W-:Y:S01]  /*34f0*/  VIADD R15, R17, 0x1 ;  /* 0x00000001110f7836 */ /* 0x000fe20000000000 */
[----:B------:R-:W-:Y:S01]  /*3500*/  BSSY.RECONVERGENT B0, `(.L_x_41) ;  /* 0x0000018000007945 */ /* 0x000fe20003800200 */
[----:B------:R-:W-:Y:S01]  /*3510*/  @!P0 IMAD.MOV R15, RZ, RZ, R17 ;  /* 0x000000ffff0f8224 */ /* 0x000fe200078e0211 */
[----:B-12---:R-:W-:Y:S01]  /*3520*/  SEL R11, R6, R7, P0 ;  /* 0x00000007060b7207 */ /* 0x006fe20000000000 */
[----:B------:R-:W-:Y:S01]  /*3530*/  VIADD R17, R3, 0x1 ;  /* 0x0000000103117836 */ /* 0x000fe20000000000 */
[----:B0---4-:R-:W-:Y:S01]  /*3540*/  SEL R12, R10, R5, P0 ;  /* 0x000000050a0c7207 */ /* 0x011fe20000000000 */
[----:B------:R-:W-:Y:S01]  /*3550*/  @P0 IMAD.MOV R17, RZ, RZ, R3 ;  /* 0x000000ffff110224 */ /* 0x000fe200078e0203 */
[----:B------:R-:W-:Y:S01]  /*3560*/  ISETP.GE.AND P1, PT, R15, R2, PT ;  /* 0x000000020f00720c */ /* 0x000fe20003f26270 */
        /* <DEDUP_REMOVED lines=17> */
.L_x_42:
[----:B------:R-:W-:Y:S05]  /*3680*/  BSYNC.RECONVERGENT B0 ;  /* 0x0000000000007941 */ /* 0x000fea0003800200 */
.L_x_41:
        /* <DEDUP_REMOVED lines=20> */
.L_x_44:
[----:B------:R-:W-:Y:S05]  /*37d0*/  BSYNC.RECONVERGENT B0 ;  /* 0x0000000000007941 */ /* 0x000fea0003800200 */
.L_x_43:
[----:B------:R-:W5:Y:S01]  /*37e0*/  S2UR UR5, SR_CgaCtaId ;  /* 0x00000000000579c3 */ /* 0x000f620000008800 */
[----:B-12---:R-:W-:Y:S01]  /*37f0*/  SEL R4, R6, R7, P0 ;  /* 0x0000000706047207 */ /* 0x006fe20000000000 */
[----:B------:R-:W-:Y:S01]  /*3800*/  UMOV UR4, 0x400 ;  /* 0x0000040000047882 */ /* 0x000fe20000000000 */
[----:B------:R-:W-:Y:S01]  /*3810*/  @!P0 LDS R7, [R16+0x8] ;  /* 0x0000080010078984 */ /* 0x000fe20000000800 */
[----:B------:R-:W-:Y:S01]  /*3820*/  VIADD R21, R3, 0x1 ;  /* 0x0000000103157836 */ /* 0x000fe20000000000 */
[----:B---34-:R-:W-:Y:S01]  /*3830*/  SEL R18, R10, R5, P1 ;  /* 0x000000050a127207 */ /* 0x018fe20000800000 */
[----:B------:R-:W-:Y:S01]  /*3840*/  @P1 IMAD.MOV R21, RZ, RZ, R3 ;  /* 0x000000ffff151224 */ /* 0x000fe200078e0203 */
[----:B------:R0:W1:Y:S01]  /*3850*/  @P0 LDS R6, [R17+0x8] ;  /* 0x0000080011060984 */ /* 0x0000620000000800 */
[----:B------:R-:W-:Y:S01]  /*3860*/  VIADD R20, R19, 0x1 ;  /* 0x0000000113147836 */ /* 0x000fe20000000000 */
[----:B------:R-:W-:Y:S01]  /*3870*/  BSSY.RECONVERGENT B0, `(.L_x_45) ;  /* 0x000001a000007945 */ /* 0x000fe20003800200 */
[----:B------:R-:W-:Y:S01]  /*3880*/  @!P1 IMAD.MOV R20, RZ, RZ, R19 ;  /* 0x000000ffff149224 */ /* 0x000fe200078e0213 */
[----:B------:R-:W-:Y:S01]  /*3890*/  PLOP3.LUT P0, PT, PT, PT, PT, 0x8, 0x80 ;  /* 0x000000000080781c */ /* 0x000fe20003f0e170 */
        /* <DEDUP_REMOVED lines=23> */
.L_x_46:
[----:B------:R-:W-:Y:S05]  /*3a10*/  BSYNC.RECONVERGENT B0 ;  /* 0x0000000000007941 */ /* 0x000fea0003800200 */
.L_x_45:
        /* <DEDUP_REMOVED lines=23> */
.L_x_48:
[----:B------:R-:W-:Y:S05]  /*3b90*/  BSYNC.RECONVERGENT B0 ;  /* 0x0000000000007941 */ /* 0x000fea0003800200 */
.L_x_47:
        /* <DEDUP_REMOVED lines=9> */
[----:B------:R-:W-:Y:S02]  /*3c30*/  SHF.R.U32.HI R7, RZ, 0x5, R27 ;  /* 0x00000005ff077819 */ /* 0x000fe4000001161b */
[----:B------:R-:W-:-:S03]  /*3c40*/  ISETP.NE.AND P0, PT, R27, RZ, PT ;  /* 0x000000ff1b00720c */ /* 0x000fc60003f05270 */
[----:B0-----:R-:W-:-:S04]  /*3c50*/  IMAD R7, R7, 0x20, R0 ;  /* 0x0000002007077824 */ /* 0x001fc800078e0200 */
[----:B------:R-:W-:-:S04]  /*3c60*/  IMAD R7, R7, 0x5, RZ ;  /* 0x0000000507077824 */ /* 0x000fc800078e02ff */
[----:B------:R-:W-:Y:S02]  /*3c70*/  IMAD R9, R7, 0xc, R3 ;  /* 0x0000000c07097824 */ /* 0x000fe400078e0203 */
[----:B------:R-:W-:-:S03]  /*3c80*/  IMAD R0, R0, -0x4, R7 ;  /* 0xfffffffc00007824 */ /* 0x000fc600078e0207 */
[----:B------:R0:W-:Y:S04]  /*3c90*/  STS [R9], R12 ;  /* 0x0000000c09007388 */ /* 0x0001e80000000800 */
[----:B------:R-:W-:Y:S04]  /*3ca0*/  STS [R9+0x4], R13 ;  /* 0x0000040d09007388 */ /* 0x000fe80000000800 */
[----:B------:R-:W-:Y:S01]  /*3cb0*/  STS [R9+0x8], R11 ;  /* 0x0000080b09007388 */ /* 0x000fe20000000800 */
[----:B0-----:R-:W-:-:S03]  /*3cc0*/  IMAD R12, R0, 0xc, R3 ;  /* 0x0000000c000c7824 */ /* 0x001fc600078e0203 */
[----:B------:R-:W-:Y:S04]  /*3cd0*/  STS [R9+0xc], R15 ;  /* 0x00000c0f09007388 */ /* 0x000fe80000000800 */
[----:B------:R-:W-:Y:S04]  /*3ce0*/  STS [R9+0x10], R14 ;  /* 0x0000100e09007388 */ /* 0x000fe80000000800 */
[----:B------:R0:W-:Y:S04]  /*3cf0*/  STS [R9+0x14], R4 ;  /* 0x0000140409007388 */ /* 0x0001e80000000800 */
[----:B------:R-:W-:Y:S04]  /*3d00*/  STS [R9+0x18], R18 ;  /* 0x0000181209007388 */ /* 0x000fe80000000800 */
[----:B------:R-:W-:Y:S01]  /*3d10*/  STS [R9+0x1c], R17 ;  /* 0x00001c1109007388 */ /* 0x000fe20000000800 */
[----:B0-----:R-:W-:-:S03]  /*3d20*/  LOP3.LUT R4, R27, 0x1f, RZ, 0xc0, !PT ;  /* 0x0000001f1b047812 */ /* 0x001fc600078ec0ff */
[----:B------:R-:W-:Y:S04]  /*3d30*/  STS [R9+0x20], R16 ;  /* 0x0000201009007388 */ /* 0x000fe80000000800 */
[----:B------:R-:W-:Y:S04]  /*3d40*/  STS [R9+0x24], R21 ;  /* 0x0000241509007388 */ /* 0x000fe80000000800 */
[----:B------:R-:W-:Y:S04]  /*3d50*/  STS [R9+0x28], R20 ;  /* 0x0000281409007388 */ /* 0x000fe80000000800 */
[----:B------:R-:W-:Y:S04]  /*3d60*/  STS [R9+0x2c], R19 ;  /* 0x00002c1309007388 */ /* 0x000fe80000000800 */
[----:B------:R0:W-:Y:S04]  /*3d70*/  STS [R9+0x30], R5 ;  /* 0x0000300509007388 */ /* 0x0001e80000000800 */
[----:B------:R-:W-:Y:S04]  /*3d80*/  STS [R9+0x34], R8 ;  /* 0x0000340809007388 */ /* 0x000fe80000000800 */
[----:B------:R1:W-:Y:S01]  /*3d90*/  STS [R9+0x38], R6 ;  /* 0x0000380609007388 */ /* 0x0003e20000000800 */
[----:B------:R-:W-:-:S03]  /*3da0*/  NOP ;  /* 0x0000000000007918 */ /* 0x000fc60000000000 */
[----:B------:R-:W-:Y:S01]  /*3db0*/  LDS R13, [R12] ;  /* 0x000000000c0d7984 */ /* 0x000fe20000000800 */
[----:B0-----:R-:W-:Y:S01]  /*3dc0*/  LOP3.LUT R5, R27, 0x3e0, RZ, 0xc0, !PT ;  /* 0x000003e01b057812 */ /* 0x001fe200078ec0ff */
[----:B-1----:R-:W0:Y:S02]  /*3dd0*/  LDC.64 R6, c[0x0][0x3b0] ;  /* 0x0000ec00ff067b82 */ /* 0x002e240000000a00 */
[----:B------:R-:W-:Y:S02]  /*3de0*/  LDS R15, [R12+0x4] ;  /* 0x000004000c0f7984 */ /* 0x000fe40000000800 */
[----:B------:R-:W-:Y:S02]  /*3df0*/  IMAD R4, R5, 0x5, R4 ;  /* 0x0000000505047824 */ /* 0x000fe400078e0204 */
[----:B------:R-:W-:Y:S01]  /*3e00*/  LDS R17, [R12+0x8] ;  /* 0x000008000c117984 */ /* 0x000fe20000000800 */
[----:B------:R-:W-:-:S03]  /*3e10*/  IMAD.MOV.U32 R5, RZ, RZ, RZ ;  /* 0x000000ffff057224 */ /* 0x000fc600078e00ff */
[----:B------:R-:W-:Y:S01]  /*3e20*/  LDS R21, [R12+0x180] ;  /* 0x000180000c157984 */ /* 0x000fe20000000800 */
[----:B------:R-:W-:-:S03]  /*3e30*/  IMAD.WIDE.U32 R28, R28, 0x500, R4 ;  /* 0x000005001c1c7825 */ /* 0x000fc600078e0004 */
[----:B------:R-:W-:Y:S01]  /*3e40*/  LDS R19, [R12+0x184] ;  /* 0x000184000c137984 */ /* 0x000fe20000000800 */
[----:B------:R-:W-:Y:S02]  /*3e50*/  VIADD R5, R4, 0x20 ;  /* 0x0000002004057836 */ /* 0x000fe40000000000 */
[----:B------:R-:W-:Y:S01]  /*3e60*/  IMAD R27, R29, 0xc, RZ ;  /* 0x0000000c1d1b7824 */ /* 0x000fe200078e02ff */
[----:B------:R-:W-:Y:S04]  /*3e70*/  LDS R23, [R12+0x188] ;  /* 0x000188000c177984 */ /* 0x000fe80000000800 */
[----:B------:R-:W-:Y:S01]  /*3e80*/  LDS R25, [R12+0x300] ;  /* 0x000300000c197984 */ /* 0x000fe20000000800 */
[----:B0-----:R-:W-:-:S03]  /*3e90*/  IMAD.WIDE.U32 R6, R28, 0xc, R6 ;  /* 0x0000000c1c067825 */ /* 0x001fc600078e0006 */
[----:B------:R-:W-:Y:S01]  /*3ea0*/  LDS R31, [R12+0x304] ;  /* 0x000304000c1f7984 */ /* 0x000fe20000000800 */
[----:B------:R-:W-:-:S03]  /*3eb0*/  IMAD.IADD R7, R7, 0x1, R27 ;  /* 0x0000000107077824 */ /* 0x000fc600078e021b */
[----:B------:R-:W-:Y:S04]  /*3ec0*/  LDS R33, [R12+0x308] ;  /* 0x000308000c217984 */ /* 0x000fe80000000800 */
[----:B------:R-:W-:Y:S04]  /*3ed0*/  LDS R35, [R12+0x480] ;  /* 0x000480000c237984 */ /* 0x000fe80000000800 */
[----:B------:R-:W-:Y:S04]  /*3ee0*/  LDS R37, [R12+0x484] ;  /* 0x000484000c257984 */ /* 0x000fe80000000800 */
[----:B------:R-:W-:Y:S04]  /*3ef0*/  LDS R0, [R12+0x488] ;  /* 0x000488000c007984 */ /* 0x000fe80000000800 */
[----:B------:R-:W-:Y:S04]  /*3f00*/  LDS R9, [R12+0x600] ;  /* 0x000600000c097984 */ /* 0x000fe80000000800 */
[----:B------:R-:W-:Y:S04]  /*3f10*/  LDS R11, [R12+0x604] ;  /* 0x000604000c0b7984 */ /* 0x000fe80000000800 */
[----:B------:R-:W-:Y:S04]  /*3f20*/  LDS R8, [R12+0x608] ;  /* 0x000608000c087984 */ /* 0x000fe80000000800 */
[----:B------:R-:W-:Y:S01]  /*3f30*/  @!P0 STS [R3+0x3c00], R2 ;  /* 0x003c000203008388 */ /* 0x000fe20000000800 */
[----:B------:R-:W-:Y:S06]  /*3f40*/  BAR.SYNC.DEFER_BLOCKING 0x0 ;  /* 0x0000000000007b1d */ /* 0x000fec0000010000 */
[----:B------:R0:W1:Y:S02]  /*3f50*/  LDS R10, [R3+0x3c00] ;  /* 0x003c0000030a7984 */ /* 0x0000640000000800 */
[C---:B0-----:R-:W-:Y:S01]  /*3f60*/  VIADD R3, R4.reuse, 0x40 ;  /* 0x0000004004037836 */ /* 0x041fe20000000000 */
[----:B-1----:R-:W-:-:S02]  /*3f70*/  ISETP.GE.AND P0, PT, R4, R10, PT ;  /* 0x0000000a0400720c */ /* 0x002fc40003f06270 */
[-C--:B------:R-:W-:Y:S01]  /*3f80*/  ISETP.GE.AND P1, PT, R5, R10.reuse, PT ;  /* 0x0000000a0500720c */ /* 0x080fe20003f26270 */
[----:B------:R-:W-:Y:S01]  /*3f90*/  VIADD R5, R4, 0x60 ;  /* 0x0000006004057836 */ /* 0x000fe20000000000 */
[----:B------:R-:W-:-:S04]  /*3fa0*/  ISETP.GE.AND P2, PT, R3, R10, PT ;  /* 0x0000000a0300720c */ /* 0x000fc80003f46270 */
[----:B------:R-:W-:Y:S01]  /*3fb0*/  ISETP.GE.AND P3, PT, R5, R10, PT ;  /* 0x0000000a0500720c */ /* 0x000fe20003f66270 */
[----:B------:R-:W-:-:S04]  /*3fc0*/  VIADD R5, R4, 0x80 ;  /* 0x0000008004057836 */ /* 0x000fc80000000000 */
[----:B------:R0:W-:Y:S04]  /*3fd0*/  @!P0 STG.E desc[UR6][R6.64], R13 ;  /* 0x0000000d06008986 */ /* 0x0001e8000c101906 */
[----:B------:R0:W-:Y:S04]  /*3fe0*/  @!P0 STG.E desc[UR6][R6.64+0x4], R15 ;  /* 0x0000040f06008986 */ /* 0x0001e8000c101906 */
[----:B------:R0:W-:Y:S01]  /*3ff0*/  @!P0 STG.E desc[UR6][R6.64+0x8], R17 ;  /* 0x0000081106008986 */ /* 0x0001e2000c101906 */
[----:B------:R-:W-:-:S03]  /*4000*/  ISETP.GE.AND P0, PT, R5, R10, PT ;  /* 0x0000000a0500720c */ /* 0x000fc60003f06270 */
[----:B------:R0:W-:Y:S04]  /*4010*/  @!P1 STG.E desc[UR6][R6.64+0x180], R21 ;  /* 0x0001801506009986 */ /* 0x0001e8000c101906 */
[----:B------:R0:W-:Y:S04]  /*4020*/  @!P1 STG.E desc[UR6][R6.64+0x184], R19 ;  /* 0x0001841306009986 */ /* 0x0001e8000c101906 */
[----:B------:R0:W-:Y:S04]  /*4030*/  @!P1 STG.E desc[UR6][R6.64+0x188], R23 ;  /* 0x0001881706009986 */ /* 0x0001e8000c101906 */
[----:B------:R0:W-:Y:S04]  /*4040*/  @!P2 STG.E desc[UR6][R6.64+0x300], R25 ;  /* 0x000300190600a986 */ /* 0x0001e8000c101906 */
[----:B------:R0:W-:Y:S04]  /*4050*/  @!P2 STG.E desc[UR6][R6.64+0x304], R31 ;  /* 0x0003041f0600a986 */ /* 0x0001e8000c101906 */
[----:B------:R0:W-:Y:S04]  /*4060*/  @!P2 STG.E desc[UR6][R6.64+0x308], R33 ;  /* 0x000308210600a986 */ /* 0x0001e8000c101906 */
[----:B------:R0:W-:Y:S04]  /*4070*/  @!P3 STG.E desc[UR6][R6.64+0x480], R35 ;  /* 0x000480230600b986 */ /* 0x0001e8000c101906 */
[----:B------:R0:W-:Y:S04]  /*4080*/  @!P3 STG.E desc[UR6][R6.64+0x484], R37 ;  /* 0x000484250600b986 */ /* 0x0001e8000c101906 */
[----:B------:R0:W-:Y:S01]  /*4090*/  @!P3 STG.E desc[UR6][R6.64+0x488], R0 ;  /* 0x000488000600b986 */ /* 0x0001e2000c101906 */
[----:B------:R-:W-:Y:S05]  /*40a0*/  @P0 EXIT ;  /* 0x000000000000094d */ /* 0x000fea0003800000 */
[----:B------:R-:W-:Y:S04]  /*40b0*/  STG.E desc[UR6][R6.64+0x600], R9 ;  /* 0x0006000906007986 */ /* 0x000fe8000c101906 */
[----:B------:R-:W-:Y:S04]  /*40c0*/  STG.E desc[UR6][R6.64+0x604], R11 ;  /* 0x0006040b06007986 */ /* 0x000fe8000c101906 */
[----:B------:R-:W-:Y:S01]  /*40d0*/  STG.E desc[UR6][R6.64+0x608], R8 ;  /* 0x0006080806007986 */ /* 0x000fe2000c101906 */
[----:B------:R-:W-:Y:S05]  /*40e0*/  EXIT ;  /* 0x000000000000794d */ /* 0x000fea0003800000 */
.L_x_49:
[----:B------:R-:W0:Y:S01]  /*40f0*/  S2R R0, SR_LANEID ;  /* 0x0000000000007919 */ /* 0x000e220000000000 */
[----:B------:R-:W-:Y:S01]  /*4100*/  SHF.R.U32.HI R7, RZ, 0x5, R27 ;  /* 0x00000005ff077819 */ /* 0x000fe2000001161b */
[----:B------:R-:W1:Y:S01]  /*4110*/  LDCU.64 UR4, c[0x0][0x388] ;  /* 0x00007100ff0477ac */ /* 0x000e620008000a00 */
[----:B------:R-:W-:Y:S01]  /*4120*/  ISETP.NE.AND P0, PT, R27, RZ, PT ;  /* 0x000000ff1b00720c */ /* 0x000fe20003f05270 */
[----:B------:R-:W2:Y:S02]  /*4130*/  LDCU.128 UR8, c[0x0][0x390] ;  /* 0x00007200ff0877ac */ /* 0x000ea40008000c00 */
[----:B0-----:R-:W-:-:S04]  /*4140*/  IMAD R7, R7, 0x20, R0 ;  /* 0x0000002007077824 */ /* 0x001fc800078e0200 */
[----:B------:R-:W-:-:S04]  /*4150*/  IMAD R7, R7, 0x5, RZ ;  /* 0x0000000507077824 */ /* 0x000fc800078e02ff */
[----:B------:R-:W-:Y:S02]  /*4160*/  IMAD R0, R0, -0x4, R7 ;  /* 0xfffffffc00007824 */ /* 0x000fe400078e0207 */
[--C-:B------:R-:W-:Y:S02]  /*4170*/  IMAD R9, R7, 0xc, R3.reuse ;  /* 0x0000000c07097824 */ /* 0x100fe400078e0203 */
[----:B------:R-:W-:-:S03]  /*4180*/  IMAD R7, R0, 0xc, R3 ;  /* 0x0000000c00077824 */ /* 0x000fc600078e0203 */
[----:B------:R-:W-:Y:S04]  /*4190*/  STS [R9], R12 ;  /* 0x0000000c09007388 */ /* 0x000fe80000000800 */
[----:B------:R-:W-:Y:S04]  /*41a0*/  STS [R9+0x4], R13 ;  /* 0x0000040d09007388 */ /* 0x000fe80000000800 */
[----:B------:R-:W-:Y:S04]  /*41b0*/  STS [R9+0x8], R11 ;  /* 0x0000080b09007388 */ /* 0x000fe80000000800 */
        /* <DEDUP_REMOVED lines=15> */
[----:B0-----:R-:W-:Y:S01]  /*42b0*/  IMAD.MOV.U32 R5, RZ, RZ, RZ ;  /* 0x000000ffff057224 */ /* 0x001fe200078e00ff */
[----:B---3--:R-:W-:Y:S02]  /*42c0*/  LOP3.LUT R6, R27, 0x3e0, RZ, 0xc0, !PT ;  /* 0x000003e01b067812 */ /* 0x008fe400078ec0ff */
[----:B------:R-:W-:Y:S01]  /*42d0*/  LDS R35, [R7+0x4] ;  /* 0x0000040007237984 */ /* 0x000fe20000000800 */
[----:B------:R-:W-:-:S03]  /*42e0*/  IMAD.WIDE.U32 R4, R28, 0x500, R4 ;  /* 0x000005001c047825 */ /* 0x000fc600078e0004 */
[----:B------:R-:W-:Y:S01]  /*42f0*/  LDS R33, [R7+0x8] ;  /* 0x0000080007217984 */ /* 0x000fe20000000800 */
[----:B------:R-:W-:-:S03]  /*4300*/  IMAD R6, R6, 0x5, RZ ;  /* 0x0000000506067824 */ /* 0x000fc600078e02ff */
[----:B------:R-:W-:Y:S02]  /*4310*/  LDS R31, [R7+0x180] ;  /* 0x00018000071f7984 */ /* 0x000fe40000000800 */
[C---:B------:R-:W-:Y:S02]  /*4320*/  LOP3.LUT R27, R6.reuse, 0x1f, R27, 0xf8, !PT ;  /* 0x0000001f061b7812 */ /* 0x040fe400078ef81b */
[----:B------:R-:W-:Y:S03]  /*4330*/  LDS R29, [R7+0x184] ;  /* 0x00018400071d7984 */ /* 0x000fe60000000800 */
[----:B------:R-:W-:Y:S01]  /*4340*/  VIADD R10, R27, 0x60 ;  /* 0x000000601b0a7836 */ /* 0x000fe20000000000 */
[----:B------:R-:W-:Y:S04]  /*4350*/  LDS R25, [R7+0x188] ;  /* 0x0001880007197984 */ /* 0x000fe80000000800 */
        /* <DEDUP_REMOVED lines=9> */
[----:B------:R0:W-:Y:S01]  /*43f0*/  @!P0 STS [R3+0x3c00], R2 ;  /* 0x003c000203008388 */ /* 0x0001e20000000800 */
[----:B------:R-:W-:Y:S01]  /*4400*/  BAR.SYNC.DEFER_BLOCKING 0x0 ;  /* 0x0000000000007b1d */ /* 0x000fe20000010000 */
[----:B------:R-:W-:-:S05]  /*4410*/  IADD3 R4, P0, PT, R6, R4, RZ ;  /* 0x0000000406047210 */ /* 0x000fca0007f1e0ff */
[----:B------:R-:W-:Y:S02]  /*4420*/  IMAD.X R5, RZ, RZ, R5, P0 ;  /* 0x000000ffff057224 */ /* 0x000fe400000e0605 */
[----:B0-----:R-:W-:-:S03]  /*4430*/  IMAD.SHL.U32 R2, R4, 0x4, RZ ;  /* 0x0000000404027824 */ /* 0x001fc600078e00ff */
[----:B------:R-:W-:Y:S01]  /*4440*/  SHF.L.U64.HI R12, R4, 0x2, R5 ;  /* 0x00000002040c7819 */ /* 0x000fe20000010205 */
[----:B------:R-:W-:Y:S01]  /*4450*/  VIADD R5, R27, 0x40 ;  /* 0x000000401b057836 */ /* 0x000fe20000000000 */
[----:B-1----:R-:W-:-:S04]  /*4460*/  IADD3 R6, P3, PT, R2, UR4, RZ ;  /* 0x0000000402067c10 */ /* 0x002fc8000ff7e0ff */
[----:B------:R-:W-:Y:S02]  /*4470*/  IADD3.X R7, PT, PT, R12, UR5, RZ, P3, !PT ;  /* 0x000000050c077c10 */ /* 0x000fe40009ffe4ff */
[C---:B--2---:R-:W-:Y:S02]  /*4480*/  IADD3 R4, P3, PT, R2.reuse, UR8, RZ ;  /* 0x0000000802047c10 */ /* 0x044fe4000ff7e0ff */
[----:B------:R-:W-:Y:S01]  /*4490*/  IADD3 R2, P4, PT, R2, UR10, RZ ;  /* 0x0000000a02027c10 */ /* 0x000fe2000ff9e0ff */
[----:B------:R0:W1:Y:S02]  /*44a0*/  LDS R8, [R3+0x3c00] ;  /* 0x003c000003087984 */ /* 0x0000640000000800 */
[C---:B0-----:R-:W-:Y:S01]  /*44b0*/  VIADD R3, R27.reuse, 0x20 ;  /* 0x000000201b037836 */ /* 0x041fe20000000000 */
[C---:B-1----:R-:W-:Y:S01]  /*44c0*/  ISETP.GE.AND P0, PT, R27.reuse, R8, PT ;  /* 0x000000081b00720c */ /* 0x042fe20003f06270 */
[----:B------:R-:W-:-:S03]  /*44d0*/  VIADD R27, R27, 0x80 ;  /* 0x000000801b1b7836 */ /* 0x000fc60000000000 */
[-C--:B------:R-:W-:Y:S02]  /*44e0*/  ISETP.GE.AND P1, PT, R3, R8.reuse, PT ;  /* 0x000000080300720c */ /* 0x080fe40003f26270 */
[-C--:B------:R-:W-:Y:S02]  /*44f0*/  ISETP.GE.AND P2, PT, R5, R8.reuse, PT ;  /* 0x000000080500720c */ /* 0x080fe40003f46270 */
[----:B------:R-:W-:Y:S02]  /*4500*/  IADD3.X R5, PT, PT, R12, UR9, RZ, P3, !PT ;  /* 0x000000090c057c10 */ /* 0x000fe40009ffe4ff */
[-C--:B------:R-:W-:Y:S02]  /*4510*/  ISETP.GE.AND P3, PT, R10, R8.reuse, PT ;  /* 0x000000080a00720c */ /* 0x080fe40003f66270 */
[----:B------:R-:W-:Y:S02]  /*4520*/  IADD3.X R3, PT, PT, R12, UR11, RZ, P4, !PT ;  /* 0x0000000b0c037c10 */ /* 0x000fe4000a7fe4ff */
[----:B------:R-:W-:Y:S01]  /*4530*/  ISETP.GE.AND P4, PT, R27, R8, PT ;  /* 0x000000081b00720c */ /* 0x000fe20003f86270 */
        /* <DEDUP_REMOVED lines=17> */
.L_x_50:
[----:B------:R-:W-:-:S00]  /*4650*/  BRA `(.L_x_50) ;  /* 0xfffffffc00fc7947 */ /* 0x000fc0000383ffff */
[----:B------:R-:W-:-:S00]  /*4660*/  NOP ;  /* 0x0000000000007918 */ /* 0x000fc00000000000 */
        /* <DEDUP_REMOVED lines=9> */
.L_x_373:


//--------------------- .text._ZN3cub18CUB_300001_SM_10006detail10merge_sort30DeviceMergeSortPartitionKernelIN6thrust24THRUST_300001_SM_1000_NS12zip_iteratorIN4cuda3std3__45tupleIJNS5_6detail15normal_iteratorINS5_10device_ptrIiEEEESF_SF_EEEEEm3cmpNSA_IJiiiEEEEEvbT_PT2_T0_SN_PSN_T1_SN_i --------------------------
	.section	.text._ZN3cub18CUB_300001_SM_10006detail10merge_sort30DeviceMergeSortPartitionKernelIN6thrust24THRUST_300001_SM_1000_NS12zip_iteratorIN4cuda3std3__45tupleIJNS5_6detail15normal_iteratorINS5_10device_ptrIiEEEESF_SF_EEEEEm3cmpNSA_IJiiiEEEEEvbT_PT2_T0_SN_PSN_T1_SN_i,"ax",@progbits
	.align	128
        .global         _ZN3cub18CUB_300001_SM_10006detail10merge_sort30DeviceMergeSortPartitionKernelIN6thrust24THRUST_300001_SM_1000_NS12zip_iteratorIN4cuda3std3__45tupleIJNS5_6detail15normal_iteratorINS5_10device_ptrIiEEEESF_SF_EEEEEm3cmpNSA_IJiiiEEEEEvbT_PT2_T0_SN_PSN_T1_SN_i
        .type           _ZN3cub18CUB_300001_SM_10006detail10merge_sort30DeviceMergeSortPartitionKernelIN6thrust24THRUST_300001_SM_1000_NS12zip_iteratorIN4cuda3std3__45tupleIJNS5_6detail15normal_iteratorINS5_10device_ptrIiEEEESF_SF_EEEEEm3cmpNSA_IJiiiEEEEEvbT_PT2_T0_SN_PSN_T1_SN_i,@function
        .size           _ZN3cub18CUB_300001_SM_10006detail10merge_sort30DeviceMergeSortPartitionKernelIN6thrust24THRUST_300001_SM_1000_NS12zip_iteratorIN4cuda3std3__45tupleIJNS5_6detail15normal_iteratorINS5_10device_ptrIiEEEESF_SF_EEEEEm3cmpNSA_IJiiiEEEEEvbT_PT2_T0_SN_PSN_T1_SN_i,(.L_x_374 - _ZN3cub18CUB_300001_SM_10006detail10merge_sort30DeviceMergeSortPartitionKernelIN6thrust24THRUST_300001_SM_1000_NS12zip_iteratorIN4cuda3std3__45tupleIJNS5_6detail15normal_iteratorINS5_10device_ptrIiEEEESF_SF_EEEEEm3cmpNSA_IJiiiEEEEEvbT_PT2_T0_SN_PSN_T1_SN_i)
        .other          _ZN3cub18CUB_300001_SM_10006detail10merge_sort30DeviceMergeSortPartitionKernelIN6thrust24THRUST_300001_SM_1000_NS12zip_iteratorIN4cuda3std3__45tupleIJNS5_6detail15normal_iteratorINS5_10device_ptrIiEEEESF_SF_EEEEEm3cmpNSA_IJiiiEEEEEvbT_PT2_T0_SN_PSN_T1_SN_i,@"STO_CUDA_ENTRY STV_DEFAULT"
_ZN3cub18CUB_300001_SM_10006detail10merge_sort30DeviceMergeSortPartitionKernelIN6thrust24THRUST_300001_SM_1000_NS12zip_iteratorIN4cuda3std3__45tupleIJNS5_6detail15normal_iteratorINS5_10device_ptrIiEEEESF_SF_EEEEEm3cmpNSA_IJiiiEEEEEvbT_PT2_T0_SN_PSN_T1_SN_i:
.text._ZN3cub18CUB_300001_SM_10006detail10merge_sort30DeviceMergeSortPartitionKernelIN6thrust24THRUST_300001_SM_1000_NS12zip_iteratorIN4cuda3std3__45tupleIJNS5_6detail15normal_iteratorINS5_10device_ptrIiEEEESF_SF_EEEEEm3cmpNSA_IJiiiEEEEEvbT_PT2_T0_SN_PSN_T1_SN_i:
[----:B------:R-:W-:Y:S01]  /*0000*/  LDC R1, c[0x0][0x37c] ;  /* 0x0000df00ff017b82 */ /* 0x000fe20000000800 */
[----:B------:R-:W0:Y:S01]  /*0010*/  S2R R0, SR_CTAID.X ;  /* 0x0000000000007919 */ /* 0x000e220000002500 */
[----:B------:R-:W0:Y:S01]  /*0020*/  LDCU UR4, c[0x0][0x360] ;  /* 0x00006c00ff0477ac */ /* 0x000e220008000800 */
[----:B------:R-:W0:Y:S01]  /*0030*/  S2R R3, SR_TID.X ;  /* 0x0000000000037919 */ /* 0x000e220000002100 */
[----:B------:R-:W1:Y:S01]  /*0040*/  LDCU.64 UR10, c[0x0][0x3b0] ;  /* 0x00007600ff0a77ac */ /* 0x000e620008000a00 */
[----:B0-----:R-:W-:-:S05]  /*0050*/  IMAD R0, R0, UR4, R3 ;  /* 0x0000000400007c24 */ /* 0x001fca000f8e0203 */
[----:B-1----:R-:W-:-:S04]  /*0060*/  ISETP.GE.U32.AND P0, PT, R0, UR10, PT ;  /* 0x0000000a00007c0c */ /* 0x002fc8000bf06070 */
[----:B------:R-:W-:-:S13]  /*0070*/  ISETP.GE.U32.AND.EX P0, PT, RZ, UR11, PT, P0 ;  /* 0x0000000bff007c0c */ /* 0x000fda000bf06100 */
[----:B------:R-:W-:Y:S05]  /*0080*/  @P0 EXIT ;  /* 0x000000000000094d */ /* 0x000fea0003800000 */
[----:B------:R-:W0:Y:S01]  /*0090*/  LDCU.64 UR6, c[0x0][0x3c8] ;  /* 0x00007900ff0677ac */ /* 0x000e220008000a00 */
[----:B------:R-:W1:Y:S01]  /*00a0*/  LDC R2, c[0x0][0x3d0] ;  /* 0x0000f400ff027b82 */ /* 0x000e620000000800 */
[----:B------:R-:W-:Y:S01]  /*00b0*/  ACQBULK ;  /* 0x000000000000782e */ /* 0x000fe20000000000 */
[----:B------:R-:W2:Y:S01]  /*00c0*/  LDCU.64 UR8, c[0x0][0x358] ;  /* 0x00006b00ff0877ac */ /* 0x000ea20008000a00 */
[----:B0-----:R-:W-:Y:S02]  /*00d0*/  UIADD3 UR4, UPT, UPT, -UR6, URZ, URZ ;  /* 0x000000ff06047290 */ /* 0x001fe4000fffe1ff */
[----:B------:R-:W-:-:S04]  /*00e0*/  USHF.R.U32.HI UR5, URZ, 0x1, UR7 ;  /* 0x00000001ff057899 */ /* 0x000fc80008011607 */
[----:B------:R-:W-:Y:S01]  /*00f0*/  LOP3.LUT R5, R0, UR4, RZ, 0xc0, !PT ;  /* 0x0000000400057c12 */ /* 0x000fe2000f8ec0ff */
[----:B------:R-:W-:Y:S01]  /*0100*/  USHF.R.U64 UR4, UR6, 0x1, UR7 ;  /* 0x0000000106047899 */ /* 0x000fe20008001207 */
[----:B-1----:R-:W-:Y:S01]  /*0110*/  SHF.R.S32.HI R3, RZ, 0x1f, R2 ;  /* 0x0000001fff037819 */ /* 0x002fe20000011402 */
[----:B------:R-:W-:Y:S02]  /*0120*/  IMAD R4, R2, UR5, RZ ;  /* 0x0000000502047c24 */ /* 0x000fe4000f8e02ff */
[----:B------:R-:W-:-:S04]  /*0130*/  IMAD.WIDE.U32 R8, R5, R2, RZ ;  /* 0x0000000205087225 */ /* 0x000fc800078e00ff */
[----:B------:R-:W-:-:S04]  /*0140*/  IMAD.WIDE.U32 R10, R2, UR4, RZ ;  /* 0x00000004020a7c25 */ /* 0x000fc8000f8e00ff */
[C---:B------:R-:W-:Y:S01]  /*0150*/  IMAD R7, R3.reuse, UR4, R4 ;  /* 0x0000000403077c24 */ /* 0x040fe2000f8e0204 */
[----:B------:R-:W-:Y:S01]  /*0160*/  IADD3 R4, P2, PT, R0, 0x1, RZ ;  /* 0x0000000100047810 */ /* 0x000fe20007f5e0ff */
[----:B------:R-:W-:Y:S01]  /*0170*/  IMAD R9, R3, R5, R9 ;  /* 0x0000000503097224 */ /* 0x000fe200078e0209 */
[----:B------:R-:W-:Y:S01]  /*0180*/  LOP3.LUT R5, RZ, R8, RZ, 0x33, !PT ;  /* 0x00000008ff057212 */ /* 0x000fe200078e33ff */
[----:B------:R-:W-:Y:S01]  /*0190*/  IMAD.IADD R11, R11, 0x1, R7 ;  /* 0x000000010b0b7824 */ /* 0x000fe200078e0207 */
[----:B------:R-:W0:Y:S01]  /*01a0*/  LDCU.64 UR4, c[0x0][0x3a8] ;  /* 0x00007500ff0477ac */ /* 0x000e220008000a00 */
[----:B------:R-:W-:Y:S01]  /*01b0*/  ISETP.NE.U32.AND P0, PT, R4, UR10, PT ;  /* 0x0000000a04007c0c */ /* 0x000fe2000bf05070 */
[----:B------:R-:W-:Y:S01]  /*01c0*/  IMAD.X R4, RZ, RZ, RZ, P2 ;  /* 0x000000ffff047224 */ /* 0x000fe200010e06ff */
[----:B------:R-:W-:Y:S02]  /*01d0*/  ISETP.LT.U32.AND P1, PT, R10, R5, PT ;  /* 0x000000050a00720c */ /* 0x000fe40003f21070 */
[----:B------:R-:W-:-:S02]  /*01e0*/  LOP3.LUT R6, RZ, R9, RZ, 0x33, !PT ;  /* 0x00000009ff067212 */ /* 0x000fc400078e33ff */
[----:B------:R-:W-:Y:S02]  /*01f0*/  ISETP.NE.AND.EX P0, PT, R4, UR11, PT, P0 ;  /* 0x0000000b04007c0c */ /* 0x000fe4000bf05300 */
[----:B------:R-:W-:-:S04]  /*0200*/  ISETP.LT.U32.AND.EX P1, PT, R11, R6, PT, P1 ;  /* 0x000000060b00720c */ /* 0x000fc80003f21110 */
[----:B------:R-:W-:Y:S02]  /*0210*/  SEL R5, R10, R5, P1 ;  /* 0x000000050a057207 */ /* 0x000fe40000800000 */
[----:B------:R-:W-:Y:S02]  /*0220*/  SEL R6, R11, R6, P1 ;  /* 0x000000060b067207 */ /* 0x000fe40000800000 */
[----:B------:R-:W-:-:S05]  /*0230*/  IADD3 R4, P1, PT, R5, R8, RZ ;  /* 0x0000000805047210 */ /* 0x000fca0007f3e0ff */
[----:B------:R-:W-:Y:S01]  /*0240*/  IMAD.X R5, R6, 0x1, R9, P1 ;  /* 0x0000000106057824 */ /* 0x000fe200008e0609 */
[----:B0-----:R-:W-:Y:S01]  /*0250*/  ISETP.LT.U32.AND P1, PT, R4, UR4, PT ;  /* 0x0000000404007c0c */ /* 0x001fe2000bf21070 */
[----:B------:R-:W0:Y:S03]  /*0260*/  @!P0 LDC.64 R6, c[0x0][0x3b8] ;  /* 0x0000ee00ff068b82 */ /* 0x000e260000000a00 */
[----:B------:R-:W-:-:S04]  /*0270*/  ISETP.LT.U32.AND.EX P1, PT, R5, UR5, PT, P1 ;  /* 0x0000000505007c0c */ /* 0x000fc8000bf21110 */
[----:B------:R-:W-:Y:S02]  /*0280*/  SEL R4, R4, UR4, P1 ;  /* 0x0000000404047c07 */ /* 0x000fe40008800000 */
[----:B------:R-:W-:Y:S02]  /*0290*/  SEL R5, R5, UR5, P1 ;  /* 0x0000000505057c07 */ /* 0x000fe40008800000 */
[----:B------:R-:W-:Y:S02]  /*02a0*/  LOP3.LUT R15, RZ, R4, RZ, 0x33, !PT ;  /* 0x00000004ff0f7212 */ /* 0x000fe400078e33ff */
[----:B------:R-:W-:Y:S02]  /*02b0*/  LOP3.LUT R17, RZ, R5, RZ, 0x33, !PT ;  /* 0x00000005ff117212 */ /* 0x000fe400078e33ff */
[----:B------:R-:W-:-:S04]  /*02c0*/  ISETP.LT.U32.AND P1, PT, R10, R15, PT ;  /* 0x0000000f0a00720c */ /* 0x000fc80003f21070 */
[----:B------:R-:W-:-:S04]  /*02d0*/  ISETP.LT.U32.AND.EX P1, PT, R11, R17, PT, P1 ;  /* 0x000000110b00720c */ /* 0x000fc80003f21110 */
[----:B------:R-:W-:Y:S02]  /*02e0*/  SEL R15, R10, R15, P1 ;  /* 0x0000000f0a0f7207 */ /* 0x000fe40000800000 */
[----:B------:R-:W-:Y:S02]  /*02f0*/  SEL R17, R11, R17, P1 ;  /* 0x000000110b117207 */ /* 0x000fe40000800000 */
[----:B------:R-:W-:Y:S02]  /*0300*/  IADD3 R15, P3, PT, R15, R4, RZ ;  /* 0x000000040f0f7210 */ /* 0x000fe40007f7e0ff */
[----:B0-----:R-:W-:Y:S02]  /*0310*/  @!P0 LEA R6, P2, R0, R6, 0x3 ;  /* 0x0000000600068211 */ /* 0x001fe400078418ff */
[----:B------:R-:W-:Y:S01]  /*0320*/  ISETP.LT.U32.AND P1, PT, R8, UR4, PT ;  /* 0x0000000408007c0c */ /* 0x000fe2000bf21070 */
[----:B------:R-:W-:Y:S01]  /*0330*/  IMAD.X R17, R17, 0x1, R5, P3 ;  /* 0x0000000111117824 */ /* 0x000fe200018e0605 */
[----:B------:R-:W-:-:S02]  /*0340*/  @!P0 LEA.HI.X R7, R0, R7, RZ, 0x3, P2 ;  /* 0x0000000700078211 */ /* 0x000fc400010f1cff */
[----:B------:R-:W-:Y:S02]  /*0350*/  ISETP.LT.U32.AND P2, PT, R15, UR4, PT ;  /* 0x000000040f007c0c */ /* 0x000fe4000bf41070 */
[----:B------:R-:W-:Y:S01]  /*0360*/  ISETP.LT.U32.AND.EX P1, PT, R9, UR5, PT, P1 ;  /* 0x0000000509007c0c */ /* 0x000fe2000bf21110 */
[----:B--2---:R0:W-:Y:S01]  /*0370*/  @!P0 STG.E.64 desc[UR8][R6.64], R4 ;  /* 0x0000000406008986 */ /* 0x0041e2000c101b08 */
[----:B------:R-:W-:Y:S02]  /*0380*/  ISETP.LT.U32.AND.EX P2, PT, R17, UR5, PT, P2 ;  /* 0x0000000511007c0c */ /* 0x000fe4000bf41120 */
[----:B------:R-:W-:Y:S02]  /*0390*/  SEL R8, R8, UR4, P1 ;  /* 0x0000000408087c07 */ /* 0x000fe40008800000 */
[----:B------:R-:W-:Y:S02]  /*03a0*/  SEL R9, R9, UR5, P1 ;  /* 0x0000000509097c07 */ /* 0x000fe40008800000 */
[----:B------:R-:W-:-:S02]  /*03b0*/  SEL R15, R15, UR4, P2 ;  /* 0x000000040f0f7c07 */ /* 0x000fc40009000000 */
[----:B------:R-:W-:Y:S01]  /*03c0*/  SEL R17, R17, UR5, P2 ;  /* 0x0000000511117c07 */ /* 0x000fe20009000000 */
[----:B------:R-:W-:Y:S06]  /*03d0*/  @!P0 EXIT ;  /* 0x000000000000894d */ /* 0x000fec0003800000 */
[----:B------:R-:W1:Y:S01]  /*03e0*/  LDCU.U8 UR5, c[0x0][0x380] ;  /* 0x00007000ff0577ac */ /* 0x000e620008000000 */
[----:B------:R-:W-:Y:S01]  /*03f0*/  IADD3 R13, P0, PT, R15, -R8, RZ ;  /* 0x800000080f0d7210 */ /* 0x000fe20007f1e0ff */
[----:B------:R-:W-:Y:S01]  /*0400*/  BSSY.RECONVERGENT B0, `(.L_x_51) ;  /* 0x0000086000007945 */ /* 0x000fe20003800200 */
[----:B------:R-:W-:-:S06]  /*0410*/  UIADD3 UR4, UPT, UPT, UR6, -0x1, URZ ;  /* 0xffffffff06047890 */ /* 0x000fcc000fffe0ff */
[----:B------:R-:W-:-:S05]  /*0420*/  LOP3.LUT R11, R0, UR4, RZ, 0xc0, !PT ;  /* 0x00000004000b7c12 */ /* 0x000fca000f8ec0ff */
[----:B0-----:R-:W-:Y:S01]  /*0430*/  IMAD.WIDE.U32 R6, R11, R2, RZ ;  /* 0x000000020b067225 */ /* 0x001fe200078e00ff */
[----:B-1----:R-:W-:-:S03]  /*0440*/  UPRMT UR4, UR5, 0x8880, URZ ;  /* 0x0000888005047896 */ /* 0x002fc600080000ff */
[----:B------:R-:W-:Y:S01]  /*0450*/  IMAD.X R2, R17, 0x1, ~R9, P0 ;  /* 0x0000000111027824 */ /* 0x000fe200000e0e09 */
[----:B------:R-:W-:Y:S01]  /*0460*/  ISETP.LT.U32.AND P0, PT, R6, R13, PT ;  /* 0x0000000d0600720c */ /* 0x000fe20003f01070 */
[----:B------:R-:W-:Y:S01]  /*0470*/  IMAD R3, R3, R11, R7 ;  /* 0x0000000b03037224 */ /* 0x000fe200078e0207 */
[----:B------:R-:W-:-:S04]  /*0480*/  UISETP.NE.AND UP0, UPT, UR4, URZ, UPT ;  /* 0x000000ff0400728c */ /* 0x000fc8000bf05270 */
[----:B------:R-:W-:-:S04]  /*0490*/  ISETP.LT.U32.AND.EX P0, PT, R3, R2, PT, P0 ;  /* 0x000000020300720c */ /* 0x000fc80003f01100 */
[----:B------:R-:W-:Y:S02]  /*04a0*/  SEL R7, R6, R13, P0 ;  /* 0x0000000d06077207 */ /* 0x000fe40000000000 */
[----:B------:R-:W-:Y:S01]  /*04b0*/  SEL R13, R3, R2, P0 ;  /* 0x00000002030d7207 */ /* 0x000fe20000000000 */
[----:B------:R-:W-:Y:S06]  /*04c0*/  BRA.U !UP0, `(.L_x_52) ;  /* 0x0000000508007547 */ /* 0x000fec000b800000 */
[----:B------:R-:W-:Y:S01]  /*04d0*/  IADD3 R2, P0, PT, R15, -R4, RZ ;  /* 0x800000040f027210 */ /* 0x000fe20007f1e0ff */
[----:B------:R-:W0:Y:S01]  /*04e0*/  LDCU.64 UR4, c[0x0][0x388] ;  /* 0x00007100ff0477ac */ /* 0x000e220008000a00 */
[----:B------:R-:W-:Y:S01]  /*04f0*/  IADD3 R14, P2, PT, R4, -R8, RZ ;  /* 0x80000008040e7210 */ /* 0x000fe20007f5e0ff */
[----:B------:R-:W-:Y:S02]  /*0500*/  BSSY.RECONVERGENT B1, `(.L_x_53) ;  /* 0x000003b000017945 */ /* 0x000fe40003800200 */
[----:B------:R-:W-:Y:S01]  /*0510*/  IMAD.X R6, R17, 0x1, ~R5, P0 ;  /* 0x0000000111067824 */ /* 0x000fe200000e0e05 */
[----:B------:R-:W-:Y:S01]  /*0520*/  ISETP.GT.U32.AND P0, PT, R7, R2, PT ;  /* 0x000000020700720c */ /* 0x000fe20003f04070 */
[----:B------:R-:W-:Y:S01]  /*0530*/  IMAD.X R12, R5, 0x1, ~R9, P2 ;  /* 0x00000001050c7824 */ /* 0x000fe200010e0e09 */
[----:B------:R-:W-:Y:S01]  /*0540*/  ISETP.LT.U32.AND P1, PT, R14, R7, PT ;  /* 0x000000070e00720c */ /* 0x000fe20003f21070 */
[----:B------:R-:W1:Y:S01]  /*0550*/  LDCU.64 UR6, c[0x0][0x390] ;  /* 0x00007200ff0677ac */ /* 0x000e620008000a00 */
[----:B------:R-:W-:-:S02]  /*0560*/  ISETP.GT.U32.AND.EX P0, PT, R13, R6, PT, P0 ;  /* 0x000000060d00720c */ /* 0x000fc40003f04100 */
[----:B------:R-:W-:Y:S02]  /*0570*/  ISETP.LT.U32.AND.EX P1, PT, R12, R13, PT, P1 ;  /* 0x0000000d0c00720c */ /* 0x000fe40003f21110 */
[----:B------:R-:W-:Y:S02]  /*0580*/  SEL R11, R7, R2, P0 ;  /* 0x00000002070b7207 */ /* 0x000fe40000000000 */
[----:B------:R-:W-:Y:S02]  /*0590*/  SEL R10, R13, R6, P0 ;  /* 0x000000060d0a7207 */ /* 0x000fe40000000000 */
[----:B------:R-:W-:Y:S02]  /*05a0*/  IADD3 R11, P0, PT, R11, -R2, RZ ;  /* 0x800000020b0b7210 */ /* 0x000fe40007f1e0ff */
[----:B------:R-:W-:Y:S02]  /*05b0*/  SEL R14, R14, R7, P1 ;  /* 0x000000070e0e7207 */ /* 0x000fe40000800000 */
[----:B------:R-:W-:Y:S01]  /*05c0*/  SEL R15, R12, R13, P1 ;  /* 0x0000000d0c0f7207 */ /* 0x000fe20000800000 */
[----:B------:R-:W-:Y:S01]  /*05d0*/  IMAD.X R10, R10, 0x1, ~R6, P0 ;  /* 0x000000010a0a7824 */ /* 0x000fe200000e0e06 */
[----:B------:R-:W-:-:S04]  /*05e0*/  ISETP.GE.U32.AND P0, PT, R11, R14, PT ;  /* 0x0000000e0b00720c */ /* 0x000fc80003f06070 */
[----:B------:R-:W-:-:S13]  /*05f0*/  ISETP.GE.U32.AND.EX P0, PT, R10, R15, PT, P0 ;  /* 0x0000000f0a00720c */ /* 0x000fda0003f06100 */
[----:B01----:R-:W-:Y:S05]  /*0600*/  @P0 BRA `(.L_x_54) ;  /* 0x0000000000a80947 */ /* 0x003fea0003800000 */
[----:B------:R-:W-:-:S05]  /*0610*/  IADD3 R16, P0, PT, R7, R4, RZ ;  /* 0x0000000407107210 */ /* 0x000fca0007f1e0ff */
[----:B------:R-:W-:-:S08]  /*0620*/  IMAD.X R17, R13, 0x1, R5, P0 ;  /* 0x000000010d117824 */ /* 0x000fd000000e0605 */
.L_x_55:
[----:B------:R-:W-:-:S05]  /*0630*/  IADD3 R2, P0, PT, -R11, R14, RZ ;  /* 0x0000000e0b027210 */ /* 0x000fca0007f1e1ff */
[----:B------:R-:W-:-:S05]  /*0640*/  IMAD.X R3, R15, 0x1, ~R10, P0 ;  /* 0x000000010f037824 */ /* 0x000fca00000e0e0a */
[--C-:B------:R-:W-:Y:S02]  /*0650*/  SHF.R.U64 R2, R2, 0x1, R3.reuse ;  /* 0x0000000102027819 */ /* 0x100fe40000001203 */
[----:B------:R-:W-:Y:S02]  /*0660*/  SHF.R.U32.HI R3, RZ, 0x1, R3 ;  /* 0x00000001ff037819 */ /* 0x000fe40000011603 */
[----:B------:R-:W-:-:S04]  /*0670*/  IADD3 R19, P0, PT, R11, R2, RZ ;  /* 0x000000020b137210 */ /* 0x000fc80007f1e0ff */
[----:B------:R-:W-:Y:S01]  /*0680*/  LOP3.LUT R13, RZ, R19, RZ, 0x33, !PT ;  /* 0x00000013ff0d7212 */ /* 0x000fe200078e33ff */
[----:B------:R-:W-:Y:S01]  /*0690*/  IMAD.X R18, R10, 0x1, R3, P0 ;  /* 0x000000010a127824 */ /* 0x000fe200000e0603 */
[----:B------:R-:W-:Y:S02]  /*06a0*/  IADD3 R7, P0, PT, R19, R8, RZ ;  /* 0x0000000813077210 */ /* 0x000fe40007f1e0ff */
[----:B------:R-:W-:Y:S02]  /*06b0*/  IADD3 R13, P1, PT, R13, R16, RZ ;  /* 0x000000100d0d7210 */ /* 0x000fe40007f3e0ff */
[----:B------:R-:W-:Y:S01]  /*06c0*/  LOP3.LUT R4, RZ, R18, RZ, 0x33, !PT ;  /* 0x00000012ff047212 */ /* 0x000fe200078e33ff */
[----:B------:R-:W-:Y:S02]  /*06d0*/  IMAD.X R2, R18, 0x1, R9, P0 ;  /* 0x0000000112027824 */ /* 0x000fe400000e0609 */
[----:B------:R-:W-:Y:S02]  /*06e0*/  IMAD.SHL.U32 R12, R13, 0x4, RZ ;  /* 0x000000040d0c7824 */ /* 0x000fe400078e00ff */
[----:B------:R-:W-:-:S02]  /*06f0*/  IMAD.X R4, R4, 0x1, R17, P1 ;  /* 0x0000000104047824 */ /* 0x000fc400008e0611 */
[C---:B------:R-:W-:Y:S01]  /*0700*/  IMAD.SHL.U32 R6, R7.reuse, 0x4, RZ ;  /* 0x0000000407067824 */ /* 0x040fe200078e00ff */
[----:B------:R-:W-:Y:S02]  /*0710*/  SHF.L.U64.HI R7, R7, 0x2, R2 ;  /* 0x0000000207077819 */ /* 0x000fe40000010202 */
[----:B------:R-:W-:Y:S02]  /*0720*/  SHF.L.U64.HI R13, R13, 0x2, R4 ;  /* 0x000000020d0d7819 */ /* 0x000fe40000010204 */
[----:B------:R-:W-:Y:S02]  /*0730*/  IADD3 R4, P1, PT, R12, UR4, RZ ;  /* 0x000000040c047c10 */ /* 0x000fe4000ff3e0ff */
[----:B------:R-:W-:Y:S02]  /*0740*/  IADD3 R2, P0, PT, R6, UR4, RZ ;  /* 0x0000000406027c10 */ /* 0x000fe4000ff1e0ff */
[----:B------:R-:W-:Y:S02]  /*0750*/  IADD3.X R5, PT, PT, R13, UR5, RZ, P1, !PT ;  /* 0x000000050d057c10 */ /* 0x000fe40008ffe4ff */
[----:B------:R-:W-:-:S04]  /*0760*/  IADD3.X R3, PT, PT, R7, UR5, RZ, P0, !PT ;  /* 0x0000000507037c10 */ /* 0x000fc800087fe4ff */
[----:B------:R-:W2:Y:S04]  /*0770*/  LDG.E R5, desc[UR8][R4.64] ;  /* 0x0000000804057981 */ /* 0x000ea8000c1e1900 */
[----:B------:R-:W2:Y:S01]  /*0780*/  LDG.E R2, desc[UR8][R2.64] ;  /* 0x0000000802027981 */ /* 0x000ea2000c1e1900 */
[----:B------:R-:W-:Y:S02]  /*0790*/  IADD3 R6, P1, PT, R6, UR6, RZ ;  /* 0x0000000606067c10 */ /* 0x000fe4000ff3e0ff */
[----:B------:R-:W-:Y:S02]  /*07a0*/  IADD3 R12, P2, PT, R12, UR6, RZ ;  /* 0x000000060c0c7c10 */ /* 0x000fe4000ff5e0ff */
[----:B------:R-:W-:Y:S02]  /*07b0*/  IADD3.X R7, PT, PT, R7, UR7, RZ, P1, !PT ;  /* 0x0000000707077c10 */ /* 0x000fe40008ffe4ff */
[----:B------:R-:W-:-:S02]  /*07c0*/  IADD3.X R13, PT, PT, R13, UR7, RZ, P2, !PT ;  /* 0x000000070d0d7c10 */ /* 0x000fc400097fe4ff */
[----:B--2---:R-:W-:-:S13]  /*07d0*/  ISETP.NE.AND P0, PT, R5, R2, PT ;  /* 0x000000020500720c */ /* 0x004fda0003f05270 */
[----:B------:R-:W2:Y:S04]  /*07e0*/  @!P0 LDG.E R7, desc[UR8][R6.64] ;  /* 0x0000000806078981 */ /* 0x000ea8000c1e1900 */
[----:B------:R-:W2:Y:S01]  /*07f0*/  @!P0 LDG.E R12, desc[UR8][R12.64] ;  /* 0x000000080c0c8981 */ /* 0x000ea2000c1e1900 */
[----:B------:R-:W-:Y:S02]  /*0800*/  IADD3 R20, P2, PT, R19, 0x1, RZ ;  /* 0x0000000113147810 */ /* 0x000fe40007f5e0ff */
[----:B------:R-:W-:-:S03]  /*0810*/  @P0 ISETP.LT.AND P1, PT, R5, R2, PT ;  /* 0x000000020500020c */ /* 0x000fc60003f21270 */
[----:B------:R-:W-:Y:S01]  /*0820*/  IMAD.X R3, RZ, RZ, R18, P2 ;  /* 0x000000ffff037224 */ /* 0x000fe200010e0612 */
[----:B--2---:R-:W-:-:S04]  /*0830*/  @!P0 ISETP.LT.AND P1, PT, R12, R7, PT ;  /* 0x000000070c00820c */ /* 0x004fc80003f21270 */
[----:B------:R-:W-:Y:S02]  /*0840*/  SEL R11, R11, R20, P1 ;  /* 0x000000140b0b7207 */ /* 0x000fe40000800000 */
[----:B------:R-:W-:Y:S02]  /*0850*/  SEL R14, R19, R14, P1 ;  /* 0x0000000e130e7207 */ /* 0x000fe40000800000 */
[----:B------:R-:W-:Y:S02]  /*0860*/  SEL R10, R10, R3, P1 ;  /* 0x000000030a0a7207 */ /* 0x000fe40000800000 */
[----:B------:R-:W-:Y:S02]  /*0870*/  SEL R15, R18, R15, P1 ;  /* 0x0000000f120f7207 */ /* 0x000fe40000800000 */
[----:B------:R-:W-:-:S04]  /*0880*/  ISETP.GE.U32.AND P0, PT, R11, R14, PT ;  /* 0x0000000e0b00720c */ /* 0x000fc80003f06070 */
[----:B------:R-:W-:-:S13]  /*0890*/  ISETP.GE.U32.AND.EX P0, PT, R10, R15, PT, P0 ;  /* 0x0000000f0a00720c */ /* 0x000fda0003f06100 */
[----:B------:R-:W-:Y:S05]  /*08a0*/  @!P0 BRA `(.L_x_55) ;  /* 0xfffffffc00608947 */ /* 0x000fea000383ffff */
.L_x_54:
[----:B------:R-:W-:Y:S05]  /*08b0*/  BSYNC.RECONVERGENT B1 ;  /* 0x0000000000017941 */ /* 0x000fea0003800200 */
.L_x_53:
[----:B------:R-:W-:Y:S05]  /*08c0*/  BRA `(.L_x_56) ;  /* 0x0000000000e47947 */ /* 0x000fea0003800000 */
.L_x_52:
[----:B------:R-:W-:Y:S02]  /*08d0*/  IADD3 R10, P0, PT, R15, -R4, RZ ;  /* 0x800000040f0a7210 */ /* 0x000fe40007f1e0ff */
[----:B------:R-:W-:-:S03]  /*08e0*/  IADD3 R2, P2, PT, R4, -R8, RZ ;  /* 0x8000000804027210 */ /* 0x000fc60007f5e0ff */
[----:B------:R-:W-:Y:S01]  /*08f0*/  IMAD.X R12, R17, 0x1, ~R5, P0 ;  /* 0x00000001110c7824 */ /* 0x000fe200000e0e05 */
[----:B------:R-:W-:Y:S01]  /*0900*/  ISETP.GT.U32.AND P0, PT, R7, R10, PT ;  /* 0x0000000a0700720c */ /* 0x000fe20003f04070 */
[----:B------:R-:W-:Y:S01]  /*0910*/  IMAD.X R6, R5, 0x1, ~R9, P2 ;  /* 0x0000000105067824 */ /* 0x000fe200010e0e09 */
[----:B------:R-:W-:Y:S02]  /*0920*/  ISETP.LT.U32.AND P1, PT, R2, R7, PT ;  /* 0x000000070200720c */ /* 0x000fe40003f21070 */
[----:B------:R-:W-:Y:S02]  /*0930*/  ISETP.GT.U32.AND.EX P0, PT, R13, R12, PT, P0 ;  /* 0x0000000c0d00720c */ /* 0x000fe40003f04100 */
[----:B------:R-:W-:Y:S02]  /*0940*/  ISETP.LT.U32.AND.EX P1, PT, R6, R13, PT, P1 ;  /* 0x0000000d0600720c */ /* 0x000fe40003f21110 */
[----:B------:R-:W-:Y:S02]  /*0950*/  SEL R11, R7, R10, P0 ;  /* 0x0000000a070b7207 */ /* 0x000fe40000000000 */
[----:B------:R-:W-:-:S02]  /*0960*/  SEL R3, R13, R12, P0 ;  /* 0x0000000c0d037207 */ /* 0x000fc40000000000 */
[----:B------:R-:W-:Y:S02]  /*0970*/  IADD3 R11, P0, PT, R11, -R10, RZ ;  /* 0x8000000a0b0b7210 */ /* 0x000fe40007f1e0ff */
[----:B------:R-:W-:Y:S02]  /*0980*/  SEL R14, R2, R7, P1 ;  /* 0x00000007020e7207 */ /* 0x000fe40000800000 */
[----:B------:R-:W-:Y:S01]  /*0990*/  SEL R15, R6, R13, P1 ;  /* 0x0000000d060f7207 */ /* 0x000fe20000800000 */
[----:B------:R-:W-:Y:S01]  /*09a0*/  IMAD.X R10, R3, 0x1, ~R12, P0 ;  /* 0x00000001030a7824 */ /* 0x000fe200000e0e0c */
[----:B------:R-:W-:-:S04]  /*09b0*/  ISETP.GE.U32.AND P0, PT, R11, R14, PT ;  /* 0x0000000e0b00720c */ /* 0x000fc80003f06070 */
[----:B------:R-:W-:-:S13]  /*09c0*/  ISETP.GE.U32.AND.EX P0, PT, R10, R15, PT, P0 ;  /* 0x0000000f0a00720c */ /* 0x000fda0003f06100 */
[----:B------:R-:W-:Y:S05]  /*09d0*/  @P0 BRA `(.L_x_56) ;  /* 0x0000000000a00947 */ /* 0x000fea0003800000 */
[----:B------:R-:W0:Y:S01]  /*09e0*/  LDC.64 R2, c[0x0][0x3a0] ;  /* 0x0000e800ff027b82 */ /* 0x000e220000000a00 */
[----:B------:R-:W-:-:S05]  /*09f0*/  IADD3 R12, P0, PT, R7, R4, RZ ;  /* 0x00000004070c7210 */ /* 0x000fca0007f1e0ff */
[----:B------:R-:W-:-:S08]  /*0a00*/  IMAD.X R13, R13, 0x1, R5, P0 ;  /* 0x000000010d0d7824 */ /* 0x000fd000000e0605 */
.L_x_59:
        /* <DEDUP_REMOVED lines=11> */
[----:B0-----:R-:W-:-:S04]  /*0ac0*/  IMAD.WIDE.U32 R4, R5, 0xc, R2 ;  /* 0x0000000c05047825 */ /* 0x001fc800078e0002 */
[----:B------:R-:W-:Y:S02]  /*0ad0*/  IMAD.X R18, R18, 0x1, R13, P1 ;  /* 0x0000000112127824 */ /* 0x000fe400008e060d */
[----:B------:R-:W-:Y:S02]  /*0ae0*/  IMAD R19, R6, 0xc, RZ ;  /* 0x0000000c06137824 */ /* 0x000fe400078e02ff */
[----:B------:R-:W-:-:S04]  /*0af0*/  IMAD.WIDE.U32 R6, R7, 0xc, R2 ;  /* 0x0000000c07067825 */ /* 0x000fc800078e0002 */
[----:B------:R-:W-:Y:S02]  /*0b00*/  IMAD R21, R18, 0xc, RZ ;  /* 0x0000000c12157824 */ /* 0x000fe400078e02ff */
[----:B------:R-:W-:Y:S02]  /*0b10*/  IMAD.IADD R5, R5, 0x1, R19 ;  /* 0x0000000105057824 */ /* 0x000fe400078e0213 */
[----:B------:R-:W-:-:S03]  /*0b20*/  IMAD.IADD R7, R7, 0x1, R21 ;  /* 0x0000000107077824 */ /* 0x000fc600078e0215 */
[----:B------:R-:W2:Y:S04]  /*0b30*/  LDG.E R20, desc[UR8][R4.64] ;  /* 0x0000000804147981 */ /* 0x000ea8000c1e1900 */
[----:B------:R-:W2:Y:S01]  /*0b40*/  LDG.E R21, desc[UR8][R6.64] ;  /* 0x0000000806157981 */ /* 0x000ea2000c1e1900 */
[----:B------:R-:W-:Y:S01]  /*0b50*/  IADD3 R18, P0, PT, R17, 0x1, RZ ;  /* 0x0000000111127810 */ /* 0x000fe20007f1e0ff */
[----:B------:R-:W-:Y:S04]  /*0b60*/  BSSY.RECONVERGENT B1, `(.L_x_57) ;  /* 0x0000008000017945 */ /* 0x000fe80003800200 */
[----:B------:R-:W-:Y:S01]  /*0b70*/  IMAD.X R19, RZ, RZ, R16, P0 ;  /* 0x000000ffff137224 */ /* 0x000fe200000e0610 */
[----:B--2---:R-:W-:-:S13]  /*0b80*/  ISETP.NE.AND P1, PT, R21, R20, PT ;  /* 0x000000141500720c */ /* 0x004fda0003f25270 */
[----:B------:R-:W-:Y:S01]  /*0b90*/  @P1 ISETP.LT.AND P0, PT, R21, R20, PT ;  /* 0x000000141500120c */ /* 0x000fe20003f01270 */
[----:B------:R-:W-:-:S12]  /*0ba0*/  @P1 BRA `(.L_x_58) ;  /* 0x00000000000c1947 */ /* 0x000fd80003800000 */
[----:B------:R-:W2:Y:S04]  /*0bb0*/  LDG.E R6, desc[UR8][R6.64+0x4] ;  /* 0x0000040806067981 */ /* 0x000ea8000c1e1900 */
[----:B------:R-:W2:Y:S02]  /*0bc0*/  LDG.E R5, desc[UR8][R4.64+0x4] ;  /* 0x0000040804057981 */ /* 0x000ea4000c1e1900 */
[----:B--2---:R-:W-:-:S13]  /*0bd0*/  ISETP.LT.AND P0, PT, R6, R5, PT ;  /* 0x000000050600720c */ /* 0x004fda0003f01270 */
.L_x_58:
[----:B------:R-:W-:Y:S05]  /*0be0*/  BSYNC.RECONVERGENT B1 ;  /* 0x0000000000017941 */ /* 0x000fea0003800200 */
.L_x_57:
[----:B------:R-:W-:Y:S02]  /*0bf0*/  SEL R11, R11, R18, P0 ;  /* 0x000000120b0b7207 */ /* 0x000fe40000000000 */
[----:B------:R-:W-:Y:S02]  /*0c00*/  SEL R14, R17, R14, P0 ;  /* 0x0000000e110e7207 */ /* 0x000fe40000000000 */
[----:B------:R-:W-:Y:S02]  /*0c10*/  SEL R10, R10, R19, P0 ;  /* 0x000000130a0a7207 */ /* 0x000fe40000000000 */
[----:B------:R-:W-:Y:S02]  /*0c20*/  SEL R15, R16, R15, P0 ;  /* 0x0000000f100f7207 */ /* 0x000fe40000000000 */
[----:B------:R-:W-:-:S04]  /*0c30*/  ISETP.GE.U32.AND P0, PT, R11, R14, PT ;  /* 0x0000000e0b00720c */ /* 0x000fc80003f06070 */
[----:B------:R-:W-:-:S13]  /*0c40*/  ISETP.GE.U32.AND.EX P0, PT, R10, R15, PT, P0 ;  /* 0x0000000f0a00720c */ /* 0x000fda0003f06100 */
[----:B------:R-:W-:Y:S05]  /*0c50*/  @!P0 BRA `(.L_x_59) ;  /* 0xfffffffc006c8947 */ /* 0x000fea000383ffff */
.L_x_56:
[----:B------:R-:W-:Y:S05]  /*0c60*/  BSYNC.RECONVERGENT B0 ;  /* 0x0000000000007941 */ /* 0x000fea0003800200 */
.L_x_51:
[----:B------:R-:W0:Y:S01]  /*0c70*/  LDCU.64 UR10, c[0x0][0x3b8] ;  /* 0x00007700ff0a77ac */ /* 0x000e220008000a00 */
[----:B------:R-:W-:-:S05]  /*0c80*/  IADD3 R8, P0, PT, R8, R11, RZ ;  /* 0x0000000b08087210 */ /* 0x000fca0007f1e0ff */
[----:B------:R-:W-:Y:S01]  /*0c90*/  IMAD.X R9, R9, 0x1, R10, P0 ;  /* 0x0000000109097824 */ /* 0x000fe200000e060a */
[----:B0-----:R-:W-:-:S04]  /*0ca0*/  LEA R2, P1, R0, UR10, 0x3 ;  /* 0x0000000a00027c11 */ /* 0x001fc8000f8218ff */
[----:B------:R-:W-:-:S05]  /*0cb0*/  LEA.HI.X R3, R0, UR11, RZ, 0x3, P1 ;  /* 0x0000000b00037c11 */ /* 0x000fca00088f1cff */
[----:B------:R-:W-:Y:S01]  /*0cc0*/  STG.E.64 desc[UR8][R2.64], R8 ;  /* 0x0000000802007986 */ /* 0x000fe2000c101b08 */
[----:B------:R-:W-:Y:S05]  /*0cd0*/  EXIT ;  /* 0x000000000000794d */ /* 0x000fea0003800000 */
.L_x_60:
        /* <DEDUP_REMOVED lines=10> */
.L_x_374:


//--------------------- .text._ZN3cub18CUB_300001_SM_10006detail10merge_sort30DeviceMergeSortBlockSortKernelINS2_10policy_hubIN6thrust24THRUST_300001_SM_1000_NS12zip_iteratorIN4cuda3std3__45tupleIJNS6_6detail15normal_iteratorINS6_10device_ptrIiEEEESG_SG_EEEEEE9Policy600ESI_PNS0_8NullTypeESI_SM_m3cmpNSB_IJiiiEEESL_EEvbT0_T1_T2_T3_T4_PT6_PT7_T5_NS1_7vsmem_tE --------------------------
	.section	.text._ZN3cub18CUB_300001_SM_10006detail10merge_sort30DeviceMergeSortBlockSortKernelINS2_10policy_hubIN6thrust24THRUST_300001_SM_1000_NS12zip_iteratorIN4cuda3std3__45tupleIJNS6_6detail15normal_iteratorINS6_10device_ptrIiEEEESG_SG_EEEEEE9Policy600ESI_PNS0_8NullTypeESI_SM_m3cmpNSB_IJiiiEEESL_EEvbT0_T1_T2_T3_T4_PT6_PT7_T5_NS1_7vsmem_tE,"ax",@progbits
	.align	128
        .global         _ZN3cub18CUB_300001_SM_10006detail10merge_sort30DeviceMergeSortBlockSortKernelINS2_10policy_hubIN6thrust24THRUST_300001_SM_1000_NS12zip_iteratorIN4cuda3std3__45tupleIJNS6_6detail15normal_iteratorINS6_10device_ptrIiEEEESG_SG_EEEEEE9Policy600ESI_PNS0_8NullTypeESI_SM_m3cmpNSB_IJiiiEEESL_EEvbT0_T1_T2_T3_T4_PT6_PT7_T5_NS1_7vsmem_tE
        .type           _ZN3cub18CUB_300001_SM_10006detail10merge_sort30DeviceMergeSortBlockSortKernelINS2_10policy_hubIN6thrust24THRUST_300001_SM_1000_NS12zip_iteratorIN4cuda3std3__45tupleIJNS6_6detail15normal_iteratorINS6_10device_ptrIiEEEESG_SG_EEEEEE9Policy600ESI_PNS0_8NullTypeESI_SM_m3cmpNSB_IJiiiEEESL_EEvbT0_T1_T2_T3_T4_PT6_PT7_T5_NS1_7vsmem_tE,@function
        .size           _ZN3cub18CUB_300001_SM_10006detail10merge_sort30DeviceMergeSortBlockSortKernelINS2_10policy_hubIN6thrust24THRUST_300001_SM_1000_NS12zip_iteratorIN4cuda3std3__45tupleIJNS6_6detail15normal_iteratorINS6_10device_ptrIiEEEESG_SG_EEEEEE9Policy600ESI_PNS0_8NullTypeESI_SM_m3cmpNSB_IJiiiEEESL_EEvbT0_T1_T2_T3_T4_PT6_PT7_T5_NS1_7vsmem_tE,(.L_x_375 - _ZN3cub18CUB_300001_SM_10006detail10merge_sort30DeviceMergeSortBlockSortKernelINS2_10policy_hubIN6thrust24THRUST_300001_SM_1000_NS12zip_iteratorIN4cuda3std3__45tupleIJNS6_6detail15normal_iteratorINS6_10device_ptrIiEEEESG_SG_EEEEEE9Policy600ESI_PNS0_8NullTypeESI_SM_m3cmpNSB_IJiiiEEESL_EEvbT0_T1_T2_T3_T4_PT6_PT7_T5_NS1_7vsmem_tE)
        .other          _ZN3cub18CUB_300001_SM_10006detail10merge_sort30DeviceMergeSortBlockSortKernelINS2_10policy_hubIN6thrust24THRUST_300001_SM_1000_NS12zip_iteratorIN4cuda3std3__45tupleIJNS6_6detail15normal_iteratorINS6_10device_ptrIiEEEESG_SG_EEEEEE9Policy600ESI_PNS0_8NullTypeESI_SM_m3cmpNSB_IJiiiEEESL_EEvbT0_T1_T2_T3_T4_PT6_PT7_T5_NS1_7vsmem_tE,@"STO_CUDA_ENTRY STV_DEFAULT"
_ZN3cub18CUB_300001_SM_10006detail10merge_sort30DeviceMergeSortBlockSortKernelINS2_10policy_hubIN6thrust24THRUST_300001_SM_1000_NS12zip_iteratorIN4cuda3std3__45tupleIJNS6_6detail15normal_iteratorINS6_10device_ptrIiEEEESG_SG_EEEEEE9Policy600ESI_PNS0_8NullTypeESI_SM_m3cmpNSB_IJiiiEEESL_EEvbT0_T1_T2_T3_T4_PT6_PT7_T5_NS1_7vsmem_tE:
.text._ZN3cub18CUB_300001_SM_10006detail10merge_sort30DeviceMergeSortBlockSortKernelINS2_10policy_hubIN6thrust24THRUST_300001_SM_1000_NS12zip_iteratorIN4cuda3std3__45tupleIJNS6_6detail15normal_iteratorINS6_10device_ptrIiEEEESG_SG_EEEEEE9Policy600ESI_PNS0_8NullTypeESI_SM_m3cmpNSB_IJiiiEEESL_EEvbT0_T1_T2_T3_T4_PT6_PT7_T5_NS1_7vsmem_tE:
[----:B------:R-:W-:Y:S01]  /*0000*/  LDC R1, c[0x0][0x37c] ;  /* 0x0000df00ff017b82 */ /* 0x000fe20000000800 */
[----:B------:R-:W0:Y:S01]  /*0010*/  S2R R0, SR_CTAID.X ;  /* 0x0000000000007919 */ /* 0x000e220000002500 */
[----:B------:R-:W1:Y:S01]  /*0020*/  LDCU UR4, c[0x0][0x370] ;  /* 0x00006e00ff0477ac */ /* 0x000e620008000800 */
[----:B------:R-:W2:Y:S01]  /*0030*/  LDCU.64 UR6, c[0x0][0x358] ;  /* 0x00006b00ff0677ac */ /* 0x000ea20008000a00 */
[----:B-1----:R-:W-:-:S04]  /*0040*/  UIADD3 UR4, UP0, UPT, UR4, -0x1, URZ ;  /* 0xffffffff04047890 */ /* 0x002fc8000ff1e0ff */
[----:B------:R-:W-:-:S06]  /*0050*/  UIADD3.X UR5, UPT, UPT, URZ, -0x1, URZ, UP0, !UPT ;  /* 0xffffffffff057890 */ /* 0x000fcc00087fe4ff */
[----:B------:R-:W-:Y:S01]  /*0060*/  IMAD.U32 R2, RZ, RZ, UR5 ;  /* 0x00000005ff027e24 */ /* 0x000fe2000f8e00ff */
[C---:B0-----:R-:W-:Y:S01]  /*0070*/  ISETP.LT.U32.AND P0, PT, R0.reuse, UR4, PT ;  /* 0x0000000400007c0c */ /* 0x041fe2000bf01070 */
[----:B------:R-:W-:-:S03]  /*0080*/  IMAD.WIDE.U32 R4, R0, 0x500, RZ ;  /* 0x0000050000047825 */ /* 0x000fc600078e00ff */
[----:B------:R-:W-:-:S13]  /*0090*/  ISETP.GT.U32.AND.EX P0, PT, R2, RZ, PT, P0 ;  /* 0x000000ff0200720c */ /* 0x000fda0003f04100 */
[----:B--2---:R-:W-:Y:S05]  /*00a0*/  @!P0 BRA `(.L_x_61) ;  /* 0x0000002400c48947 */ /* 0x004fea0003800000 */
[----:B------:R-:W0:Y:S01]  /*00b0*/  S2R R2, SR_TID.X ;  /* 0x0000000000027919 */ /* 0x000e220000002100 */
[----:B------:R-:W1:Y:S01]  /*00c0*/  LDCU.64 UR4, c[0x0][0x388] ;  /* 0x00007100ff0477ac */ /* 0x000e620008000a00 */
[----:B------:R-:W-:Y:S01]  /*00d0*/  ACQBULK ;  /* 0x000000000000782e */ /* 0x000fe20000000000 */
[----:B------:R-:W2:Y:S01]  /*00e0*/  LDCU.128 UR8, c[0x0][0x390] ;  /* 0x00007200ff0877ac */ /* 0x000ea20008000c00 */
[----:B0-----:R-:W-:-:S05]  /*00f0*/  LOP3.LUT R3, R2, 0x3e0, RZ, 0xc0, !PT ;  /* 0x000003e002037812 */ /* 0x001fca00078ec0ff */
[----:B------:R-:W-:-:S05]  /*0100*/  IMAD R3, R3, 0x5, RZ ;  /* 0x0000000503037824 */ /* 0x000fca00078e02ff */
[----:B------:R-:W-:-:S04]  /*0110*/  LOP3.LUT R3, R3, 0x1f, R2, 0xf8, !PT ;  /* 0x0000001f03037812 */ /* 0x000fc800078ef802 */
[----:B------:R-:W-:-:S05]  /*0120*/  IADD3 R3, P0, PT, R4, R3, RZ ;  /* 0x0000000304037210 */ /* 0x000fca0007f1e0ff */
[----:B------:R-:W-:Y:S02]  /*0130*/  IMAD.SHL.U32 R6, R3, 0x4, RZ ;  /* 0x0000000403067824 */ /* 0x000fe400078e00ff */
[----:B------:R-:W-:-:S03]  /*0140*/  IMAD.X R4, RZ, RZ, R5, P0 ;  /* 0x000000ffff047224 */ /* 0x000fc600000e0605 */
[C---:B-1----:R-:W-:Y:S02]  /*0150*/  IADD3 R18, P0, PT, R6.reuse, UR4, RZ ;  /* 0x0000000406127c10 */ /* 0x042fe4000ff1e0ff */
[C---:B--2---:R-:W-:Y:S02]  /*0160*/  IADD3 R8, P1, PT, R6.reuse, UR8, RZ ;  /* 0x0000000806087c10 */ /* 0x044fe4000ff3e0ff */
[----:B------:R-:W-:Y:S02]  /*0170*/  SHF.L.U64.HI R5, R3, 0x2, R4 ;  /* 0x0000000203057819 */ /* 0x000fe40000010204 */
[----:B------:R-:W-:Y:S02]  /*0180*/  IADD3 R6, P2, PT, R6, UR10, RZ ;  /* 0x0000000a06067c10 */ /* 0x000fe4000ff5e0ff */
[C---:B------:R-:W-:Y:S02]  /*0190*/  IADD3.X R19, PT, PT, R5.reuse, UR5, RZ, P0, !PT ;  /* 0x0000000505137c10 */ /* 0x040fe400087fe4ff */
[----:B------:R-:W-:-:S02]  /*01a0*/  IADD3.X R9, PT, PT, R5, UR9, RZ, P1, !PT ;  /* 0x0000000905097c10 */ /* 0x000fc40008ffe4ff */
[----:B------:R-:W-:Y:S01]  /*01b0*/  IADD3.X R7, PT, PT, R5, UR11, RZ, P2, !PT ;  /* 0x0000000b05077c10 */ /* 0x000fe200097fe4ff */
[----:B------:R-:W2:Y:S04]  /*01c0*/  LDG.E R12, desc[UR6][R18.64] ;  /* 0x00000006120c7981 */ /* 0x000ea8000c1e1900 */
[----:B------:R-:W3:Y:S04]  /*01d0*/  LDG.E R11, desc[UR6][R18.64+0x80] ;  /* 0x00008006120b7981 */ /* 0x000ee8000c1e1900 */
[----:B------:R-:W4:Y:S04]  /*01e0*/  LDG.E R10, desc[UR6][R18.64+0x100] ;  /* 0x00010006120a7981 */ /* 0x000f28000c1e1900 */
[----:B------:R-:W5:Y:S04]  /*01f0*/  LDG.E R5, desc[UR6][R18.64+0x180] ;  /* 0x0001800612057981 */ /* 0x000f68000c1e1900 */
[----:B------:R0:W5:Y:S04]  /*0200*/  LDG.E R17, desc[UR6][R18.64+0x200] ;  /* 0x0002000612117981 */ /* 0x000168000c1e1900 */
[----:B------:R-:W5:Y:S04]  /*0210*/  LDG.E R16, desc[UR6][R8.64] ;  /* 0x0000000608107981 */ /* 0x000f68000c1e1900 */
[----:B------:R-:W5:Y:S04]  /*0220*/  LDG.E R15, desc[UR6][R8.64+0x80] ;  /* 0x00008006080f7981 */ /* 0x000f68000c1e1900 */
[----:B------:R-:W5:Y:S04]  /*0230*/  LDG.E R14, desc[UR6][R8.64+0x100] ;  /* 0x00010006080e7981 */ /* 0x000f68000c1e1900 */
[----:B------:R-:W5:Y:S04]  /*0240*/  LDG.E R13, desc[UR6][R8.64+0x180] ;  /* 0x00018006080d7981 */ /* 0x000f68000c1e1900 */
[----:B------:R1:W5:Y:S04]  /*0250*/  LDG.E R24, desc[UR6][R8.64+0x200] ;  /* 0x0002000608187981 */ /* 0x000368000c1e1900 */
[----:B------:R-:W5:Y:S04]  /*0260*/  LDG.E R20, desc[UR6][R6.64] ;  /* 0x0000000606147981 */ /* 0x000f68000c1e1900 */
[----:B------:R-:W5:Y:S04]  /*0270*/  LDG.E R21, desc[UR6][R6.64+0x80] ;  /* 0x0000800606157981 */ /* 0x000f68000c1e1900 */
[----:B------:R-:W5:Y:S04]  /*0280*/  LDG.E R22, desc[UR6][R6.64+0x100] ;  /* 0x0001000606167981 */ /* 0x000f68000c1e1900 */
[----:B------:R-:W5:Y:S04]  /*0290*/  LDG.E R23, desc[UR6][R6.64+0x180] ;  /* 0x0001800606177981 */ /* 0x000f68000c1e1900 */
[----:B------:R-:W5:Y:S01]  /*02a0*/  LDG.E R25, desc[UR6][R6.64+0x200] ;  /* 0x0002000606197981 */ /* 0x000f62000c1e1900 */
[----:B0-----:R-:W-:-:S02]  /*02b0*/  MOV R19, 0x400 ;  /* 0x0000040000137802 */ /* 0x001fc40000000f00 */
[----:B------:R-:W-:Y:S01]  /*02c0*/  SHF.R.U32.HI R18, RZ, 0x5, R2 ;  /* 0x00000005ff127819 */ /* 0x000fe20000011602 */
[----:B------:R-:W0:Y:S01]  /*02d0*/  S2R R26, SR_CgaCtaId ;  /* 0x00000000001a7919 */ /* 0x000e220000008800 */
[----:B------:R-:W1:Y:S01]  /*02e0*/  S2R R27, SR_LANEID ;  /* 0x00000000001b7919 */ /* 0x000e620000000000 */
[----:B0-----:R-:W-:Y:S02]  /*02f0*/  LEA R19, R26, R19, 0x18 ;  /* 0x000000131a137211 */ /* 0x001fe400078ec0ff */
[----:B-1----:R-:W-:-:S04]  /*0300*/  IMAD R18, R18, 0xa0, R27 ;  /* 0x000000a012127824 */ /* 0x002fc800078e021b */
[----:B------:R-:W-:-:S04]  /*0310*/  IMAD R18, R18, 0xc, R19 ;  /* 0x0000000c12127824 */ /* 0x000fc800078e0213 */
[----:B------:R-:W-:Y:S01]  /*0320*/  IMAD R8, R27, 0x30, R18 ;  /* 0x000000301b087824 */ /* 0x000fe200078e0212 */
[----:B--2---:R-:W-:Y:S04]  /*0330*/  STS [R18], R12 ;  /* 0x0000000c12007388 */ /* 0x004fe80000000800 */
[----:B---3--:R-:W-:Y:S04]  /*0340*/  STS [R18+0x180], R11 ;  /* 0x0001800b12007388 */ /* 0x008fe80000000800 */
[----:B----4-:R-:W-:Y:S04]  /*0350*/  STS [R18+0x300], R10 ;  /* 0x0003000a12007388 */ /* 0x010fe80000000800 */
[----:B-----5:R-:W-:Y:S04]  /*0360*/  STS [R18+0x480], R5 ;  /* 0x0004800512007388 */ /* 0x020fe80000000800 */
        /* <DEDUP_REMOVED lines=10> */
[----:B------:R-:W-:Y:S01]  /*0410*/  STS [R18+0x608], R25 ;  /* 0x0006081912007388 */ /* 0x000fe20000000800 */
[----:B------:R-:W-:-:S03]  /*0420*/  NOP ;  /* 0x0000000000007918 */ /* 0x000fc60000000000 */
[----:B------:R-:W-:Y:S04]  /*0430*/  LDS R7, [R8] ;  /* 0x0000000008077984 */ /* 0x000fe80000000800 */
[----:B------:R-:W-:Y:S04]  /*0440*/  LDS R6, [R8+0x4] ;  /* 0x0000040008067984 */ /* 0x000fe80000000800 */
[----:B------:R-:W-:Y:S04]  /*0450*/  LDS R5, [R8+0x8] ;  /* 0x0000080008057984 */ /* 0x000fe80000000800 */
[----:B------:R-:W0:Y:S04]  /*0460*/  LDS R24, [R8+0xc] ;  /* 0x00000c0008187984 */ /* 0x000e280000000800 */
[----:B------:R1:W2:Y:S04]  /*0470*/  LDS R9, [R8+0x10] ;  /* 0x0000100008097984 */ /* 0x0002a80000000800 */
[----:B------:R1:W3:Y:S04]  /*0480*/  LDS R10, [R8+0x14] ;  /* 0x00001400080a7984 */ /* 0x0002e80000000800 */
[----:B------:R1:W4:Y:S04]  /*0490*/  LDS R19, [R8+0x18] ;  /* 0x0000180008137984 */ /* 0x0003280000000800 */
[----:B------:R1:W1:Y:S04]  /*04a0*/  LDS R20, [R8+0x1c] ;  /* 0x00001c0008147984 */ /* 0x0002680000000800 */
[----:B------:R0:W1:Y:S04]  /*04b0*/  LDS R11, [R8+0x20] ;  /* 0x00002000080b7984 */ /* 0x0000680000000800 */
[----:B------:R0:W1:Y:S04]  /*04c0*/  LDS R12, [R8+0x24] ;  /* 0x00002400080c7984 */ /* 0x0000680000000800 */
[----:B------:R0:W1:Y:S04]  /*04d0*/  LDS R13, [R8+0x28] ;  /* 0x00002800080d7984 */ /* 0x0000680000000800 */
[----:B------:R0:W1:Y:S04]  /*04e0*/  LDS R21, [R8+0x2c] ;  /* 0x00002c0008157984 */ /* 0x0000680000000800 */
[----:B------:R0:W1:Y:S04]  /*04f0*/  LDS R16, [R8+0x30] ;  /* 0x0000300008107984 */ /* 0x0000680000000800 */
[----:B------:R1:W1:Y:S04]  /*0500*/  LDS R17, [R8+0x34] ;  /* 0x0000340008117984 */ /* 0x0002680000000800 */
[----:B------:R1:W1:Y:S01]  /*0510*/  LDS R18, [R8+0x38] ;  /* 0x0000380008127984 */ /* 0x0002620000000800 */
[----:B------:R-:W-:Y:S01]  /*0520*/  BAR.SYNC.DEFER_BLOCKING 0x0 ;  /* 0x0000000000007b1d */ /* 0x000fe20000010000 */
[----:B0-----:R-:W-:-:S07]  /*0530*/  ISETP.NE.AND P0, PT, R24, R7, PT ;  /* 0x000000071800720c */ /* 0x001fce0003f05270 */
[----:B------:R-:W-:Y:S01]  /*0540*/  PREEXIT ;  /* 0x000000000000782d */ /* 0x000fe20000000000 */
[----:B------:R-:W-:Y:S05]  /*0550*/  BSSY.RECONVERGENT B0, `(.L_x_62) ;  /* 0x0000015000007945 */ /* 0x000fea0003800200 */
[----:B--234-:R-:W-:Y:S05]  /*0560*/  @!P0 BRA `(.L_x_63) ;  /* 0x00000000001c8947 */ /* 0x01cfea0003800000 */
[----:B------:R-:W-:Y:S01]  /*0570*/  ISETP.GE.AND P0, PT, R24, R7, PT ;  /* 0x000000071800720c */ /* 0x000fe20003f06270 */
[----:B-1----:R-:W-:-:S12]  /*0580*/  IMAD.MOV.U32 R8, RZ, RZ, R10 ;  /* 0x000000ffff087224 */ /* 0x002fd800078e000a */
[----:B------:R-:W-:Y:S05]  /*0590*/  @!P0 BRA `(.L_x_64) ;  /* 0x0000000000288947 */ /* 0x000fea0003800000 */
[----:B------:R-:W-:Y:S01]  /*05a0*/  MOV R14, R8 ;  /* 0x00000008000e7202 */ /* 0x000fe20000000f00 */
[----:B------:R-:W-:Y:S02]  /*05b0*/  IMAD.MOV.U32 R15, RZ, RZ, R9 ;  /* 0x000000ffff0f7224 */ /* 0x000fe400078e0009 */
[----:B------:R-:W-:Y:S01]  /*05c0*/  IMAD.MOV.U32 R10, RZ, RZ, R24 ;  /* 0x000000ffff0a7224 */ /* 0x000fe200078e0018 */
[----:B------:R-:W-:Y:S06]  /*05d0*/  BRA `(.L_x_65) ;  /* 0x0000000000307947 */ /* 0x000fec0003800000 */
.L_x_63:
[----:B------:R-:W-:Y:S01]  /*05e0*/  ISETP.GE.AND P0, PT, R9, R6, PT ;  /* 0x000000060900720c */ /* 0x000fe20003f06270 */
[----:B-1----:R-:W-:Y:S02]  /*05f0*/  IMAD.MOV.U32 R8, RZ, RZ, R10 ;  /* 0x000000ffff087224 */ /* 0x002fe400078e000a */
[----:B------:R-:W-:Y:S02]  /*0600*/  IMAD.MOV.U32 R10, RZ, RZ, R7 ;  /* 0x000000ffff0a7224 */ /* 0x000fe400078e0007 */
[----:B------:R-:W-:Y:S01]  /*0610*/  IMAD.MOV.U32 R15, RZ, RZ, R9 ;  /* 0x000000ffff0f7224 */ /* 0x000fe200078e0009 */
[----:B------:R-:W-:-:S07]  /*0620*/  MOV R14, R8 ;  /* 0x00000008000e7202 */ /* 0x000fce0000000f00 */
[----:B------:R-:W-:Y:S05]  /*0630*/  @P0 BRA `(.L_x_65) ;  /* 0x0000000000180947 */ /* 0x000fea0003800000 */
.L_x_64:
[----:B------:R-:W-:Y:S01]  /*0640*/  IMAD.MOV.U32 R14, RZ, RZ, R5 ;  /* 0x000000ffff0e7224 */ /* 0x000fe200078e0005 */
[----:B------:R-:W-:Y:S01]  /*0650*/  MOV R5, R8 ;  /* 0x0000000800057202 */ /* 0x000fe20000000f00 */
[----:B------:R-:W-:Y:S02]  /*0660*/  IMAD.MOV.U32 R15, RZ, RZ, R6 ;  /* 0x000000ffff0f7224 */ /* 0x000fe400078e0006 */
[----:B------:R-:W-:Y:S02]  /*0670*/  IMAD.MOV.U32 R10, RZ, RZ, R7 ;  /* 0x000000ffff0a7224 */ /* 0x000fe400078e0007 */
[----:B------:R-:W-:Y:S02]  /*0680*/  IMAD.MOV.U32 R6, RZ, RZ, R9 ;  /* 0x000000ffff067224 */ /* 0x000fe400078e0009 */
[----:B------:R-:W-:-:S07]  /*0690*/  IMAD.MOV.U32 R7, RZ, RZ, R24 ;  /* 0x000000ffff077224 */ /* 0x000fce00078e0018 */
.L_x_65:
[----:B------:R-:W-:Y:S05]  /*06a0*/  BSYNC.RECONVERGENT B0 ;  /* 0x0000000000007941 */ /* 0x000fea0003800200 */
.L_x_62:
[----:B------:R-:W-:Y:S01]  /*06b0*/  ISETP.NE.AND P0, PT, R12, R19, PT ;  /* 0x000000130c00720c */ /* 0x000fe20003f05270 */
[----:B------:R-:W-:-:S12]  /*06c0*/  BSSY.RECONVERGENT B0, `(.L_x_66) ;  /* 0x0000015000007945 */ /* 0x000fd80003800200 */
[----:B------:R-:W-:Y:S05]  /*06d0*/  @!P0 BRA `(.L_x_67) ;  /* 0x00000000001c8947 */ /* 0x000fea0003800000 */
[----:B------:R-:W-:Y:S01]  /*06e0*/  ISETP.GE.AND P0, PT, R12, R19, PT ;  /* 0x000000130c00720c */ /* 0x000fe20003f06270 */
[----:B------:R-:W-:-:S12]  /*06f0*/  IMAD.MOV.U32 R22, RZ, RZ, R21 ;  /* 0x000000ffff167224 */ /* 0x000fd800078e0015 */
[----:B------:R-:W-:Y:S05]  /*0700*/  @!P0 BRA `(.L_x_68) ;  /* 0x0000000000288947 */ /* 0x000fea0003800000 */
[----:B------:R-:W-:Y:S01]  /*0710*/  IMAD.MOV.U32 R9, RZ, RZ, R22 ;  /* 0x000000ffff097224 */ /* 0x000fe200078e0016 */
[----:B------:R-:W-:Y:S01]  /*0720*/  MOV R8, R13 ;  /* 0x0000000d00087202 */ /* 0x000fe20000000f00 */
[----:B------:R-:W-:Y:S01]  /*0730*/  IMAD.MOV.U32 R21, RZ, RZ, R12 ;  /* 0x000000ffff157224 */ /* 0x000fe200078e000c */
[----:B------:R-:W-:Y:S06]  /*0740*/  BRA `(.L_x_69) ;  /* 0x0000000000307947 */ /* 0x000fec0003800000 */
.L_x_67:
[----:B------:R-:W-:Y:S01]  /*0750*/  ISETP.GE.AND P0, PT, R13, R20, PT ;  /* 0x000000140d00720c */ /* 0x000fe20003f06270 */
[----:B------:R-:W-:Y:S01]  /*0760*/  IMAD.MOV.U32 R22, RZ, RZ, R21 ;  /* 0x000000ffff167224 */ /* 0x000fe200078e0015 */
[----:B------:R-:W-:Y:S01]  /*0770*/  MOV R8, R13 ;  /* 0x0000000d00087202 */ /* 0x000fe20000000f00 */
[----:B------:R-:W-:Y:S02]  /*0780*/  IMAD.MOV.U32 R21, RZ, RZ, R19 ;  /* 0x000000ffff157224 */ /* 0x000fe400078e0013 */
[----:B------:R-:W-:-:S08]  /*0790*/  IMAD.MOV.U32 R9, RZ, RZ, R22 ;  /* 0x000000ffff097224 */ /* 0x000fd000078e0016 */
[----:B------:R-:W-:Y:S05]  /*07a0*/  @P0 BRA `(.L_x_69) ;  /* 0x0000000000180947 */ /* 0x000fea0003800000 */
.L_x_68:
[----:B------:R-:W-:Y:S02]  /*07b0*/  IMAD.MOV.U32 R9, RZ, RZ, R11 ;  /* 0x000000ffff097224 */ /* 0x000fe400078e000b */
[----:B------:R-:W-:Y:S01]  /*07c0*/  IMAD.MOV.U32 R8, RZ, RZ, R20 ;  /* 0x000000ffff087224 */ /* 0x000fe200078e0014 */
[----:B------:R-:W-:Y:S01]  /*07d0*/  MOV R20, R13 ;  /* 0x0000000d00147202 */ /* 0x000fe20000000f00 */
[----:B------:R-:W-:Y:S02]  /*07e0*/  IMAD.MOV.U32 R21, RZ, RZ, R19 ;  /* 0x000000ffff157224 */ /* 0x000fe400078e0013 */
[----:B------:R-:W-:Y:S02]  /*07f0*/  IMAD.MOV.U32 R11, RZ, RZ, R22 ;  /* 0x000000ffff0b7224 */ /* 0x000fe400078e0016 */
[----:B------:R-:W-:-:S07]  /*0800*/  IMAD.MOV.U32 R19, RZ, RZ, R12 ;  /* 0x000000ffff137224 */ /* 0x000fce00078e000c */
.L_x_69:
[----:B------:R-:W-:Y:S05]  /*0810*/  BSYNC.RECONVERGENT B0 ;  /* 0x0000000000007941 */ /* 0x000fea0003800200 */
.L_x_66:
        /* <DEDUP_REMOVED lines=10> */
.L_x_71:
[----:B------:R-:W-:Y:S01]  /*08c0*/  ISETP.GE.AND P0, PT, R20, R15, PT ;  /* 0x0000000f1400720c */ /* 0x000fe20003f06270 */
[----:B------:R-:W-:Y:S02]  /*08d0*/  IMAD.MOV.U32 R22, RZ, RZ, R11 ;  /* 0x000000ffff167224 */ /* 0x000fe400078e000b */
[----:B------:R-:W-:Y:S02]  /*08e0*/  IMAD.MOV.U32 R11, RZ, RZ, R10 ;  /* 0x000000ffff0b7224 */ /* 0x000fe400078e000a */
[----:B------:R-:W-:Y:S02]  /*08f0*/  IMAD.MOV.U32 R12, RZ, RZ, R22 ;  /* 0x000000ffff0c7224 */ /* 0x000fe400078e0016 */
[----:B------:R-:W-:-:S06]  /*0900*/  IMAD.MOV.U32 R13, RZ, RZ, R20 ;  /* 0x000000ffff0d7224 */ /* 0x000fcc00078e0014 */
[----:B------:R-:W-:Y:S05]  /*0910*/  @P0 BRA `(.L_x_73) ;  /* 0x0000000000180947 */ /* 0x000fea0003800000 */
.L_x_72:
[----:B------:R-:W-:Y:S01]  /*0920*/  MOV R12, R14 ;  /* 0x0000000e000c7202 */ /* 0x000fe20000000f00 */
[----:B------:R-:W-:Y:S02]  /*0930*/  IMAD.MOV.U32 R13, RZ, RZ, R15 ;  /* 0x000000ffff0d7224 */ /* 0x000fe400078e000f */
[----:B------:R-:W-:Y:S01]  /*0940*/  IMAD.MOV.U32 R11, RZ, RZ, R10 ;  /* 0x000000ffff0b7224 */ /* 0x000fe200078e000a */
[----:B------:R-:W-:Y:S01]  /*0950*/  MOV R10, R19 ;  /* 0x00000013000a7202 */ /* 0x000fe20000000f00 */
[----:B------:R-:W-:Y:S02]  /*0960*/  IMAD.MOV.U32 R14, RZ, RZ, R22 ;  /* 0x000000ffff0e7224 */ /* 0x000fe400078e0016 */
[----:B------:R-:W-:-:S07]  /*0970*/  IMAD.MOV.U32 R15, RZ, RZ, R20 ;  /* 0x000000ffff0f7224 */ /* 0x000fce00078e0014 */
.L_x_73:
[----:B------:R-:W-:Y:S05]  /*0980*/  BSYNC.RECONVERGENT B0 ;  /* 0x0000000000007941 */ /* 0x000fea0003800200 */
.L_x_70:
[----:B------:R-:W-:Y:S01]  /*0990*/  ISETP.NE.AND P0, PT, R16, R21, PT ;  /* 0x000000151000720c */ /* 0x000fe20003f05270 */
[----:B------:R-:W-:-:S12]  /*09a0*/  BSSY.RECONVERGENT B0, `(.L_x_74) ;  /* 0x0000015000007945 */ /* 0x000fd80003800200 */
[----:B------:R-:W-:Y:S05]  /*09b0*/  @!P0 BRA `(.L_x_75) ;  /* 0x00000000001c8947 */ /* 0x000fea0003800000 */
[----:B------:R-:W-:-:S13]  /*09c0*/  ISETP.GE.AND P0, PT, R16, R21, PT ;  /* 0x000000151000720c */ /* 0x000fda0003f06270 */
[----:B------:R-:W-:Y:S05]  /*09d0*/  @!P0 BRA `(.L_x_76) ;  /* 0x00000000002c8947 */ /* 0x000fea0003800000 */
[----:B------:R-:W-:Y:S02]  /*09e0*/  IMAD.MOV.U32 R20, RZ, RZ, R18 ;  /* 0x000000ffff147224 */ /* 0x000fe400078e0012 */
[----:B------:R-:W-:Y:S02]  /*09f0*/  IMAD.MOV.U32 R23, RZ, RZ, R17 ;  /* 0x000000ffff177224 */ /* 0x000fe400078e0011 */
[----:B------:R-:W-:Y:S02]  /*0a00*/  IMAD.MOV.U32 R22, RZ, RZ, R16 ;  /* 0x000000ffff167224 */ /* 0x000fe400078e0010 */
[----:B------:R-:W-:Y:S01]  /*0a10*/  IMAD.MOV.U32 R24, RZ, RZ, R21 ;  /* 0x000000ffff187224 */ /* 0x000fe200078e0015 */
[----:B------:R-:W-:Y:S06]  /*0a20*/  BRA `(.L_x_77) ;  /* 0x0000000000307947 */ /* 0x000fec0003800000 */
.L_x_75:
[----:B------:R-:W-:Y:S01]  /*0a30*/  ISETP.GE.AND P0, PT, R17, R8, PT ;  /* 0x000000081100720c */ /* 0x000fe20003f06270 */
[----:B------:R-:W-:Y:S01]  /*0a40*/  IMAD.MOV.U32 R23, RZ, RZ, R17 ;  /* 0x000000ffff177224 */ /* 0x000fe200078e0011 */
[----:B------:R-:W-:Y:S01]  /*0a50*/  MOV R20, R18 ;  /* 0x0000001200147202 */ /* 0x000fe20000000f00 */
[--C-:B------:R-:W-:Y:S02]  /*0a60*/  IMAD.MOV.U32 R22, RZ, RZ, R16.reuse ;  /* 0x000000ffff167224 */ /* 0x100fe400078e0010 */
[----:B------:R-:W-:-:S08]  /*0a70*/  IMAD.MOV.U32 R24, RZ, RZ, R16 ;  /* 0x000000ffff187224 */ /* 0x000fd000078e0010 */
[----:B------:R-:W-:Y:S05]  /*0a80*/  @P0 BRA `(.L_x_77) ;  /* 0x0000000000180947 */ /* 0x000fea0003800000 */
.L_x_76:
[----:B------:R-:W-:Y:S01]  /*0a90*/  IMAD.MOV.U32 R20, RZ, RZ, R9 ;  /* 0x000000ffff147224 */ /* 0x000fe200078e0009 */
[----:B------:R-:W-:Y:S01]  /*0aa0*/  MOV R23, R8 ;  /* 0x0000000800177202 */ /* 0x000fe20000000f00 */
[----:B------:R-:W-:Y:S02]  /*0ab0*/  IMAD.MOV.U32 R22, RZ, RZ, R21 ;  /* 0x000000ffff167224 */ /* 0x000fe400078e0015 */
[----:B------:R-:W-:Y:S02]  /*0ac0*/  IMAD.MOV.U32 R24, RZ, RZ, R16 ;  /* 0x000000ffff187224 */ /* 0x000fe400078e0010 */
[----:B------:R-:W-:Y:S02]  /*0ad0*/  IMAD.MOV.U32 R9, RZ, RZ, R18 ;  /* 0x000000ffff097224 */ /* 0x000fe400078e0012 */
[----:B------:R-:W-:-:S07]  /*0ae0*/  IMAD.MOV.U32 R8, RZ, RZ, R17 ;  /* 0x000000ffff087224 */ /* 0x000fce00078e0011 */
.L_x_77:
[----:B------:R-:W-:Y:S05]  /*0af0*/  BSYNC.RECONVERGENT B0 ;  /* 0x0000000000007941 */ /* 0x000fea0003800200 */
.L_x_74:
[----:B------:R-:W-:Y:S01]  /*0b00*/  ISETP.NE.AND P0, PT, R10, R7, PT ;  /* 0x000000070a00720c */ /* 0x000fe20003f05270 */
[----:B------:R-:W-:-:S12]  /*0b10*/  BSSY.RECONVERGENT B0, `(.L_x_78) ;  /* 0x0000013000007945 */ /* 0x000fd80003800200 */
[----:B------:R-:W-:Y:S05]  /*0b20*/  @!P0 BRA `(.L_x_79) ;  /* 0x0000000000188947 */ /* 0x000fea0003800000 */
[----:B------:R-:W-:-:S13]  /*0b30*/  ISETP.GE.AND P0, PT, R10, R7, PT ;  /* 0x000000070a00720c */ /* 0x000fda0003f06270 */
[----:B------:R-:W-:Y:S05]  /*0b40*/  @!P0 BRA `(.L_x_80) ;  /* 0x0000000000248947 */ /* 0x000fea0003800000 */
[----:B------:R-:W-:Y:S01]  /*0b50*/  MOV R21, R14 ;  /* 0x0000000e00157202 */ /* 0x000fe20000000f00 */
[----:B------:R-:W-:Y:S02]  /*0b60*/  IMAD.MOV.U32 R19, RZ, RZ, R15 ;  /* 0x000000ffff137224 */ /* 0x000fe400078e000f */
[----:B------:R-:W-:Y:S01]  /*0b70*/  IMAD.MOV.U32 R16, RZ, RZ, R10 ;  /* 0x000000ffff107224 */ /* 0x000fe200078e000a */
[----:B------:R-:W-:Y:S06]  /*0b80*/  BRA `(.L_x_81) ;  /* 0x00000000002c7947 */ /* 0x000fec0003800000 */
.L_x_79:
[----:B------:R-:W-:Y:S01]  /*0b90*/  ISETP.GE.AND P0, PT, R15, R6, PT ;  /* 0x000000060f00720c */ /* 0x000fe20003f06270 */
[----:B------:R-:W-:Y:S01]  /*0ba0*/  IMAD.MOV.U32 R16, RZ, RZ, R7 ;  /* 0x000000ffff107224 */ /* 0x000fe200078e0007 */
[----:B------:R-:W-:Y:S01]  /*0bb0*/  MOV R19, R15 ;  /* 0x0000000f00137202 */ /* 0x000fe20000000f00 */
[----:B------:R-:W-:-:S10]  /*0bc0*/  IMAD.MOV.U32 R21, RZ, RZ, R14 ;  /* 0x000000ffff157224 */ /* 0x000fd400078e000e */
[----:B------:R-:W-:Y:S05]  /*0bd0*/  @P0 BRA `(.L_x_81) ;  /* 0x0000000000180947 */ /* 0x000fea0003800000 */
.L_x_80:
[----:B------:R-:W-:Y:S02]  /*0be0*/  IMAD.MOV.U32 R21, RZ, RZ, R5 ;  /* 0x000000ffff157224 */ /* 0x000fe400078e0005 */
[----:B------:R-:W-:Y:S01]  /*0bf0*/  IMAD.MOV.U32 R19, RZ, RZ, R6 ;  /* 0x000000ffff137224 */ /* 0x000fe200078e0006 */
[----:B------:R-:W-:Y:S01]  /*0c00*/  MOV R6, R15 ;  /* 0x0000000f00067202 */ /* 0x000fe20000000f00 */
[----:B------:R-:W-:Y:S02]  /*0c10*/  IMAD.MOV.U32 R16, RZ, RZ, R7 ;  /* 0x000000ffff107224 */ /* 0x000fe400078e0007 */
[----:B------:R-:W-:Y:S02]  /*0c20*/  IMAD.MOV.U32 R5, RZ, RZ, R14 ;  /* 0x000000ffff057224 */ /* 0x000fe400078e000e */
[----:B------:R-:W-:-:S07]  /*0c30*/  IMAD.MOV.U32 R7, RZ, RZ, R10 ;  /* 0x000000ffff077224 */ /* 0x000fce00078e000a */
.L_x_81:
[----:B------:R-:W-:Y:S05]  /*0c40*/  BSYNC.RECONVERGENT B0 ;  /* 0x0000000000007941 */ /* 0x000fea0003800200 */
.L_x_78:
[----:B------:R-:W-:Y:S01]  /*0c50*/  ISETP.NE.AND P0, PT, R24, R11, PT ;  /* 0x0000000b1800720c */ /* 0x000fe20003f05270 */
[----:B------:R-:W-:-:S12]  /*0c60*/  BSSY.RECONVERGENT B0, `(.L_x_82) ;  /* 0x0000013000007945 */ /* 0x000fd80003800200 */
[----:B------:R-:W-:Y:S05]  /*0c70*/  @!P0 BRA `(.L_x_83) ;  /* 0x0000000000188947 */ /* 0x000fea0003800000 */
[----:B------:R-:W-:-:S13]  /*0c80*/  ISETP.GE.AND P0, PT, R24, R11, PT ;  /* 0x0000000b1800720c */ /* 0x000fda0003f06270 */
[----:B------:R-:W-:Y:S05]  /*0c90*/  @!P0 BRA `(.L_x_84) ;  /* 0x0000000000248947 */ /* 0x000fea0003800000 */
[----:B------:R-:W-:Y:S02]  /*0ca0*/  IMAD.MOV.U32 R17, RZ, RZ, R9 ;  /* 0x000000ffff117224 */ /* 0x000fe400078e0009 */
[----:B------:R-:W-:Y:S02]  /*0cb0*/  IMAD.MOV.U32 R18, RZ, RZ, R8 ;  /* 0x000000ffff127224 */ /* 0x000fe400078e0008 */
[----:B------:R-:W-:Y:S01]  /*0cc0*/  IMAD.MOV.U32 R25, RZ, RZ, R24 ;  /* 0x000000ffff197224 */ /* 0x000fe200078e0018 */
[----:B------:R-:W-:Y:S06]  /*0cd0*/  BRA `(.L_x_85) ;  /* 0x00000000002c7947 */ /* 0x000fec0003800000 */
.L_x_83:
[----:B------:R-:W-:Y:S01]  /*0ce0*/  ISETP.GE.AND P0, PT, R8, R13, PT ;  /* 0x0000000d0800720c */ /* 0x000fe20003f06270 */
[----:B------:R-:W-:Y:S01]  /*0cf0*/  IMAD.MOV.U32 R17, RZ, RZ, R9 ;  /* 0x000000ffff117224 */ /* 0x000fe200078e0009 */
[----:B------:R-:W-:Y:S01]  /*0d00*/  MOV R25, R11 ;  /* 0x0000000b00197202 */ /* 0x000fe20000000f00 */
[----:B------:R-:W-:-:S10]  /*0d10*/  IMAD.MOV.U32 R18, RZ, RZ, R8 ;  /* 0x000000ffff127224 */ /* 0x000fd400078e0008 */
[----:B------:R-:W-:Y:S05]  /*0d20*/  @P0 BRA `(.L_x_85) ;  /* 0x0000000000180947 */ /* 0x000fea0003800000 */
.L_x_84:
[----:B------:R-:W-:Y:S01]  /*0d30*/  IMAD.MOV.U32 R17, RZ, RZ, R12 ;  /* 0x000000ffff117224 */ /* 0x000fe200078e000c */
[----:B------:R-:W-:Y:S01]  /*0d40*/  MOV R25, R11 ;  /* 0x0000000b00197202 */ /* 0x000fe20000000f00 */
[----:B------:R-:W-:Y:S02]  /*0d50*/  IMAD.MOV.U32 R18, RZ, RZ, R13 ;  /* 0x000000ffff127224 */ /* 0x000fe400078e000d */
[----:B------:R-:W-:Y:S02]  /*0d60*/  IMAD.MOV.U32 R12, RZ, RZ, R9 ;  /* 0x000000ffff0c7224 */ /* 0x000fe400078e0009 */
[----:B------:R-:W-:Y:S02]  /*0d70*/  IMAD.MOV.U32 R13, RZ, RZ, R8 ;  /* 0x000000ffff0d7224 */ /* 0x000fe400078e0008 */
[----:B------:R-:W-:-:S07]  /*0d80*/  IMAD.MOV.U32 R11, RZ, RZ, R24 ;  /* 0x000000ffff0b7224 */ /* 0x000fce00078e0018 */
.L_x_85:
[----:B------:R-:W-:Y:S05]  /*0d90*/  BSYNC.RECONVERGENT B0 ;  /* 0x0000000000007941 */ /* 0x000fea0003800200 */
.L_x_82:
[----:B------:R-:W-:Y:S01]  /*0da0*/  ISETP.NE.AND P0, PT, R11, R16, PT ;  /* 0x000000100b00720c */ /* 0x000fe20003f05270 */
[----:B------:R-:W-:-:S12]  /*0db0*/  BSSY.RECONVERGENT B0, `(.L_x_86) ;  /* 0x0000013000007945 */ /* 0x000fd80003800200 */
[----:B------:R-:W-:Y:S05]  /*0dc0*/  @!P0 BRA `(.L_x_87) ;  /* 0x0000000000188947 */ /* 0x000fea0003800000 */
[----:B------:R-:W-:-:S13]  /*0dd0*/  ISETP.GE.AND P0, PT, R11, R16, PT ;  /* 0x000000100b00720c */ /* 0x000fda0003f06270 */
[----:B------:R-:W-:Y:S05]  /*0de0*/  @!P0 BRA `(.L_x_88) ;  /* 0x0000000000248947 */ /* 0x000fea0003800000 */
[----:B------:R-:W-:Y:S01]  /*0df0*/  IMAD.MOV.U32 R8, RZ, RZ, R12 ;  /* 0x000000ffff087224 */ /* 0x000fe200078e000c */
[----:B------:R-:W-:Y:S01]  /*0e00*/  MOV R9, R13 ;  /* 0x0000000d00097202 */ /* 0x000fe20000000f00 */
[----:B------:R-:W-:Y:S01]  /*0e10*/  IMAD.MOV.U32 R10, RZ, RZ, R11 ;  /* 0x000000ffff0a7224 */ /* 0x000fe200078e000b */
[----:B------:R-:W-:Y:S06]  /*0e20*/  BRA `(.L_x_89) ;  /* 0x00000000002c7947 */ /* 0x000fec0003800000 */
.L_x_87:
[----:B------:R-:W-:Y:S01]  /*0e30*/  ISETP.GE.AND P0, PT, R13, R19, PT ;  /* 0x000000130d00720c */ /* 0x000fe20003f06270 */
[----:B------:R-:W-:Y:S02]  /*0e40*/  IMAD.MOV.U32 R10, RZ, RZ, R16 ;  /* 0x000000ffff0a7224 */ /* 0x000fe400078e0010 */
[----:B------:R-:W-:Y:S02]  /*0e50*/  IMAD.MOV.U32 R8, RZ, RZ, R12 ;  /* 0x000000ffff087224 */ /* 0x000fe400078e000c */
[----:B------:R-:W-:-:S08]  /*0e60*/  IMAD.MOV.U32 R9, RZ, RZ, R13 ;  /* 0x000000ffff097224 */ /* 0x000fd000078e000d */
[----:B------:R-:W-:Y:S05]  /*0e70*/  @P0 BRA `(.L_x_89) ;  /* 0x0000000000180947 */ /* 0x000fea0003800000 */
.L_x_88:
[----:B------:R-:W-:Y:S01]  /*0e80*/  MOV R8, R21 ;  /* 0x0000001500087202 */ /* 0x000fe20000000f00 */
[----:B------:R-:W-:Y:S02]  /*0e90*/  IMAD.MOV.U32 R9, RZ, RZ, R19 ;  /* 0x000000ffff097224 */ /* 0x000fe400078e0013 */
[----:B------:R-:W-:Y:S01]  /*0ea0*/  IMAD.MOV.U32 R10, RZ, RZ, R16 ;  /* 0x000000ffff0a7224 */ /* 0x000fe200078e0010 */
[----:B------:R-:W-:Y:S01]  /*0eb0*/  MOV R16, R11 ;  /* 0x0000000b00107202 */ /* 0x000fe20000000f00 */
[----:B------:R-:W-:Y:S02]  /*0ec0*/  IMAD.MOV.U32 R21, RZ, RZ, R12 ;  /* 0x000000ffff157224 */ /* 0x000fe400078e000c */
[----:B------:R-:W-:-:S07]  /*0ed0*/  IMAD.MOV.U32 R19, RZ, RZ, R13 ;  /* 0x000000ffff137224 */ /* 0x000fce00078e000d */
.L_x_89:
[----:B------:R-:W-:Y:S05]  /*0ee0*/  BSYNC.RECONVERGENT B0 ;  /* 0x0000000000007941 */ /* 0x000fea0003800200 */
.L_x_86:
[----:B------:R-:W-:Y:S01]  /*0ef0*/  ISETP.NE.AND P0, PT, R22, R25, PT ;  /* 0x000000191600720c */ /* 0x000fe20003f05270 */
[----:B------:R-:W-:-:S12]  /*0f00*/  BSSY.RECONVERGENT B0, `(.L_x_90) ;  /* 0x0000019000007945 */ /* 0x000fd80003800200 */
[----:B------:R-:W-:Y:S05]  /*0f10*/  @!P0 BRA `(.L_x_91) ;  /* 0x0000000000248947 */ /* 0x000fea0003800000 */
[----:B------:R-:W-:Y:S01]  /*0f20*/  ISETP.GE.AND P0, PT, R22, R25, PT ;  /* 0x000000191600720c */ /* 0x000fe20003f06270 */
[----:B------:R-:W-:Y:S02]  /*0f30*/  IMAD.MOV.U32 R11, RZ, RZ, R20 ;  /* 0x000000ffff0b7224 */ /* 0x000fe400078e0014 */
[----:B------:R-:W-:-:S10]  /*0f40*/  IMAD.MOV.U32 R12, RZ, RZ, R23 ;  /* 0x000000ffff0c7224 */ /* 0x000fd400078e0017 */
[----:B------:R-:W-:Y:S05]  /*0f50*/  @!P0 BRA `(.L_x_92) ;  /* 0x0000000000348947 */ /* 0x000fea0003800000 */
[----:B------:R-:W-:Y:S01]  /*0f60*/  IMAD.MOV.U32 R20, RZ, RZ, R11 ;  /* 0x000000ffff147224 */ /* 0x000fe200078e000b */
[----:B------:R-:W-:Y:S01]  /*0f70*/  MOV R14, R22 ;  /* 0x00000016000e7202 */ /* 0x000fe20000000f00 */
[----:B------:R-:W-:Y:S02]  /*0f80*/  IMAD.MOV.U32 R15, RZ, RZ, R12 ;  /* 0x000000ffff0f7224 */ /* 0x000fe400078e000c */
[----:B------:R-:W-:Y:S01]  /*0f90*/  IMAD.MOV.U32 R23, RZ, RZ, R25 ;  /* 0x000000ffff177224 */ /* 0x000fe200078e0019 */
[----:B------:R-:W-:Y:S06]  /*0fa0*/  BRA `(.L_x_93) ;  /* 0x0000000000387947 */ /* 0x000fec0003800000 */
.L_x_91:
[----:B------:R-:W-:Y:S01]  /*0fb0*/  ISETP.GE.AND P0, PT, R23, R18, PT ;  /* 0x000000121700720c */ /* 0x000fe20003f06270 */
[----:B------:R-:W-:Y:S02]  /*0fc0*/  IMAD.MOV.U32 R12, RZ, RZ, R23 ;  /* 0x000000ffff0c7224 */ /* 0x000fe400078e0017 */
[----:B------:R-:W-:Y:S02]  /*0fd0*/  IMAD.MOV.U32 R11, RZ, RZ, R20 ;  /* 0x000000ffff0b7224 */ /* 0x000fe400078e0014 */
[--C-:B------:R-:W-:Y:S01]  /*0fe0*/  IMAD.MOV.U32 R14, RZ, RZ, R22.reuse ;  /* 0x000000ffff0e7224 */ /* 0x100fe200078e0016 */
[----:B------:R-:W-:Y:S01]  /*0ff0*/  MOV R15, R12 ;  /* 0x0000000c000f7202 */ /* 0x000fe20000000f00 */
[----:B------:R-:W-:Y:S02]  /*1000*/  IMAD.MOV.U32 R20, RZ, RZ, R11 ;  /* 0x000000ffff147224 */ /* 0x000fe400078e000b */
[----:B------:R-:W-:-:S04]  /*1010*/  IMAD.MOV.U32 R23, RZ, RZ, R22 ;  /* 0x000000ffff177224 */ /* 0x000fc800078e0016 */
[----:B------:R-:W-:Y:S05]  /*1020*/  @P0 BRA `(.L_x_93) ;  /* 0x0000000000180947 */ /* 0x000fea0003800000 */
.L_x_92:
[----:B------:R-:W-:Y:S01]  /*1030*/  IMAD.MOV.U32 R20, RZ, RZ, R17 ;  /* 0x000000ffff147224 */ /* 0x000fe200078e0011 */
[----:B------:R-:W-:Y:S01]  /*1040*/  MOV R14, R25 ;  /* 0x00000019000e7202 */ /* 0x000fe20000000f00 */
[----:B------:R-:W-:Y:S02]  /*1050*/  IMAD.MOV.U32 R15, RZ, RZ, R18 ;  /* 0x000000ffff0f7224 */ /* 0x000fe400078e0012 */
[----:B------:R-:W-:Y:S02]  /*1060*/  IMAD.MOV.U32 R23, RZ, RZ, R22 ;  /* 0x000000ffff177224 */ /* 0x000fe400078e0016 */
[----:B------:R-:W-:Y:S02]  /*1070*/  IMAD.MOV.U32 R17, RZ, RZ, R11 ;  /* 0x000000ffff117224 */ /* 0x000fe400078e000b */
[----:B------:R-:W-:-:S07]  /*1080*/  IMAD.MOV.U32 R18, RZ, RZ, R12 ;  /* 0x000000ffff127224 */ /* 0x000fce00078e000c */
.L_x_93:
[----:B------:R-:W-:Y:S05]  /*1090*/  BSYNC.RECONVERGENT B0 ;  /* 0x0000000000007941 */ /* 0x000fea0003800200 */
.L_x_90:
        /* <DEDUP_REMOVED lines=9> */
.L_x_95:
[----:B------:R-:W-:Y:S01]  /*1130*/  ISETP.GE.AND P0, PT, R19, R6, PT ;  /* 0x000000061300720c */ /* 0x000fe20003f06270 */
[----:B------:R-:W-:Y:S02]  /*1140*/  IMAD.MOV.U32 R13, RZ, RZ, R7 ;  /* 0x000000ffff0d7224 */ /* 0x000fe400078e0007 */
[----:B------:R-:W-:Y:S02]  /*1150*/  IMAD.MOV.U32 R11, RZ, RZ, R21 ;  /* 0x000000ffff0b7224 */ /* 0x000fe400078e0015 */
[----:B------:R-:W-:-:S08]  /*1160*/  IMAD.MOV.U32 R12, RZ, RZ, R19 ;  /* 0x000000ffff0c7224 */ /* 0x000fd000078e0013 */
[----:B------:R-:W-:Y:S05]  /*1170*/  @P0 BRA `(.L_x_97) ;  /* 0x0000000000180947 */ /* 0x000fea0003800000 */
.L_x_96:
[----:B------:R-:W-:Y:S01]  /*1180*/  MOV R11, R5 ;  /* 0x00000005000b7202 */ /* 0x000fe20000000f00 */
[----:B------:R-:W-:Y:S02]  /*1190*/  IMAD.MOV.U32 R12, RZ, RZ, R6 ;  /* 0x000000ffff0c7224 */ /* 0x000fe400078e0006 */
[----:B------:R-:W-:Y:S01]  /*11a0*/  IMAD.MOV.U32 R13, RZ, RZ, R7 ;  /* 0x000000ffff0d7224 */ /* 0x000fe200078e0007 */
[----:B------:R-:W-:Y:S01]  /*11b0*/  MOV R7, R16 ;  /* 0x0000001000077202 */ /* 0x000fe20000000f00 */
[----:B------:R-:W-:Y:S02]  /*11c0*/  IMAD.MOV.U32 R5, RZ, RZ, R21 ;  /* 0x000000ffff057224 */ /* 0x000fe400078e0015 */
[----:B------:R-:W-:-:S07]  /*11d0*/  IMAD.MOV.U32 R6, RZ, RZ, R19 ;  /* 0x000000ffff067224 */ /* 0x000fce00078e0013 */
.L_x_97:
[----:B------:R-:W-:Y:S05]  /*11e0*/  BSYNC.RECONVERGENT B0 ;  /* 0x0000000000007941 */ /* 0x000fea0003800200 */
.L_x_94:
        /* <DEDUP_REMOVED lines=9> */
[----:B------:R-:W-:Y:S01]  /*1280*/  IMAD.MOV.U32 R17, RZ, RZ, R21 ;  /* 0x000000ffff117224 */ /* 0x000fe200078e0015 */
[----:B------:R-:W-:Y:S06]  /*1290*/  BRA `(.L_x_101) ;  /* 0x0000000000347947 */ /* 0x000fec0003800000 */
.L_x_99:
[----:B------:R-:W-:Y:S01]  /*12a0*/  ISETP.GE.AND P0, PT, R18, R9, PT ;  /* 0x000000091200720c */ /* 0x000fe20003f06270 */
[----:B------:R-:W-:Y:S02]  /*12b0*/  IMAD.MOV.U32 R21, RZ, RZ, R18 ;  /* 0x000000ffff157224 */ /* 0x000fe400078e0012 */
[----:B------:R-:W-:Y:S02]  /*12c0*/  IMAD.MOV.U32 R19, RZ, RZ, R17 ;  /* 0x000000ffff137224 */ /* 0x000fe400078e0011 */
[----:B------:R-:W-:Y:S01]  /*12d0*/  IMAD.MOV.U32 R16, RZ, RZ, R10 ;  /* 0x000000ffff107224 */ /* 0x000fe200078e000a */
[----:B------:R-:W-:Y:S01]  /*12e0*/  MOV R17, R21 ;  /* 0x0000001500117202 */ /* 0x000fe20000000f00 */
[----:B------:R-:W-:-:S06]  /*12f0*/  IMAD.MOV.U32 R18, RZ, RZ, R19 ;  /* 0x000000ffff127224 */ /* 0x000fcc00078e0013 */
[----:B------:R-:W-:Y:S05]  /*1300*/  @P0 BRA `(.L_x_101) ;  /* 0x0000000000180947 */ /* 0x000fea0003800000 */
.L_x_100:
[----:B------:R-:W-:Y:S02]  /*1310*/  IMAD.MOV.U32 R18, RZ, RZ, R8 ;  /* 0x000000ffff127224 */ /* 0x000fe400078e0008 */
[----:B------:R-:W-:Y:S01]  /*1320*/  IMAD.MOV.U32 R17, RZ, RZ, R9 ;  /* 0x000000ffff117224 */ /* 0x000fe200078e0009 */
[----:B------:R-:W-:Y:S01]  /*1330*/  MOV R9, R21 ;  /* 0x0000001500097202 */ /* 0x000fe20000000f00 */
[----:B------:R-:W-:Y:S02]  /*1340*/  IMAD.MOV.U32 R16, RZ, RZ, R10 ;  /* 0x000000ffff107224 */ /* 0x000fe400078e000a */
[----:B------:R-:W-:Y:S02]  /*1350*/  IMAD.MOV.U32 R8, RZ, RZ, R19 ;  /* 0x000000ffff087224 */ /* 0x000fe400078e0013 */
[----:B------:R-:W-:-:S07]  /*1360*/  IMAD.MOV.U32 R10, RZ, RZ, R23 ;  /* 0x000000ffff0a7224 */ /* 0x000fce00078e0017 */
.L_x_101:
[----:B------:R-:W-:Y:S05]  /*1370*/  BSYNC.RECONVERGENT B0 ;  /* 0x0000000000007941 */ /* 0x000fea0003800200 */
.L_x_98:
[----:B------:R-:W-:-:S07]  /*1380*/  IMAD.MOV.U32 R19, RZ, RZ, 0x2 ;  /* 0x00000002ff137424 */ /* 0x000fce00078e00ff */
.L_x_115:
[----:B------:R-:W0:Y:S01]  /*1390*/  S2R R24, SR_CgaCtaId ;  /* 0x0000000000187919 */ /* 0x000e220000008800 */
[--C-:B------:R-:W-:Y:S01]  /*13a0*/  IMAD.MOV R21, RZ, RZ, -R19.reuse ;  /* 0x000000ffff157224 */ /* 0x100fe200078e0a13 */
[----:B------:R-:W-:Y:S01]  /*13b0*/  SHF.R.U32.HI R23, RZ, 0x1, R19 ;  /* 0x00000001ff177819 */ /* 0x000fe20000011613 */
[----:B------:R-:W-:Y:S01]  /*13c0*/  VIADD R27, R19, 0xffffffff ;  /* 0xffffffff131b7836 */ /* 0x000fe20000000000 */
[----:B------:R-:W-:Y:S02]  /*13d0*/  BAR.SYNC.DEFER_BLOCKING 0x0 ;  /* 0x0000000000007b1d */ /* 0x000fe40000010000 */
[----:B------:R-:W-:-:S04]  /*13e0*/  LOP3.LUT R21, R2, R21, RZ, 0xc0, !PT ;  /* 0x0000001502157212 */ /* 0x000fc800078ec0ff */
[----:B------:R-:W-:Y:S01]  /*13f0*/  BSSY.RECONVERGENT B0, `(.L_x_102) ;  /* 0x0000038000007945 */ /* 0x000fe20003800200 */
[----:B------:R-:W-:-:S05]  /*1400*/  IMAD R21, R21, 0x5, RZ ;  /* 0x0000000515157824 */ /* 0x000fca00078e02ff */
[----:B------:R-:W-:Y:S02]  /*1410*/  VIMNMX.U32 R25, PT, PT, R21, 0x500, PT ;  /* 0x0000050015197848 */ /* 0x000fe40003fe0000 */
[----:B------:R-:W-:-:S03]  /*1420*/  MOV R21, 0x400 ;  /* 0x0000040000157802 */ /* 0x000fc60000000f00 */
[----:B------:R-:W-:-:S05]  /*1430*/  IMAD R22, R23, 0x5, R25 ;  /* 0x0000000517167824 */ /* 0x000fca00078e0219 */
[----:B------:R-:W-:-:S05]  /*1440*/  VIMNMX.U32 R22, PT, PT, R22, 0x500, PT ;  /* 0x0000050016167848 */ /* 0x000fca0003fe0000 */
[----:B------:R-:W-:Y:S01]  /*1450*/  IMAD R23, R23, 0x5, R22 ;  /* 0x0000000517177824 */ /* 0x000fe200078e0216 */
[----:B0-----:R-:W-:Y:S02]  /*1460*/  LEA R21, R24, R21, 0x18 ;  /* 0x0000001518157211 */ /* 0x001fe400078ec0ff */
[----:B------:R-:W-:Y:S02]  /*1470*/  LOP3.LUT R24, R27, R2, RZ, 0xc0, !PT ;  /* 0x000000021b187212 */ /* 0x000fe400078ec0ff */
[----:B------:R-:W-:Y:S01]  /*1480*/  VIMNMX.U32 R23, PT, PT, R23, 0x500, PT ;  /* 0x0000050017177848 */ /* 0x000fe20003fe0000 */
[----:B------:R-:W-:Y:S02]  /*1490*/  IMAD R27, R2, 0x3c, R21 ;  /* 0x0000003c021b7824 */ /* 0x000fe400078e0215 */
[----:B------:R-:W-:-:S03]  /*14a0*/  IMAD R24, R24, 0x5, RZ ;  /* 0x0000000518187824 */ /* 0x000fc600078e02ff */
[----:B------:R0:W-:Y:S02]  /*14b0*/  STS [R27], R7 ;  /* 0x000000071b007388 */ /* 0x0001e40000000800 */
[----:B------:R-:W-:Y:S02]  /*14c0*/  VIMNMX.U32 R29, PT, PT, R24, 0x500, PT ;  /* 0x00000500181d7848 */ /* 0x000fe40003fe0000 */
[C---:B------:R-:W-:Y:S01]  /*14d0*/  IADD3 R24, PT, PT, -R22.reuse, R23, RZ ;  /* 0x0000001716187210 */ /* 0x040fe20007ffe1ff */
[----:B------:R1:W-:Y:S03]  /*14e0*/  STS [R27+0x4], R6 ;  /* 0x000004061b007388 */ /* 0x0003e60000000800 */
[C---:B------:R-:W-:Y:S01]  /*14f0*/  ISETP.GE.AND P0, PT, R29.reuse, R24, PT ;  /* 0x000000181d00720c */ /* 0x040fe20003f06270 */
[----:B------:R-:W-:Y:S01]  /*1500*/  IMAD.IADD R24, R29, 0x1, -R24 ;  /* 0x000000011d187824 */ /* 0x000fe200078e0a18 */
[----:B0-----:R-:W-:Y:S01]  /*1510*/  VIADDMNMX R7, R22, -R25, R29, PT ;  /* 0x8000001916077246 */ /* 0x001fe2000380011d */
[----:B------:R1:W-:Y:S03]  /*1520*/  STS [R27+0x8], R5 ;  /* 0x000008051b007388 */ /* 0x0003e60000000800 */
[----:B------:R-:W-:Y:S01]  /*1530*/  SEL R24, R24, RZ, P0 ;  /* 0x000000ff18187207 */ /* 0x000fe20000000000 */
[----:B------:R1:W-:Y:S03]  /*1540*/  STS [R27+0xc], R13 ;  /* 0x00000c0d1b007388 */ /* 0x0003e60000000800 */
[----:B------:R-:W-:Y:S01]  /*1550*/  ISETP.GE.AND P0, PT, R24, R7, PT ;  /* 0x000000071800720c */ /* 0x000fe20003f06270 */
[----:B------:R1:W-:Y:S04]  /*1560*/  STS [R27+0x10], R12 ;  /* 0x0000100c1b007388 */ /* 0x0003e80000000800 */
        /* <DEDUP_REMOVED lines=9> */
[----:B------:R1:W-:Y:S01]  /*1600*/  STS [R27+0x38], R20 ;  /* 0x000038141b007388 */ /* 0x0003e20000000800 */
[----:B------:R-:W-:Y:S06]  /*1610*/  BAR.SYNC.DEFER_BLOCKING 0x0 ;  /* 0x0000000000007b1d */ /* 0x000fec0000010000 */
[----:B------:R-:W-:Y:S05]  /*1620*/  @P0 BRA `(.L_x_103) ;  /* 0x0000000000500947 */ /* 0x000fea0003800000 */
[----:B-1----:R-:W-:-:S07]  /*1630*/  IMAD.IADD R10, R29, 0x1, R22 ;  /* 0x000000011d0a7824 */ /* 0x002fce00078e0216 */
.L_x_104:
[----:B------:R-:W-:-:S05]  /*1640*/  IMAD.IADD R5, R7, 0x1, -R24 ;  /* 0x0000000107057824 */ /* 0x000fca00078e0a18 */
[----:B------:R-:W-:-:S04]  /*1650*/  LEA.HI R5, R5, R5, RZ, 0x1 ;  /* 0x0000000505057211 */ /* 0x000fc800078f08ff */
[----:B------:R-:W-:-:S04]  /*1660*/  LEA.HI.SX32 R12, R5, R24, 0x1f ;  /* 0x00000018050c7211 */ /* 0x000fc800078ffaff */
[----:B------:R-:W-:Y:S01]  /*1670*/  LOP3.LUT R5, RZ, R12, RZ, 0x33, !PT ;  /* 0x0000000cff057212 */ /* 0x000fe200078e33ff */
[----:B------:R-:W-:-:S03]  /*1680*/  IMAD.IADD R6, R25, 0x1, R12 ;  /* 0x0000000119067824 */ /* 0x000fc600078e020c */
[----:B------:R-:W-:Y:S01]  /*1690*/  IADD3 R8, PT, PT, R10, R5, RZ ;  /* 0x000000050a087210 */ /* 0x000fe20007ffe0ff */
[----:B------:R-:W-:-:S04]  /*16a0*/  IMAD R9, R6, 0xc, R21 ;  /* 0x0000000c06097824 */ /* 0x000fc800078e0215 */
[----:B------:R-:W-:Y:S02]  /*16b0*/  IMAD R11, R8, 0xc, R21 ;  /* 0x0000000c080b7824 */ /* 0x000fe400078e0215 */
[----:B------:R-:W-:Y:S04]  /*16c0*/  LDS R8, [R9] ;  /* 0x0000000009087984 */ /* 0x000fe80000000800 */
        /* <DEDUP_REMOVED lines=10> */
.L_x_103:
[----:B------:R-:W-:Y:S05]  /*1770*/  BSYNC.RECONVERGENT B0 ;  /* 0x0000000000007941 */ /* 0x000fea0003800200 */
.L_x_102:
[----:B-1----:R-:W-:Y:S01]  /*1780*/  IADD3 R6, PT, PT, -R24, R22, R29 ;  /* 0x0000001618067210 */ /* 0x002fe20007ffe11d */
[----:B------:R-:W-:Y:S01]  /*1790*/  IMAD.IADD R10, R25, 0x1, R24 ;  /* 0x00000001190a7824 */ /* 0x000fe200078e0218 */
[----:B------:R-:W-:Y:S01]  /*17a0*/  BSSY.RECONVERGENT B0, `(.L_x_105) ;  /* 0x0000012000007945 */ /* 0x000fe20003800200 */
[----:B------:R-:W-:Y:S02]  /*17b0*/  PLOP3.LUT P0, PT, PT, PT, PT, 0x8, 0x80 ;  /* 0x000000000080781c */ /* 0x000fe40003f0e170 */
[--C-:B------:R-:W-:Y:S01]  /*17c0*/  IMAD R11, R10, 0xc, R21.reuse ;  /* 0x0000000c0a0b7824 */ /* 0x100fe200078e0215 */
[C---:B------:R-:W-:Y:S01]  /*17d0*/  ISETP.GE.AND P1, PT, R6.reuse, R23, PT ;  /* 0x000000170600720c */ /* 0x040fe20003f26270 */
[----:B------:R-:W-:-:S03]  /*17e0*/  IMAD R12, R6, 0xc, R21 ;  /* 0x0000000c060c7824 */ /* 0x000fc600078e0215 */
[----:B------:R0:W1:Y:S04]  /*17f0*/  LDS R25, [R11+0x8] ;  /* 0x000008000b197984 */ /* 0x0000680000000800 */
[----:B------:R0:W2:Y:S04]  /*1800*/  LDS R20, [R12+0x8] ;  /* 0x000008000c147984 */ /* 0x0000a80000000800 */
[----:B------:R0:W3:Y:S04]  /*1810*/  LDS R27, [R11] ;  /* 0x000000000b1b7984 */ /* 0x0000e80000000800 */
[----:B------:R0:W4:Y:S04]  /*1820*/  LDS R24, [R11+0x4] ;  /* 0x000004000b187984 */ /* 0x0001280000000800 */
[----:B------:R0:W0:Y:S04]  /*1830*/  LDS R14, [R12] ;  /* 0x000000000c0e7984 */ /* 0x0000280000000800 */
[----:B------:R0:W0:Y:S01]  /*1840*/  LDS R15, [R12+0x4] ;  /* 0x000004000c0f7984 */ /* 0x0000220000000800 */
[----:B------:R-:W-:Y:S05]  /*1850*/  @P1 BRA `(.L_x_106) ;  /* 0x0000000000181947 */ /* 0x000fea0003800000 */
[----:B------:R-:W-:Y:S02]  /*1860*/  ISETP.GE.AND P1, PT, R10, R22, PT ;  /* 0x000000160a00720c */ /* 0x000fe40003f26270 */
[----:B------:R-:W-:-:S11]  /*1870*/  PLOP3.LUT P0, PT, PT, PT, PT, 0x80, 0x8 ;  /* 0x000000000008781c */ /* 0x000fd60003f0f070 */
[----:B------:R-:W-:Y:S05]  /*1880*/  @P1 BRA `(.L_x_106) ;  /* 0x00000000000c1947 */ /* 0x000fea0003800000 */
[----:B0--3--:R-:W-:-:S13]  /*1890*/  ISETP.NE.AND P1, PT, R14, R27, PT ;  /* 0x0000001b0e00720c */ /* 0x009fda0003f25270 */
[----:B------:R-:W-:Y:S02]  /*18a0*/  @P1 ISETP.LT.AND P0, PT, R14, R27, PT ;  /* 0x0000001b0e00120c */ /* 0x000fe40003f01270 */
[----:B----4-:R-:W-:-:S13]  /*18b0*/  @!P1 ISETP.LT.AND P0, PT, R15, R24, PT ;  /* 0x000000180f00920c */ /* 0x010fda0003f01270 */
.L_x_106:
[----:B------:R-:W-:Y:S05]  /*18c0*/  BSYNC.RECONVERGENT B0 ;  /* 0x0000000000007941 */ /* 0x000fea0003800200 */
.L_x_105:
[----:B------:R-:W-:Y:S01]  /*18d0*/  VIADD R8, R6, 0x1 ;  /* 0x0000000106087836 */ /* 0x000fe20000000000 */
[----:B------:R-:W-:Y:S01]  /*18e0*/  IADD3 R9, PT, PT, R10, 0x1, RZ ;  /* 0x000000010a097810 */ /* 0x000fe20007ffe0ff */
[----:B------:R-:W-:Y:S01]  /*18f0*/  @!P0 IMAD.MOV R8, RZ, RZ, R6 ;  /* 0x000000ffff088224 */ /* 0x000fe200078e0206 */
[----:B------:R-:W-:Y:S01]  /*1900*/  BSSY.RECONVERGENT B0, `(.L_x_107) ;  /* 0x0000016000007945 */ /* 0x000fe20003800200 */
[----:B------:R-:W-:Y:S01]  /*1910*/  @P0 IMAD.MOV R9, RZ, RZ, R10 ;  /* 0x000000ffff090224 */ /* 0x000fe200078e020a */
[----:B-12---:R-:W-:Y:S01]  /*1920*/  SEL R5, R20, R25, P0 ;  /* 0x0000001914057207 */ /* 0x006fe20000000000 */
[C---:B------:R-:W-:Y:S01]  /*1930*/  VIADD R10, R8.reuse, 0x1 ;  /* 0x00000001080a7836 */ /* 0x040fe20000000000 */
[----:B------:R-:W-:Y:S01]  /*1940*/  ISETP.GE.AND P1, PT, R8, R23, PT ;  /* 0x000000170800720c */ /* 0x000fe20003f26270 */
[----:B------:R1:W2:Y:S01]  /*1950*/  @P0 LDS R20, [R12+0x14] ;  /* 0x000014000c140984 */ /* 0x0002a20000000800 */
[----:B0--3--:R-:W-:Y:S01]  /*1960*/  SEL R7, R14, R27, P0 ;  /* 0x0000001b0e077207 */ /* 0x009fe20000000000 */
[----:B------:R-:W-:Y:S01]  /*1970*/  VIADD R17, R9, 0x1 ;  /* 0x0000000109117836 */ /* 0x000fe20000000000 */
[----:B----4-:R-:W-:Y:S01]  /*1980*/  SEL R6, R15, R24, P0 ;  /* 0x000000180f067207 */ /* 0x010fe20000000000 */
[----:B------:R1:W0:Y:S04]  /*1990*/  @!P0 LDS R25, [R11+0x14] ;  /* 0x000014000b198984 */ /* 0x0002280000000800 */
        /* <DEDUP_REMOVED lines=12> */
.L_x_108:
[----:B------:R-:W-:Y:S05]  /*1a60*/  BSYNC.RECONVERGENT B0 ;  /* 0x0000000000007941 */ /* 0x000fea0003800200 */
.L_x_107:
[----:B------:R-:W-:Y:S01]  /*1a70*/  @!P0 IADD3 R10, PT, PT, R8, RZ, RZ ;  /* 0x000000ff080a8210 */ /* 0x000fe20007ffe0ff */
[----:B------:R-:W-:Y:S01]  /*1a80*/  @P0 IMAD.MOV R17, RZ, RZ, R9 ;  /* 0x000000ffff110224 */ /* 0x000fe200078e0209 */
[----:B------:R-:W-:Y:S01]  /*1a90*/  BSSY.RECONVERGENT B0, `(.L_x_109) ;  /* 0x0000017000007945 */ /* 0x000fe20003800200 */
[----:B012---:R-:W-:Y:S02]  /*1aa0*/  SEL R11, R20, R25, P0 ;  /* 0x00000019140b7207 */ /* 0x007fe40000000000 */
[----:B------:R-:W-:Y:S01]  /*1ab0*/  ISETP.GE.AND P1, PT, R10, R23, PT ;  /* 0x000000170a00720c */ /* 0x000fe20003f26270 */
[--C-:B------:R-:W-:Y:S01]  /*1ac0*/  @!P0 IMAD R8, R17, 0xc, R21.reuse ;  /* 0x0000000c11088824 */ /* 0x100fe200078e0215 */
[----:B---3--:R-:W-:Y:S01]  /*1ad0*/  SEL R13, R14, R27, P0 ;  /* 0x0000001b0e0d7207 */ /* 0x008fe20000000000 */
[C---:B------:R-:W-:Y:S01]  /*1ae0*/  @P0 IMAD R9, R10.reuse, 0xc, R21 ;  /* 0x0000000c0a090824 */ /* 0x040fe200078e0215 */
[----:B----4-:R-:W-:Y:S01]  /*1af0*/  SEL R12, R15, R24, P0 ;  /* 0x000000180f0c7207 */ /* 0x010fe20000000000 */
[----:B------:R-:W-:Y:S01]  /*1b00*/  VIADD R18, R10, 0x1 ;  /* 0x000000010a127836 */ /* 0x000fe20000000000 */
[----:B------:R0:W1:Y:S01]  /*1b10*/  @!P0 LDS R25, [R8+0x8] ;  /* 0x0000080008198984 */ /* 0x0000620000000800 */
[----:B------:R-:W-:-:S03]  /*1b20*/  VIADD R16, R17, 0x1 ;  /* 0x0000000111107836 */ /* 0x000fc60000000000 */
[----:B------:R0:W2:Y:S04]  /*1b30*/  @P0 LDS R20, [R9+0x8] ;  /* 0x0000080009140984 */ /* 0x0000a80000000800 */
[----:B------:R0:W3:Y:S04]  /*1b40*/  @!P0 LDS R27, [R8] ;  /* 0x00000000081b8984 */ /* 0x0000e80000000800 */
[----:B------:R0:W4:Y:S04]  /*1b50*/  @P0 LDS R14, [R9] ;  /* 0x00000000090e0984 */ /* 0x0001280000000800 */
[----:B------:R0:W0:Y:S04]  /*1b60*/  @!P0 LDS R24, [R8+0x4] ;  /* 0x0000040008188984 */ /* 0x0000280000000800 */
[----:B------:R0:W0:Y:S01]  /*1b70*/  @P0 LDS R15, [R9+0x4] ;  /* 0x00000400090f0984 */ /* 0x0000220000000800 */
[----:B------:R-:W-:Y:S01]  /*1b80*/  PLOP3.LUT P0, PT, PT, PT, PT, 0x8, 0x80 ;  /* 0x000000000080781c */ /* 0x000fe20003f0e170 */
[----:B------:R-:W-:-:S12]  /*1b90*/  @P1 BRA `(.L_x_110) ;  /* 0x0000000000181947 */ /* 0x000fd80003800000 */
[----:B------:R-:W-:Y:S02]  /*1ba0*/  ISETP.GE.AND P1, PT, R17, R22, PT ;  /* 0x000000161100720c */ /* 0x000fe40003f26270 */
[----:B------:R-:W-:-:S11]  /*1bb0*/  PLOP3.LUT P0, PT, PT, PT, PT, 0x80, 0x8 ;  /* 0x000000000008781c */ /* 0x000fd60003f0f070 */
[----:B------:R-:W-:Y:S05]  /*1bc0*/  @P1 BRA `(.L_x_110) ;  /* 0x00000000000c1947 */ /* 0x000fea0003800000 */
[----:B---34-:R-:W-:-:S13]  /*1bd0*/  ISETP.NE.AND P1, PT, R14, R27, PT ;  /* 0x0000001b0e00720c */ /* 0x018fda0003f25270 */
[----:B------:R-:W-:Y:S02]  /*1be0*/  @P1 ISETP.LT.AND P0, PT, R14, R27, PT ;  /* 0x0000001b0e00120c */ /* 0x000fe40003f01270 */
[----:B0-----:R-:W-:-:S13]  /*1bf0*/  @!P1 ISETP.LT.AND P0, PT, R15, R24, PT ;  /* 0x000000180f00920c */ /* 0x001fda0003f01270 */
.L_x_110:
[----:B------:R-:W-:Y:S05]  /*1c00*/  BSYNC.RECONVERGENT B0 ;  /* 0x0000000000007941 */ /* 0x000fea0003800200 */
.L_x_109:
[----:B------:R-:W-:Y:S01]  /*1c10*/  @!P0 IMAD.MOV R18, RZ, RZ, R10 ;  /* 0x000000ffff128224 */ /* 0x000fe200078e020a */
[----:B------:R-:W3:Y:S01]  /*1c20*/  S2R R29, SR_CgaCtaId ;  /* 0x00000000001d7919 */ /* 0x000ee20000008800 */
[----:B------:R-:W-:Y:S01]  /*1c30*/  @P0 IMAD.MOV R16, RZ, RZ, R17 ;  /* 0x000000ffff100224 */ /* 0x000fe200078e0211 */
[----:B------:R-:W-:Y:S01]  /*1c40*/  BSSY.RECONVERGENT B0, `(.L_x_111) ;  /* 0x0000016000007945 */ /* 0x000fe20003800200 */
[----:B012---:R-:W-:Y:S02]  /*1c50*/  SEL R8, R20, R25, P0 ;  /* 0x0000001914087207 */ /* 0x007fe40000000000 */
[----:B------:R-:W-:Y:S01]  /*1c60*/  ISETP.GE.AND P1, PT, R18, R23, PT ;  /* 0x000000171200720c */ /* 0x000fe20003f26270 */
[--C-:B------:R-:W-:Y:S01]  /*1c70*/  @!P0 IMAD R17, R16, 0xc, R21.reuse ;  /* 0x0000000c10118824 */ /* 0x100fe200078e0215 */
[----:B---34-:R-:W-:Y:S01]  /*1c80*/  SEL R10, R14, R27, P0 ;  /* 0x0000001b0e0a7207 */ /* 0x018fe20000000000 */
[----:B------:R-:W-:Y:S01]  /*1c90*/  @P0 IMAD R21, R18, 0xc, R21 ;  /* 0x0000000c12150824 */ /* 0x000fe200078e0215 */
[----:B------:R-:W-:-:S02]  /*1ca0*/  SEL R9, R15, R24, P0 ;  /* 0x000000180f097207 */ /* 0x000fc40000000000 */
[----:B------:R0:W1:Y:S01]  /*1cb0*/  @!P0 LDS R25, [R17+0x8] ;  /* 0x0000080011198984 */ /* 0x0000620000000800 */
[----:B------:R-:W-:-:S03]  /*1cc0*/  IADD3 R26, PT, PT, R18, 0x1, RZ ;  /* 0x00000001121a7810 */ /* 0x000fc60007ffe0ff */
[----:B------:R0:W2:Y:S04]  /*1cd0*/  @P0 LDS R20, [R21+0x8] ;  /* 0x0000080015140984 */ /* 0x0000a80000000800 */
        /* <DEDUP_REMOVED lines=12> */
.L_x_112:
[----:B------:R-:W-:Y:S05]  /*1da0*/  BSYNC.RECONVERGENT B0 ;  /* 0x0000000000007941 */ /* 0x000fea0003800200 */
.L_x_111:
[----:B------:R-:W-:Y:S01]  /*1db0*/  @!P0 IMAD.MOV R26, RZ, RZ, R18 ;  /* 0x000000ffff1a8224 */ /* 0x000fe200078e0212 */
[----:B------:R-:W-:Y:S01]  /*1dc0*/  BSSY.RECONVERGENT B0, `(.L_x_113) ;  /* 0x0000019000007945 */ /* 0x000fe20003800200 */
[----:B0-----:R-:W-:Y:S01]  /*1dd0*/  VIADD R21, R16, 0x1 ;  /* 0x0000000110157836 */ /* 0x001fe20000000000 */
[----:B----4-:R-:W-:Y:S01]  /*1de0*/  SEL R17, R15, R24, P0 ;  /* 0x000000180f117207 */ /* 0x010fe20000000000 */
[----:B------:R-:W-:Y:S01]  /*1df0*/  @P0 IMAD.MOV R21, RZ, RZ, R16 ;  /* 0x000000ffff150224 */ /* 0x000fe200078e0210 */
[----:B------:R-:W-:Y:S02]  /*1e00*/  MOV R16, 0x400 ;  /* 0x0000040000107802 */ /* 0x000fe40000000f00 */
[----:B------:R-:W-:Y:S02]  /*1e10*/  ISETP.GE.AND P1, PT, R26, R23, PT ;  /* 0x000000171a00720c */ /* 0x000fe40003f26270 */
[----:B------:R-:W-:Y:S02]  /*1e20*/  LEA R29, R29, R16, 0x18 ;  /* 0x000000101d1d7211 */ /* 0x000fe400078ec0ff */
[----:B---3--:R-:W-:-:S02]  /*1e30*/  SEL R16, R14, R27, P0 ;  /* 0x0000001b0e107207 */ /* 0x008fc40000000000 */
[----:B-12---:R-:W-:Y:S01]  /*1e40*/  SEL R18, R20, R25, P0 ;  /* 0x0000001914127207 */ /* 0x006fe20000000000 */
[--C-:B------:R-:W-:Y:S02]  /*1e50*/  @!P0 IMAD R28, R21, 0xc, R29.reuse ;  /* 0x0000000c151c8824 */ /* 0x100fe400078e021d */
[----:B------:R-:W-:-:S03]  /*1e60*/  @P0 IMAD R29, R26, 0xc, R29 ;  /* 0x0000000c1a1d0824 */ /* 0x000fc600078e021d */
[----:B------:R0:W1:Y:S04]  /*1e70*/  @!P0 LDS R27, [R28] ;  /* 0x000000001c1b8984 */ /* 0x0000680000000800 */
[----:B------:R0:W2:Y:S04]  /*1e80*/  @!P0 LDS R24, [R28+0x4] ;  /* 0x000004001c188984 */ /* 0x0000a80000000800 */
[----:B------:R0:W3:Y:S04]  /*1e90*/  @!P0 LDS R25, [R28+0x8] ;  /* 0x000008001c198984 */ /* 0x0000e80000000800 */
[----:B------:R0:W4:Y:S04]  /*1ea0*/  @P0 LDS R14, [R29] ;  /* 0x000000001d0e0984 */ /* 0x0001280000000800 */
[----:B------:R0:W0:Y:S04]  /*1eb0*/  @P0 LDS R15, [R29+0x4] ;  /* 0x000004001d0f0984 */ /* 0x0000280000000800 */
[----:B------:R0:W0:Y:S01]  /*1ec0*/  @P0 LDS R20, [R29+0x8] ;  /* 0x000008001d140984 */ /* 0x0000220000000800 */
[----:B------:R-:W-:Y:S01]  /*1ed0*/  PLOP3.LUT P0, PT, PT, PT, PT, 0x8, 0x80 ;  /* 0x000000000080781c */ /* 0x000fe20003f0e170 */
[----:B------:R-:W-:-:S12]  /*1ee0*/  @P1 BRA `(.L_x_114) ;  /* 0x0000000000181947 */ /* 0x000fd80003800000 */
[----:B------:R-:W-:Y:S02]  /*1ef0*/  ISETP.GE.AND P1, PT, R21, R22, PT ;  /* 0x000000161500720c */ /* 0x000fe40003f26270 */
[----:B------:R-:W-:-:S11]  /*1f00*/  PLOP3.LUT P0, PT, PT, PT, PT, 0x80, 0x8 ;  /* 0x000000000008781c */ /* 0x000fd60003f0f070 */
[----:B------:R-:W-:Y:S05]  /*1f10*/  @P1 BRA `(.L_x_114) ;  /* 0x00000000000c1947 */ /* 0x000fea0003800000 */
[----:B-1--4-:R-:W-:-:S13]  /*1f20*/  ISETP.NE.AND P1, PT, R14, R27, PT ;  /* 0x0000001b0e00720c */ /* 0x012fda0003f25270 */
[----:B------:R-:W-:Y:S02]  /*1f30*/  @P1 ISETP.LT.AND P0, PT, R14, R27, PT ;  /* 0x0000001b0e00120c */ /* 0x000fe40003f01270 */
[----:B0-2---:R-:W-:-:S13]  /*1f40*/  @!P1 ISETP.LT.AND P0, PT, R15, R24, PT ;  /* 0x000000180f00920c */ /* 0x005fda0003f01270 */
.L_x_114:
[----:B------:R-:W-:Y:S05]  /*1f50*/  BSYNC.RECONVERGENT B0 ;  /* 0x0000000000007941 */ /* 0x000fea0003800200 */
.L_x_113:
[C---:B------:R-:W-:Y:S01]  /*1f60*/  ISETP.GE.U32.AND P1, PT, R19.reuse, 0x81, PT ;  /* 0x000000811300780c */ /* 0x040fe20003f26070 */
[----:B------:R-:W-:Y:S01]  /*1f70*/  IMAD.SHL.U32 R19, R19, 0x2, RZ ;  /* 0x0000000213137824 */ /* 0x000fe200078e00ff */
[----:B-1--4-:R-:W-:Y:S02]  /*1f80*/  SEL R14, R14, R27, P0 ;  /* 0x0000001b0e0e7207 */ /* 0x012fe40000000000 */
[----:B0-2---:R-:W-:Y:S02]  /*1f90*/  SEL R15, R15, R24, P0 ;  /* 0x000000180f0f7207 */ /* 0x005fe40000000000 */
[----:B---3--:R-:W-:-:S07]  /*1fa0*/  SEL R20, R20, R25, P0 ;  /* 0x0000001914147207 */ /* 0x008fce0000000000 */
[----:B------:R-:W-:Y:S05]  /*1fb0*/  @!P1 BRA `(.L_x_115) ;  /* 0xfffffff000f49947 */ /* 0x000fea000383ffff */
[----:B------:R-:W0:Y:S01]  /*1fc0*/  S2R R19, SR_TID.X ;  /* 0x0000000000137919 */ /* 0x000e220000002100 */
[----:B------:R-:W1:Y:S01]  /*1fd0*/  LDCU.U8 UR4, c[0x0][0x380] ;  /* 0x00007000ff0477ac */ /* 0x000e620008000000 */
[----:B------:R-:W-:Y:S01]  /*1fe0*/  MOV R22, 0x400 ;  /* 0x0000040000167802 */ /* 0x000fe20000000f00 */
[----:B------:R-:W2:Y:S01]  /*1ff0*/  S2R R23, SR_CgaCtaId ;  /* 0x0000000000177919 */ /* 0x000ea20000008800 */
[----:B------:R-:W3:Y:S01]  /*2000*/  S2R R21, SR_LANEID ;  /* 0x0000000000157919 */ /* 0x000ee20000000000 */
[----:B-1----:R-:W-:-:S04]  /*2010*/  UPRMT UR4, UR4, 0x8880, URZ ;  /* 0x0000888004047896 */ /* 0x002fc800080000ff */
[----:B------:R-:W-:Y:S01]  /*2020*/  UISETP.NE.AND UP0, UPT, UR4, URZ, UPT ;  /* 0x000000ff0400728c */ /* 0x000fe2000bf05270 */
[----:B0-----:R-:W-:Y:S02]  /*2030*/  SHF.R.U32.HI R2, RZ, 0x5, R19 ;  /* 0x00000005ff027819 */ /* 0x001fe40000011613 */
[----:B--2---:R-:W-:-:S03]  /*2040*/  LEA R23, R23, R22, 0x18 ;  /* 0x0000001617177211 */ /* 0x004fc600078ec0ff */
[----:B---3--:R-:W-:-:S04]  /*2050*/  IMAD R2, R2, 0xa0, R21 ;  /* 0x000000a002027824 */ /* 0x008fc800078e0215 */
[----:B------:R-:W-:-:S04]  /*2060*/  IMAD R2, R2, 0xc, R23 ;  /* 0x0000000c02027824 */ /* 0x000fc800078e0217 */
[----:B------:R-:W-:Y:S01]  /*2070*/  IMAD R23, R21, 0x30, R2 ;  /* 0x0000003015177824 */ /* 0x000fe200078e0202 */
[----:B------:R-:W-:Y:S06]  /*2080*/  BAR.SYNC.DEFER_BLOCKING 0x0 ;  /* 0x0000000000007b1d */ /* 0x000fec0000010000 */
[----:B------:R-:W-:Y:S05]  /*2090*/  BRA.U !UP0, `(.L_x_116) ;  /* 0x0000000108fc7547 */ /* 0x000fea000b800000 */
[----:B------:R0:W-:Y:S01]  /*20a0*/  STS [R23], R7 ;  /* 0x0000000717007388 */ /* 0x0001e20000000800 */
[----:B------:R-:W1:Y:S03]  /*20b0*/  LDCU.64 UR4, c[0x0][0x3a8] ;  /* 0x00007500ff0477ac */ /* 0x000e660008000a00 */
[----:B------:R-:W-:Y:S01]  /*20c0*/  STS [R23+0x4], R6 ;  /* 0x0000040617007388 */ /* 0x000fe20000000800 */
[----:B------:R-:W2:Y:S03]  /*20d0*/  LDCU.128 UR8, c[0x0][0x3b0] ;  /* 0x00007600ff0877ac */ /* 0x000ea60008000c00 */
[----:B------:R3:W-:Y:S01]  /*20e0*/  STS [R23+0x8], R5 ;  /* 0x0000080517007388 */ /* 0x0007e20000000800 */
[----:B0-----:R-:W-:-:S03]  /*20f0*/  LOP3.LUT R7, R19, 0x1f, RZ, 0xc0, !PT ;  /* 0x0000001f13077812 */ /* 0x001fc600078ec0ff */
[----:B------:R-:W-:Y:S01]  /*2100*/  STS [R23+0xc], R13 ;  /* 0x00000c0d17007388 */ /* 0x000fe20000000800 */
[----:B------:R-:W-:-:S03]  /*2110*/  LOP3.LUT R19, R19, 0x3e0, RZ, 0xc0, !PT ;  /* 0x000003e013137812 */ /* 0x000fc600078ec0ff */
[----:B------:R-:W-:Y:S01]  /*2120*/  STS [R23+0x10], R12 ;  /* 0x0000100c17007388 */ /* 0x000fe20000000800 */
[----:B---3--:R-:W-:-:S03]  /*2130*/  IMAD.WIDE.U32 R4, R0, 0x500, RZ ;  /* 0x0000050000047825 */ /* 0x008fc600078e00ff */
[----:B------:R-:W-:Y:S04]  /*2140*/  STS [R23+0x14], R11 ;  /* 0x0000140b17007388 */ /* 0x000fe80000000800 */
[----:B------:R-:W-:Y:S04]  /*2150*/  STS [R23+0x18], R10 ;  /* 0x0000180a17007388 */ /* 0x000fe80000000800 */
[----:B------:R0:W-:Y:S04]  /*2160*/  STS [R23+0x1c], R9 ;  /* 0x00001c0917007388 */ /* 0x0001e80000000800 */
[----:B------:R3:W-:Y:S04]  /*2170*/  STS [R23+0x20], R8 ;  /* 0x0000200817007388 */ /* 0x0007e80000000800 */
[----:B------:R-:W-:Y:S01]  /*2180*/  STS [R23+0x24], R16 ;  /* 0x0000241017007388 */ /* 0x000fe20000000800 */
[----:B0-----:R-:W-:-:S03]  /*2190*/  IMAD R9, R19, 0x5, RZ ;  /* 0x0000000513097824 */ /* 0x001fc600078e02ff */
[----:B------:R-:W-:Y:S02]  /*21a0*/  STS [R23+0x28], R17 ;  /* 0x0000281117007388 */ /* 0x000fe40000000800 */
[----:B------:R-:W-:Y:S02]  /*21b0*/  IADD3 R9, P0, P1, R9, R4, R7 ;  /* 0x0000000409097210 */ /* 0x000fe4000791e007 */
[----:B------:R-:W-:Y:S02]  /*21c0*/  STS [R23+0x2c], R18 ;  /* 0x00002c1217007388 */ /* 0x000fe40000000800 */
[----:B------:R-:W-:Y:S02]  /*21d0*/  IADD3.X R4, PT, PT, RZ, R5, RZ, P0, P1 ;  /* 0x00000005ff047210 */ /* 0x000fe400007e24ff */
[----:B------:R-:W-:Y:S01]  /*21e0*/  STS [R23+0x30], R14 ;  /* 0x0000300e17007388 */ /* 0x000fe20000000800 */
[C---:B---3--:R-:W-:Y:S02]  /*21f0*/  SHF.L.U32 R8, R9.reuse, 0x2, RZ ;  /* 0x0000000209087819 */ /* 0x048fe400000006ff */
[----:B------:R-:W-:Y:S01]  /*2200*/  SHF.L.U64.HI R9, R9, 0x2, R4 ;  /* 0x0000000209097819 */ /* 0x000fe20000010204 */
[----:B------:R-:W-:Y:S01]  /*2210*/  STS [R23+0x34], R15 ;  /* 0x0000340f17007388 */ /* 0x000fe20000000800 */
[----:B-1----:R-:W-:-:S02]  /*2220*/  IADD3 R4, P0, PT, R8, UR4, RZ ;  /* 0x0000000408047c10 */ /* 0x002fc4000ff1e0ff */
[----:B--2---:R-:W-:Y:S01]  /*2230*/  IADD3 R6, P1, PT, R8, UR8, RZ ;  /* 0x0000000808067c10 */ /* 0x004fe2000ff3e0ff */
[----:B------:R-:W-:Y:S01]  /*2240*/  STS [R23+0x38], R20 ;  /* 0x0000381417007388 */ /* 0x000fe20000000800 */
[----:B------:R-:W-:-:S03]  /*2250*/  NOP ;  /* 0x0000000000007918 */ /* 0x000fc60000000000 */
[----:B------:R-:W0:Y:S01]  /*2260*/  LDS R3, [R2] ;  /* 0x0000000002037984 */ /* 0x000e220000000800 */
[C---:B------:R-:W-:Y:S02]  /*2270*/  IADD3.X R5, PT, PT, R9.reuse, UR5, RZ, P0, !PT ;  /* 0x0000000509057c10 */ /* 0x040fe400087fe4ff */
[----:B------:R-:W-:Y:S01]  /*2280*/  IADD3 R8, P0, PT, R8, UR10, RZ ;  /* 0x0000000a08087c10 */ /* 0x000fe2000ff1e0ff */
[----:B------:R-:W1:Y:S01]  /*2290*/  LDS R11, [R2+0x4] ;  /* 0x00000400020b7984 */ /* 0x000e620000000800 */
[C---:B------:R-:W-:Y:S02]  /*22a0*/  IADD3.X R7, PT, PT, R9.reuse, UR9, RZ, P1, !PT ;  /* 0x0000000909077c10 */ /* 0x040fe40008ffe4ff */
[----:B------:R-:W-:Y:S01]  /*22b0*/  IADD3.X R9, PT, PT, R9, UR11, RZ, P0, !PT ;  /* 0x0000000b09097c10 */ /* 0x000fe200087fe4ff */
        /* <DEDUP_REMOVED lines=29> */
.L_x_116:
[----:B------:R-:W-:Y:S04]  /*2490*/  STS [R23], R7 ;  /* 0x0000000717007388 */ /* 0x000fe80000000800 */
[----:B------:R0:W-:Y:S04]  /*24a0*/  STS [R23+0x4], R6 ;  /* 0x0000040617007388 */ /* 0x0001e80000000800 */
[----:B------:R-:W-:Y:S04]  /*24b0*/  STS [R23+0x8], R5 ;  /* 0x0000080517007388 */ /* 0x000fe80000000800 */
[----:B------:R-:W-:Y:S01]  /*24c0*/  STS [R23+0xc], R13 ;  /* 0x00000c0d17007388 */ /* 0x000fe20000000800 */
[----:B0-----:R-:W0:Y:S03]  /*24d0*/  LDC.64 R6, c[0x0][0x3d0] ;  /* 0x0000f400ff067b82 */ /* 0x001e260000000a00 */
[----:B------:R-:W-:Y:S04]  /*24e0*/  STS [R23+0x10], R12 ;  /* 0x0000100c17007388 */ /* 0x000fe80000000800 */
[----:B------:R-:W-:Y:S04]  /*24f0*/  STS [R23+0x14], R11 ;  /* 0x0000140b17007388 */ /* 0x000fe80000000800 */
[----:B------:R-:W-:Y:S04]  /*2500*/  STS [R23+0x18], R10 ;  /* 0x0000180a17007388 */ /* 0x000fe80000000800 */
[----:B------:R-:W-:Y:S04]  /*2510*/  STS [R23+0x1c], R9 ;  /* 0x00001c0917007388 */ /* 0x000fe80000000800 */
[----:B------:R-:W-:Y:S04]  /*2520*/  STS [R23+0x20], R8 ;  /* 0x0000200817007388 */ /* 0x000fe80000000800 */
[----:B------:R-:W-:Y:S01]  /*2530*/  STS [R23+0x24], R16 ;  /* 0x0000241017007388 */ /* 0x000fe20000000800 */
[----:B0-----:R-:W-:-:S03]  /*2540*/  IMAD.WIDE.U32 R6, R3, 0xc, R6 ;  /* 0x0000000c03067825 */ /* 0x001fc600078e0006 */
[----:B------:R-:W-:Y:S01]  /*2550*/  STS [R23+0x28], R17 ;  /* 0x0000281117007388 */ /* 0x000fe20000000800 */
[----:B------:R-:W-:-:S03]  /*2560*/  IMAD R3, R4, 0xc, RZ ;  /* 0x0000000c04037824 */ /* 0x000fc600078e02ff */
[----:B------:R-:W-:Y:S01]  /*2570*/  STS [R23+0x2c], R18 ;  /* 0x00002c1217007388 */ /* 0x000fe20000000800 */
[----:B------:R-:W-:-:S03]  /*2580*/  IMAD.IADD R7, R7, 0x1, R3 ;  /* 0x0000000107077824 */ /* 0x000fc600078e0203 */
[----:B------:R-:W-:Y:S04]  /*2590*/  STS [R23+0x30], R14 ;  /* 0x0000300e17007388 */ /* 0x000fe80000000800 */
        /* <DEDUP_REMOVED lines=34> */
.L_x_61:
[----:B------:R-:W0:Y:S01]  /*27c0*/  LDC.64 R14, c[0x0][0x388] ;  /* 0x0000e200ff0e7b82 */ /* 0x000e220000000a00 */
[----:B------:R-:W-:-:S07]  /*27d0*/  ACQBULK ;  /* 0x000000000000782e */ /* 0x000fce0000000000 */
[----:B------:R-:W1:Y:S08]  /*27e0*/  LDC.64 R4, c[0x0][0x390] ;  /* 0x0000e400ff047b82 */ /* 0x000e700000000a00 */
[----:B------:R-:W2:Y:S01]  /*27f0*/  LDC.64 R2, c[0x0][0x398] ;  /* 0x0000e600ff027b82 */ /* 0x000ea20000000a00 */
[C---:B0-----:R-:W-:Y:S01]  /*2800*/  IMAD.WIDE.U32 R14, R0.reuse, 0x1400, R14 ;  /* 0x00001400000e7825 */ /* 0x041fe200078e000e */
[----:B------:R-:W0:Y:S06]  /*2810*/  S2R R13, SR_TID.X ;  /* 0x00000000000d7919 */ /* 0x000e2c0000002100 */
[----:B------:R-:W3:Y:S01]  /*2820*/  LDC R9, c[0x0][0x3c8] ;  /* 0x0000f200ff097b82 */ /* 0x000ee20000000800 */
[----:B------:R4:W5:Y:S01]  /*2830*/  LDG.E R7, desc[UR6][R14.64] ;  /* 0x000000060e077981 */ /* 0x000962000c1e1900 */
[----:B-1----:R-:W-:-:S05]  /*2840*/  IMAD.WIDE.U32 R4, R0, 0x1400, R4 ;  /* 0x0000140000047825 */ /* 0x002fca00078e0004 */
[----:B------:R1:W5:Y:S01]  /*2850*/  LDG.E R8, desc[UR6][R4.64] ;  /* 0x0000000604087981 */ /* 0x000362000c1e1900 */
[----:B--2---:R-:W-:-:S05]  /*2860*/  IMAD.WIDE.U32 R2, R0, 0x1400, R2 ;  /* 0x0000140000027825 */ /* 0x004fca00078e0002 */
[----:B------:R2:W5:Y:S01]  /*2870*/  LDG.E R6, desc[UR6][R2.64] ;  /* 0x0000000602067981 */ /* 0x000562000c1e1900 */
[----:B------:R-:W-:Y:S01]  /*2880*/  IMAD R12, R0, 0x500, RZ ;  /* 0x00000500000c7824 */ /* 0x000fe200078e02ff */
[----:B0-----:R-:W-:-:S03]  /*2890*/  LOP3.LUT R10, R13, 0x3e0, RZ, 0xc0, !PT ;  /* 0x000003e00d0a7812 */ /* 0x001fc600078ec0ff */
[----:B------:R-:W-:Y:S02]  /*28a0*/  IMAD.MOV R12, RZ, RZ, -R12 ;  /* 0x000000ffff0c7224 */ /* 0x000fe400078e0a0c */
[----:B------:R-:W-:-:S03]  /*28b0*/  IMAD R10, R10, 0x5, RZ ;  /* 0x000000050a0a7824 */ /* 0x000fc600078e02ff */
[----:B---3--:R-:W-:Y:S02]  /*28c0*/  VIADDMNMX R12, R12, R9, 0x500, PT ;  /* 0x000005000c0c7446 */ /* 0x008fe40003800109 */
[----:B------:R-:W-:-:S04]  /*28d0*/  LOP3.LUT R21, R10, 0x1f, R13, 0xf8, !PT ;  /* 0x0000001f0a157812 */ /* 0x000fc800078ef80d */
[C---:B------:R-:W-:Y:S01]  /*28e0*/  IADD3 R19, PT, PT, R21.reuse, 0x60, RZ ;  /* 0x0000006015137810 */ /* 0x040fe20007ffe0ff */
[C---:B------:R-:W-:Y:S02]  /*28f0*/  VIADD R9, R21.reuse, 0x20 ;  /* 0x0000002015097836 */ /* 0x040fe40000000000 */
[----:B------:R-:W-:Y:S01]  /*2900*/  VIADD R17, R21, 0x40 ;  /* 0x0000004015117836 */ /* 0x000fe20000000000 */
[-C--:B------:R-:W-:Y:S01]  /*2910*/  ISETP.GE.AND P3, PT, R19, R12.reuse, PT ;  /* 0x0000000c1300720c */ /* 0x080fe20003f66270 */
[----:B------:R-:W-:Y:S01]  /*2920*/  VIADD R11, R21, 0x80 ;  /* 0x00000080150b7836 */ /* 0x000fe20000000000 */
[-C--:B------:R-:W-:Y:S02]  /*2930*/  ISETP.GE.AND P1, PT, R9, R12.reuse, PT ;  /* 0x0000000c0900720c */ /* 0x080fe40003f26270 */
[-C--:B------:R-:W-:Y:S02]  /*2940*/  ISETP.GE.AND P0, PT, R21, R12.reuse, PT ;  /* 0x0000000c1500720c */ /* 0x080fe40003f06270 */
[----:B------:R-:W-:-:S02]  /*2950*/  ISETP.GE.AND P2, PT, R17, R12, PT ;  /* 0x0000000c1100720c */ /* 0x000fc40003f46270 */
[----:B------:R-:W-:Y:S01]  /*2960*/  ISETP.GE.AND P4, PT, R11, R12, PT ;  /* 0x0000000c0b00720c */ /* 0x000fe20003f86270 */
[----:B----4-:R-:W-:-:S04]  /*2970*/  IMAD.WIDE.U32 R14, R21, 0x4, R14 ;  /* 0x00000004150e7825 */ /* 0x010fc800078e000e */
[----:B-1----:R-:W-:-:S04]  /*2980*/  IMAD.WIDE.U32 R4, R21, 0x4, R4 ;  /* 0x0000000415047825 */ /* 0x002fc800078e0004 */
[----:B--2---:R-:W-:-:S04]  /*2990*/  IMAD.WIDE.U32 R2, R21, 0x4, R2 ;  /* 0x0000000415027825 */ /* 0x004fc800078e0002 */
[----:B-----5:R-:W-:Y:S02]  /*29a0*/  IMAD.MOV.U32 R9, RZ, RZ, R7 ;  /* 0x000000ffff097224 */ /* 0x020fe400078e0007 */
[----:B------:R-:W2:Y:S03]  /*29b0*/  @!P0 LDG.E R7, desc[UR6][R14.64] ;  /* 0x000000060e078981 */ /* 0x000ea6000c1e1900 */
[----:B------:R-:W-:Y:S01]  /*29c0*/  MOV R17, R9 ;  /* 0x0000000900117202 */ /* 0x000fe20000000f00 */
[----:B------:R-:W-:Y:S02]  /*29d0*/  IMAD.MOV.U32 R18, RZ, RZ, R8 ;  /* 0x000000ffff127224 */ /* 0x000fe400078e0008 */
[----:B------:R-:W-:-:S03]  /*29e0*/  IMAD.MOV.U32 R10, RZ, RZ, R9 ;  /* 0x000000ffff0a7224 */ /* 0x000fc600078e0009 */
[----:B------:R-:W3:Y:S01]  /*29f0*/  @!P3 LDG.E R17, desc[UR6][R14.64+0x180] ;  /* 0x000180060e11b981 */ /* 0x000ee2000c1e1900 */
[----:B------:R-:W-:Y:S02]  /*2a00*/  IMAD.MOV.U32 R16, RZ, RZ, R9 ;  /* 0x000000ffff107224 */ /* 0x000fe400078e0009 */
[----:B------:R-:W-:Y:S01]  /*2a10*/  IMAD.MOV.U32 R19, RZ, RZ, R6 ;  /* 0x000000ffff137224 */ /* 0x000fe200078e0006 */
[----:B------:R-:W-:Y:S01]  /*2a20*/  MOV R23, R18 ;  /* 0x0000001200177202 */ /* 0x000fe20000000f00 */
[--C-:B------:R-:W-:Y:S01]  /*2a30*/  IMAD.MOV.U32 R25, RZ, RZ, R18.reuse ;  /* 0x000000ffff197224 */ /* 0x100fe200078e0012 */
[----:B------:R-:W4:Y:S01]  /*2a40*/  @!P1 LDG.E R10, desc[UR6][R14.64+0x80] ;  /* 0x000080060e0a9981 */ /* 0x000f22000c1e1900 */
[----:B------:R-:W-:Y:S02]  /*2a50*/  IMAD.MOV.U32 R24, RZ, RZ, R18 ;  /* 0x000000ffff187224 */ /* 0x000fe400078e0012 */
[--C-:B------:R-:W-:Y:S01]  /*2a60*/  IMAD.MOV.U32 R22, RZ, RZ, R19.reuse ;  /* 0x000000ffff167224 */ /* 0x100fe200078e0013 */
[----:B------:R-:W5:Y:S01]  /*2a70*/  @!P2 LDG.E R16, desc[UR6][R14.64+0x100] ;  /* 0x000100060e10a981 */ /* 0x000f62000c1e1900 */
[----:B------:R-:W-:-:S02]  /*2a80*/  IMAD.MOV.U32 R21, RZ, RZ, R19 ;  /* 0x000000ffff157224 */ /* 0x000fc400078e0013 */
[----:B------:R-:W-:Y:S01]  /*2a90*/  IMAD.MOV.U32 R20, RZ, RZ, R19 ;  /* 0x000000ffff147224 */ /* 0x000fe200078e0013 */
[----:B------:R0:W5:Y:S04]  /*2aa0*/  @!P4 LDG.E R9, desc[UR6][R14.64+0x200] ;  /* 0x000200060e09c981 */ /* 0x000168000c1e1900 */
[----:B------:R-:W5:Y:S04]  /*2ab0*/  @!P0 LDG.E R8, desc[UR6][R4.64] ;  /* 0x0000000604088981 */ /* 0x000f68000c1e1900 */
        /* <DEDUP_REMOVED lines=8> */
[----:B------:R-:W5:Y:S01]  /*2b40*/  @!P4 LDG.E R19, desc[UR6][R2.64+0x200] ;  /* 0x000200060213c981 */ /* 0x000f62000c1e1900 */
[----:B------:R-:W1:Y:S01]  /*2b50*/  S2R R27, SR_CgaCtaId ;  /* 0x00000000001b7919 */ /* 0x000e620000008800 */
[----:B0-----:R-:W0:Y:S01]  /*2b60*/  S2R R14, SR_LANEID ;  /* 0x00000000000e7919 */ /* 0x001e220000000000 */
[----:B------:R-:W-:-:S02]  /*2b70*/  MOV R26, 0x400 ;  /* 0x00000400001a7802 */ /* 0x000fc40000000f00 */
[----:B------:R-:W-:Y:S02]  /*2b80*/  SHF.R.U32.HI R15, RZ, 0x5, R13 ;  /* 0x00000005ff0f7819 */ /* 0x000fe4000001160d */
[----:B-1----:R-:W-:-:S03]  /*2b90*/  LEA R26, R27, R26, 0x18 ;  /* 0x0000001a1b1a7211 */ /* 0x002fc600078ec0ff */
[----:B0-----:R-:W-:-:S04]  /*2ba0*/  IMAD R15, R15, 0xa0, R14 ;  /* 0x000000a00f0f7824 */ /* 0x001fc800078e020e */
[----:B------:R-:W-:-:S05]  /*2bb0*/  IMAD R27, R15, 0xc, R26 ;  /* 0x0000000c0f1b7824 */ /* 0x000fca00078e021a */
[----:B--2---:R-:W-:Y:S04]  /*2bc0*/  STS [R27], R7 ;  /* 0x000000071b007388 */ /* 0x004fe80000000800 */
[----:B---3--:R0:W-:Y:S02]  /*2bd0*/  STS [R27+0x480], R17 ;  /* 0x000480111b007388 */ /* 0x0081e40000000800 */
[----:B0-----:R-:W-:Y:S02]  /*2be0*/  IMAD R17, R14, 0x30, R27 ;  /* 0x000000300e117824 */ /* 0x001fe400078e021b */
[----:B----4-:R-:W-:Y:S04]  /*2bf0*/  STS [R27+0x180], R10 ;  /* 0x0001800a1b007388 */ /* 0x010fe80000000800 */
[----:B-----5:R-:W-:Y:S04]  /*2c00*/  STS [R27+0x300], R16 ;  /* 0x000300101b007388 */ /* 0x020fe80000000800 */
[----:B------:R-:W-:Y:S04]  /*2c10*/  STS [R27+0x600], R9 ;  /* 0x000600091b007388 */ /* 0x000fe80000000800 */
[----:B------:R-:W-:Y:S04]  /*2c20*/  STS [R27+0x4], R8 ;  /* 0x000004081b007388 */ /* 0x000fe80000000800 */
[----:B------:R0:W-:Y:S04]  /*2c30*/  STS [R27+0x184], R25 ;  /* 0x000184191b007388 */ /* 0x0001e80000000800 */
        /* <DEDUP_REMOVED lines=11> */
[----:B------:R-:W1:Y:S04]  /*2cf0*/  LDS R8, [R17+0x8] ;  /* 0x0000080011087984 */ /* 0x000e680000000800 */
[----:B------:R-:W2:Y:S04]  /*2d00*/  LDS R5, [R17+0xc] ;  /* 0x00000c0011057984 */ /* 0x000ea80000000800 */
[----:B------:R-:W3:Y:S04]  /*2d10*/  LDS R6, [R17+0x10] ;  /* 0x0000100011067984 */ /* 0x000ee80000000800 */
[----:B------:R-:W4:Y:S04]  /*2d20*/  LDS R7, [R17+0x14] ;  /* 0x0000140011077984 */ /* 0x000f280000000800 */
[----:B------:R-:W1:Y:S04]  /*2d30*/  LDS R14, [R17+0x18] ;  /* 0x00001800110e7984 */ /* 0x000e680000000800 */
[----:B------:R-:W2:Y:S04]  /*2d40*/  LDS R15, [R17+0x1c] ;  /* 0x00001c00110f7984 */ /* 0x000ea80000000800 */
[----:B------:R-:W2:Y:S04]  /*2d50*/  LDS R16, [R17+0x20] ;  /* 0x0000200011107984 */ /* 0x000ea80000000800 */
[----:B------:R-:W2:Y:S04]  /*2d60*/  LDS R4, [R17+0x24] ;  /* 0x0000240011047984 */ /* 0x000ea80000000800 */
[----:B------:R-:W2:Y:S04]  /*2d70*/  LDS R23, [R17+0x28] ;  /* 0x0000280011177984 */ /* 0x000ea80000000800 */
[----:B------:R-:W2:Y:S04]  /*2d80*/  LDS R22, [R17+0x2c] ;  /* 0x00002c0011167984 */ /* 0x000ea80000000800 */
[----:B------:R-:W2:Y:S04]  /*2d90*/  LDS R2, [R17+0x30] ;  /* 0x0000300011027984 */ /* 0x000ea80000000800 */
[----:B------:R-:W2:Y:S04]  /*2da0*/  LDS R3, [R17+0x34] ;  /* 0x0000340011037984 */ /* 0x000ea80000000800 */
[----:B------:R5:W2:Y:S01]  /*2db0*/  LDS R24, [R17+0x38] ;  /* 0x0000380011187984 */ /* 0x000aa20000000800 */
[----:B------:R-:W-:Y:S01]  /*2dc0*/  BAR.SYNC.DEFER_BLOCKING 0x0 ;  /* 0x0000000000007b1d */ /* 0x000fe20000010000 */
[----:B0-----:R-:W-:-:S07]  /*2dd0*/  IMAD R25, R13, 0x5, RZ ;  /* 0x000000050d197824 */ /* 0x001fce00078e02ff */
[----:B------:R-:W-:Y:S01]  /*2de0*/  PREEXIT ;  /* 0x000000000000782d */ /* 0x000fe20000000000 */
[----:B------:R-:W-:Y:S01]  /*2df0*/  BSSY.RECONVERGENT B0, `(.L_x_117) ;  /* 0x0000021000007945 */ /* 0x000fe20003800200 */
[----:B-1----:R-:W-:Y:S01]  /*2e00*/  MOV R19, R8 ;  /* 0x0000000800137202 */ /* 0x002fe20000000f00 */
[----:B-----5:R-:W-:Y:S01]  /*2e10*/  VIADD R17, R25, 0x1 ;  /* 0x0000000119117836 */ /* 0x020fe20000000000 */
[----:B------:R-:W-:Y:S01]  /*2e20*/  MOV R21, R10 ;  /* 0x0000000a00157202 */ /* 0x000fe20000000f00 */
[--C-:B------:R-:W-:Y:S02]  /*2e30*/  IMAD.MOV.U32 R18, RZ, RZ, R9.reuse ;  /* 0x000000ffff127224 */ /* 0x100fe400078e0009 */
[----:B------:R-:W-:Y:S01]  /*2e40*/  IMAD.MOV.U32 R27, RZ, RZ, R8 ;  /* 0x000000ffff1b7224 */ /* 0x000fe200078e0008 */
[----:B------:R-:W-:Y:S01]  /*2e50*/  ISETP.GE.U32.AND P0, PT, R17, R12, PT ;  /* 0x0000000c1100720c */ /* 0x000fe20003f06070 */
[----:B------:R-:W-:Y:S02]  /*2e60*/  IMAD.MOV.U32 R17, RZ, RZ, R10 ;  /* 0x000000ffff117224 */ /* 0x000fe400078e000a */
[----:B------:R-:W-:-:S10]  /*2e70*/  IMAD.MOV.U32 R20, RZ, RZ, R9 ;  /* 0x000000ffff147224 */ /* 0x000fd400078e0009 */
[----:B---34-:R-:W-:Y:S05]  /*2e80*/  @P0 BRA `(.L_x_118) ;  /* 0x00000000005c0947 */ /* 0x018fea0003800000 */
[----:B--2---:R-:W-:-:S13]  /*2e90*/  ISETP.NE.AND P0, PT, R10, R5, PT ;  /* 0x000000050a00720c */ /* 0x004fda0003f05270 */
        /* <DEDUP_REMOVED lines=10> */
.L_x_119:
[----:B------:R-:W-:Y:S01]  /*2f40*/  ISETP.GE.AND P0, PT, R9, R6, PT ;  /* 0x000000060900720c */ /* 0x000fe20003f06270 */
[----:B------:R-:W-:Y:S01]  /*2f50*/  IMAD.MOV.U32 R19, RZ, RZ, R7 ;  /* 0x000000ffff137224 */ /* 0x000fe200078e0007 */
[----:B------:R-:W-:Y:S01]  /*2f60*/  MOV R27, R8 ;  /* 0x00000008001b7202 */ /* 0x000fe20000000f00 */
[----:B------:R-:W-:Y:S02]  /*2f70*/  IMAD.MOV.U32 R18, RZ, RZ, R6 ;  /* 0x000000ffff127224 */ /* 0x000fe400078e0006 */
[--C-:B------:R-:W-:Y:S02]  /*2f80*/  IMAD.MOV.U32 R17, RZ, RZ, R10.reuse ;  /* 0x000000ffff117224 */ /* 0x100fe400078e000a */
[----:B------:R-:W-:Y:S02]  /*2f90*/  IMAD.MOV.U32 R20, RZ, RZ, R9 ;  /* 0x000000ffff147224 */ /* 0x000fe400078e0009 */
[----:B------:R-:W-:-:S04]  /*2fa0*/  IMAD.MOV.U32 R21, RZ, RZ, R10 ;  /* 0x000000ffff157224 */ /* 0x000fc800078e000a */
[----:B------:R-:W-:Y:S05]  /*2fb0*/  @P0 BRA `(.L_x_118) ;  /* 0x0000000000100947 */ /* 0x000fea0003800000 */
.L_x_120:
[----:B------:R-:W-:Y:S01]  /*2fc0*/  IMAD.MOV.U32 R27, RZ, RZ, R19 ;  /* 0x000000ffff1b7224 */ /* 0x000fe200078e0013 */
[----:B------:R-:W-:Y:S01]  /*2fd0*/  MOV R17, R5 ;  /* 0x0000000500117202 */ /* 0x000fe20000000f00 */
[----:B------:R-:W-:Y:S02]  /*2fe0*/  IMAD.MOV.U32 R20, RZ, RZ, R18 ;  /* 0x000000ffff147224 */ /* 0x000fe400078e0012 */
[----:B------:R-:W-:-:S07]  /*2ff0*/  IMAD.MOV.U32 R21, RZ, RZ, R5 ;  /* 0x000000ffff157224 */ /* 0x000fce00078e0005 */
.L_x_118:
[----:B------:R-:W-:Y:S05]  /*3000*/  BSYNC.RECONVERGENT B0 ;  /* 0x0000000000007941 */ /* 0x000fea0003800200 */
.L_x_117:
[----:B--2---:R-:W-:Y:S01]  /*3010*/  VIADD R5, R25, 0x2 ;  /* 0x0000000219057836 */ /* 0x004fe20000000000 */
[----:B------:R-:W-:Y:S01]  /*3020*/  BSSY.RECONVERGENT B0, `(.L_x_121) ;  /* 0x0000017000007945 */ /* 0x000fe20003800200 */
[----:B------:R-:W-:Y:S02]  /*3030*/  IMAD.MOV.U32 R7, RZ, RZ, R27 ;  /* 0x000000ffff077224 */ /* 0x000fe400078e001b */
[----:B------:R-:W-:Y:S01]  /*3040*/  IMAD.MOV.U32 R6, RZ, RZ, R20 ;  /* 0x000000ffff067224 */ /* 0x000fe200078e0014 */
[----:B------:R-:W-:Y:S02]  /*3050*/  ISETP.GE.U32.AND P0, PT, R5, R12, PT ;  /* 0x0000000c0500720c */ /* 0x000fe40003f06070 */
[----:B------:R-:W-:-:S11]  /*3060*/  MOV R5, R21 ;  /* 0x0000001500057202 */ /* 0x000fd60000000f00 */
[----:B------:R-:W-:Y:S05]  /*3070*/  @P0 BRA `(.L_x_122) ;  /* 0x0000000000440947 */ /* 0x000fea0003800000 */
[----:B------:R-:W-:-:S13]  /*3080*/  ISETP.NE.AND P0, PT, R21, R14, PT ;  /* 0x0000000e1500720c */ /* 0x000fda0003f05270 */
[----:B------:R-:W-:Y:S05]  /*3090*/  @!P0 BRA `(.L_x_123) ;  /* 0x0000000000188947 */ /* 0x000fea0003800000 */
[----:B------:R-:W-:Y:S01]  /*30a0*/  ISETP.GE.AND P0, PT, R21, R14, PT ;  /* 0x0000000e1500720c */ /* 0x000fe20003f06270 */
[----:B------:R-:W-:Y:S02]  /*30b0*/  IMAD.MOV.U32 R7, RZ, RZ, R16 ;  /* 0x000000ffff077224 */ /* 0x000fe400078e0010 */
[----:B------:R-:W-:Y:S02]  /*30c0*/  IMAD.MOV.U32 R6, RZ, RZ, R15 ;  /* 0x000000ffff067224 */ /* 0x000fe400078e000f */
[----:B------:R-:W-:-:S08]  /*30d0*/  IMAD.MOV.U32 R5, RZ, RZ, R14 ;  /* 0x000000ffff057224 */ /* 0x000fd000078e000e */
[----:B------:R-:W-:Y:S05]  /*30e0*/  @!P0 BRA `(.L_x_124) ;  /* 0x00000000001c8947 */ /* 0x000fea0003800000 */
[----:B------:R-:W-:Y:S05]  /*30f0*/  BRA `(.L_x_122) ;  /* 0x0000000000247947 */ /* 0x000fea0003800000 */
.L_x_123:
[----:B------:R-:W-:Y:S01]  /*3100*/  ISETP.GE.AND P0, PT, R20, R15, PT ;  /* 0x0000000f1400720c */ /* 0x000fe20003f06270 */
[----:B------:R-:W-:Y:S01]  /*3110*/  IMAD.MOV.U32 R5, RZ, RZ, R14 ;  /* 0x000000ffff057224 */ /* 0x000fe200078e000e */
[----:B------:R-:W-:Y:S01]  /*3120*/  MOV R7, R16 ;  /* 0x0000001000077202 */ /* 0x000fe20000000f00 */
[----:B------:R-:W-:Y:S02]  /*3130*/  IMAD.MOV.U32 R6, RZ, RZ, R15 ;  /* 0x000000ffff067224 */ /* 0x000fe400078e000f */
[----:B------:R-:W-:-:S08]  /*3140*/  IMAD.MOV.U32 R21, RZ, RZ, R5 ;  /* 0x000000ffff157224 */ /* 0x000fd000078e0005 */
[----:B------:R-:W-:Y:S05]  /*3150*/  @P0 BRA `(.L_x_122) ;  /* 0x00000000000c0947 */ /* 0x000fea0003800000 */
.L_x_124:
[----:B------:R-:W-:Y:S01]  /*3160*/  MOV R27, R7 ;  /* 0x00000007001b7202 */ /* 0x000fe20000000f00 */
[----:B------:R-:W-:Y:S02]  /*3170*/  IMAD.MOV.U32 R20, RZ, RZ, R6 ;  /* 0x000000ffff147224 */ /* 0x000fe400078e0006 */
[----:B------:R-:W-:-:S07]  /*3180*/  IMAD.MOV.U32 R21, RZ, RZ, R5 ;  /* 0x000000ffff157224 */ /* 0x000fce00078e0005 */
.L_x_122:
[----:B------:R-:W-:Y:S05]  /*3190*/  BSYNC.RECONVERGENT B0 ;  /* 0x0000000000007941 */ /* 0x000fea0003800200 */
.L_x_121:
[----:B------:R-:W-:Y:S01]  /*31a0*/  VIADD R15, R25, 0x3 ;  /* 0x00000003190f7836 */ /* 0x000fe20000000000 */
[----:B------:R-:W-:Y:S01]  /*31b0*/  BSSY.RECONVERGENT B0, `(.L_x_125) ;  /* 0x0000017000007945 */ /* 0x000fe20003800200 */
[----:B------:R-:W-:Y:S01]  /*31c0*/  MOV R14, R27 ;  /* 0x0000001b000e7202 */ /* 0x000fe20000000f00 */
[----:B------:R-:W-:Y:S02]  /*31d0*/  IMAD.MOV.U32 R16, RZ, RZ, R21 ;  /* 0x000000ffff107224 */ /* 0x000fe400078e0015 */
[----:B------:R-:W-:Y:S01]  /*31e0*/  ISETP.GE.U32.AND P0, PT, R15, R12, PT ;  /* 0x0000000c0f00720c */ /* 0x000fe20003f06070 */
[----:B------:R-:W-:-:S12]  /*31f0*/  IMAD.MOV.U32 R15, RZ, RZ, R20 ;  /* 0x000000ffff0f7224 */ /* 0x000fd800078e0014 */
[----:B------:R-:W-:Y:S05]  /*3200*/  @P0 BRA `(.L_x_126) ;  /* 0x0000000000440947 */ /* 0x000fea0003800000 */
[----:B------:R-:W-:-:S13]  /*3210*/  ISETP.NE.AND P0, PT, R21, R4, PT ;  /* 0x000000041500720c */ /* 0x000fda0003f05270 */
[----:B------:R-:W-:Y:S05]  /*3220*/  @!P0 BRA `(.L_x_127) ;  /* 0x0000000000188947 */ /* 0x000fea0003800000 */
[----:B------:R-:W-:Y:S01]  /*3230*/  ISETP.GE.AND P0, PT, R21, R4, PT ;  /* 0x000000041500720c */ /* 0x000fe20003f06270 */
[----:B------:R-:W-:Y:S01]  /*3240*/  IMAD.MOV.U32 R14, RZ, RZ, R22 ;  /* 0x000000ffff0e7224 */ /* 0x000fe200078e0016 */
[----:B------:R-:W-:Y:S01]  /*3250*/  MOV R15, R23 ;  /* 0x00000017000f7202 */ /* 0x000fe20000000f00 */
[----:B------:R-:W-:-:S10]  /*3260*/  IMAD.MOV.U32 R16, RZ, RZ, R4 ;  /* 0x000000ffff107224 */ /* 0x000fd400078e0004 */
[----:B------:R-:W-:Y:S05]  /*3270*/  @!P0 BRA `(.L_x_128) ;  /* 0x00000000001c8947 */ /* 0x000fea0003800000 */
[----:B------:R-:W-:Y:S05]  /*3280*/  BRA `(.L_x_126) ;  /* 0x0000000000247947 */ /* 0x000fea0003800000 */
.L_x_127:
[----:B------:R-:W-:Y:S01]  /*3290*/  ISETP.GE.AND P0, PT, R20, R23, PT ;  /* 0x000000171400720c */ /* 0x000fe20003f06270 */
[----:B------:R-:W-:Y:S01]  /*32a0*/  IMAD.MOV.U32 R14, RZ, RZ, R22 ;  /* 0x000000ffff0e7224 */ /* 0x000fe200078e0016 */
[----:B------:R-:W-:Y:S01]  /*32b0*/  MOV R16, R4 ;  /* 0x0000000400107202 */ /* 0x000fe20000000f00 */
[----:B------:R-:W-:-:S04]  /*32c0*/  IMAD.MOV.U32 R15, RZ, RZ, R23 ;  /* 0x000000ffff0f7224 */ /* 0x000fc800078e0017 */
[----:B------:R-:W-:-:S06]  /*32d0*/  IMAD.MOV.U32 R21, RZ, RZ, R16 ;  /* 0x000000ffff157224 */ /* 0x000fcc00078e0010 */
[----:B------:R-:W-:Y:S05]  /*32e0*/  @P0 BRA `(.L_x_126) ;  /* 0x00000000000c0947 */ /* 0x000fea0003800000 */
.L_x_128:
[----:B------:R-:W-:Y:S01]  /*32f0*/  IMAD.MOV.U32 R27, RZ, RZ, R14 ;  /* 0x000000ffff1b7224 */ /* 0x000fe200078e000e */
[----:B------:R-:W-:Y:S01]  /*3300*/  MOV R21, R16 ;  /* 0x0000001000157202 */ /* 0x000fe20000000f00 */
[----:B------:R-:W-:-:S07]  /*3310*/  IMAD.MOV.U32 R20, RZ, RZ, R15 ;  /* 0x000000ffff147224 */ /* 0x000fce00078e000f */
.L_x_126:
[----:B------:R-:W-:Y:S05]  /*3320*/  BSYNC.RECONVERGENT B0 ;  /* 0x0000000000007941 */ /* 0x000fea0003800200 */
.L_x_125:
[CC--:B------:R-:W-:Y:S01]  /*3330*/  ISETP.GE.U32.AND P1, PT, R25.reuse, R12.reuse, PT ;  /* 0x0000000c1900720c */ /* 0x0c0fe20003f26070 */
[----:B------:R-:W-:Y:S01]  /*3340*/  VIADD R23, R25, 0x4 ;  /* 0x0000000419177836 */ /* 0x000fe20000000000 */
[----:B------:R-:W-:Y:S04]  /*3350*/  BSSY.RECONVERGENT B0, `(.L_x_129) ;  /* 0x00000e4000007945 */ /* 0x000fe80003800200 */
[----:B------:R-:W-:-:S04]  /*3360*/  ISETP.GE.U32.AND P0, PT, R23, R12, PT ;  /* 0x0000000c1700720c */ /* 0x000fc80003f06070 */
[----:B------:R-:W-:Y:S02]  /*3370*/  SEL R4, R24, R27, !P0 ;  /* 0x0000001b18047207 */ /* 0x000fe40004000000 */
[----:B------:R-:W-:Y:S02]  /*3380*/  SEL R3, R3, R20, !P0 ;  /* 0x0000001403037207 */ /* 0x000fe40004000000 */
[----:B------:R-:W-:Y:S01]  /*3390*/  SEL R2, R2, R21, !P0 ;  /* 0x0000001502027207 */ /* 0x000fe20004000000 */
[----:B------:R-:W-:Y:S06]  /*33a0*/  @P1 BRA `(.L_x_130) ;  /* 0x0000000c00781947 */ /* 0x000fec0003800000 */
        /* <DEDUP_REMOVED lines=9> */
.L_x_132:
[----:B------:R-:W-:Y:S01]  /*3440*/  ISETP.GE.AND P0, PT, R18, R9, PT ;  /* 0x000000091200720c */ /* 0x000fe20003f06270 */
[----:B------:R-:W-:Y:S02]  /*3450*/  IMAD.MOV.U32 R22, RZ, RZ, R19 ;  /* 0x000000ffff167224 */ /* 0x000fe400078e0013 */
[----:B------:R-:W-:Y:S02]  /*3460*/  IMAD.MOV.U32 R21, RZ, RZ, R18 ;  /* 0x000000ffff157224 */ /* 0x000fe400078e0012 */
[----:B------:R-:W-:-:S08]  /*3470*/  IMAD.MOV.U32 R20, RZ, RZ, R10 ;  /* 0x000000ffff147224 */ /* 0x000fd000078e000a */
[----:B------:R-:W-:Y:S05]  /*3480*/  @P0 BRA `(.L_x_134) ;  /* 0x0000000000180947 */ /* 0x000fea0003800000 */
.L_x_133:
[----:B------:R-:W-:Y:S01]  /*3490*/  MOV R22, R8 ;  /* 0x0000000800167202 */ /* 0x000fe20000000f00 */
[----:B------:R-:W-:Y:S01]  /*34a0*/  IMAD.MOV.U32 R21, RZ, RZ, R9 ;  /* 0x000000ffff157224 */ /* 0x000fe200078e0009 */
[----:B------:R-:W-:Y:S01]  /*34b0*/  MOV R9, R18 ;  /* 0x0000001200097202 */ /* 0x000fe20000000f00 */
[----:B------:R-:W-:Y:S02]  /*34c0*/  IMAD.MOV.U32 R20, RZ, RZ, R10 ;  /* 0x000000ffff147224 */ /* 0x000fe400078e000a */
[----:B------:R-:W-:Y:S02]  /*34d0*/  IMAD.MOV.U32 R8, RZ, RZ, R19 ;  /* 0x000000ffff087224 */ /* 0x000fe400078e0013 */
[----:B------:R-:W-:-:S07]  /*34e0*/  IMAD.MOV.U32 R10, RZ, RZ, R17 ;  /* 0x000000ffff0a7224 */ /* 0x000fce00078e0011 */
.L_x_134:
[----:B------:R-:W-:Y:S05]  /*34f0*/  BSYNC.RECONVERGENT B1 ;  /* 0x0000000000017941 */ /* 0x000fea0003800200 */
.L_x_131:
        /* <DEDUP_REMOVED lines=9> */
.L_x_136:
[----:B------:R-:W-:Y:S01]  /*3590*/  ISETP.GE.AND P0, PT, R15, R6, PT ;  /* 0x000000060f00720c */ /* 0x000fe20003f06270 */
[----:B------:R-:W-:Y:S02]  /*35a0*/  IMAD.MOV.U32 R17, RZ, RZ, R14 ;  /* 0x000000ffff117224 */ /* 0x000fe400078e000e */
[----:B------:R-:W-:Y:S02]  /*35b0*/  IMAD.MOV.U32 R18, RZ, RZ, R15 ;  /* 0x000000ffff127224 */ /* 0x000fe400078e000f */
[----:B------:R-:W-:-:S08]  /*35c0*/  IMAD.MOV.U32 R25, RZ, RZ, R5 ;  /* 0x000000ffff197224 */ /* 0x000fd000078e0005 */
[----:B------:R-:W-:Y:S05]  /*35d0*/  @P0 BRA `(.L_x_138) ;  /* 0x0000000000180947 */ /* 0x000fea0003800000 */
.L_x_137:
[----:B------:R-:W-:Y:S01]  /*35e0*/  MOV R17, R7 ;  /* 0x0000000700117202 */ /* 0x000fe20000000f00 */
[----:B------:R-:W-:Y:S01]  /*35f0*/  IMAD.MOV.U32 R18, RZ, RZ, R6 ;  /* 0x000000ffff127224 */ /* 0x000fe200078e0006 */
[----:B------:R-:W-:Y:S01]  /*3600*/  MOV R6, R15 ;  /* 0x0000000f00067202 */ /* 0x000fe20000000f00 */
[----:B------:R-:W-:Y:S02]  /*3610*/  IMAD.MOV.U32 R25, RZ, RZ, R5 ;  /* 0x000000ffff197224 */ /* 0x000fe400078e0005 */
[----:B------:R-:W-:Y:S02]  /*3620*/  IMAD.MOV.U32 R7, RZ, RZ, R14 ;  /* 0x000000ffff077224 */ /* 0x000fe400078e000e */
[----:B------:R-:W-:-:S07]  /*3630*/  IMAD.MOV.U32 R5, RZ, RZ, R16 ;  /* 0x000000ffff057224 */ /* 0x000fce00078e0010 */
.L_x_138:
[----:B------:R-:W-:Y:S05]  /*3640*/  BSYNC.RECONVERGENT B1 ;  /* 0x0000000000017941 */ /* 0x000fea0003800200 */
.L_x_135:
[----:B------:R-:W-:Y:S01]  /*3650*/  ISETP.NE.AND P0, PT, R5, R20, PT ;  /* 0x000000140500720c */ /* 0x000fe20003f05270 */
[----:B------:R-:W-:-:S12]  /*3660*/  BSSY.RECONVERGENT B1, `(.L_x_139) ;  /* 0x0000017000017945 */ /* 0x000fd80003800200 */
[----:B------:R-:W-:Y:S05]  /*3670*/  @!P0 BRA `(.L_x_140) ;  /* 0x0000000000208947 */ /* 0x000fea0003800000 */
[----:B------:R-:W-:Y:S01]  /*3680*/  ISETP.GE.AND P0, PT, R5, R20, PT ;  /* 0x000000140500720c */ /* 0x000fe20003f06270 */
[----:B------:R-:W-:Y:S02]  /*3690*/  IMAD.MOV.U32 R15, RZ, RZ, R7 ;  /* 0x000000ffff0f7224 */ /* 0x000fe400078e0007 */
[----:B------:R-:W-:-:S10]  /*36a0*/  IMAD.MOV.U32 R16, RZ, RZ, R6 ;  /* 0x000000ffff107224 */ /* 0x000fd400078e0006 */
[----:B------:R-:W-:Y:S05]  /*36b0*/  @!P0 BRA `(.L_x_141) ;  /* 0x00000000002c8947 */ /* 0x000fea0003800000 */
[----:B------:R-:W-:Y:S01]  /*36c0*/  MOV R6, R15 ;  /* 0x0000000f00067202 */ /* 0x000fe20000000f00 */
[----:B------:R-:W-:Y:S02]  /*36d0*/  IMAD.MOV.U32 R7, RZ, RZ, R16 ;  /* 0x000000ffff077224 */ /* 0x000fe400078e0010 */
[----:B------:R-:W-:Y:S01]  /*36e0*/  IMAD.MOV.U32 R14, RZ, RZ, R5 ;  /* 0x000000ffff0e7224 */ /* 0x000fe200078e0005 */
[----:B------:R-:W-:Y:S06]  /*36f0*/  BRA `(.L_x_142) ;  /* 0x0000000000347947 */ /* 0x000fec0003800000 */
.L_x_140:
[----:B------:R-:W-:Y:S01]  /*3700*/  ISETP.GE.AND P0, PT, R6, R21, PT ;  /* 0x000000150600720c */ /* 0x000fe20003f06270 */
[----:B------:R-:W-:Y:S01]  /*3710*/  IMAD.MOV.U32 R15, RZ, RZ, R7 ;  /* 0x000000ffff0f7224 */ /* 0x000fe200078e0007 */
[----:B------:R-:W-:Y:S01]  /*3720*/  MOV R16, R6 ;  /* 0x0000000600107202 */ /* 0x000fe20000000f00 */
[----:B------:R-:W-:Y:S02]  /*3730*/  IMAD.MOV.U32 R14, RZ, RZ, R20 ;  /* 0x000000ffff0e7224 */ /* 0x000fe400078e0014 */
[----:B------:R-:W-:Y:S02]  /*3740*/  IMAD.MOV.U32 R6, RZ, RZ, R15 ;  /* 0x000000ffff067224 */ /* 0x000fe400078e000f */
[----:B------:R-:W-:-:S06]  /*3750*/  IMAD.MOV.U32 R7, RZ, RZ, R16 ;  /* 0x000000ffff077224 */ /* 0x000fcc00078e0010 */
[----:B------:R-:W-:Y:S05]  /*3760*/  @P0 BRA `(.L_x_142) ;  /* 0x0000000000180947 */ /* 0x000fea0003800000 */
.L_x_141:
[----:B------:R-:W-:Y:S01]  /*3770*/  MOV R6, R22 ;  /* 0x0000001600067202 */ /* 0x000fe20000000f00 */
[----:B------:R-:W-:Y:S01]  /*3780*/  IMAD.MOV.U32 R7, RZ, RZ, R21 ;  /* 0x000000ffff077224 */ /* 0x000fe200078e0015 */
[----:B------:R-:W-:Y:S01]  /*3790*/  MOV R21, R16 ;  /* 0x0000001000157202 */ /* 0x000fe20000000f00 */
[----:B------:R-:W-:Y:S02]  /*37a0*/  IMAD.MOV.U32 R14, RZ, RZ, R20 ;  /* 0x000000ffff0e7224 */ /* 0x000fe400078e0014 */
[----:B------:R-:W-:Y:S02]  /*37b0*/  IMAD.MOV.U32 R22, RZ, RZ, R15 ;  /* 0x000000ffff167224 */ /* 0x000fe400078e000f */
[----:B------:R-:W-:-:S07]  /*37c0*/  IMAD.MOV.U32 R20, RZ, RZ, R5 ;  /* 0x000000ffff147224 */ /* 0x000fce00078e0005 */
.L_x_142:
[----:B------:R-:W-:Y:S05]  /*37d0*/  BSYNC.RECONVERGENT B1 ;  /* 0x0000000000017941 */ /* 0x000fea0003800200 */
.L_x_139:
[----:B------:R-:W-:Y:S01]  /*37e0*/  ISETP.NE.AND P0, PT, R2, R25, PT ;  /* 0x000000190200720c */ /* 0x000fe20003f05270 */
[----:B------:R-:W-:-:S12]  /*37f0*/  BSSY.RECONVERGENT B1, `(.L_x_143) ;  /* 0x0000013000017945 */ /* 0x000fd80003800200 */
[----:B------:R-:W-:Y:S05]  /*3800*/  @!P0 BRA `(.L_x_144) ;  /* 0x00000000001c8947 */ /* 0x000fea0003800000 */
[----:B------:R-:W-:-:S13]  /*3810*/  ISETP.GE.AND P0, PT, R2, R25, PT ;  /* 0x000000190200720c */ /* 0x000fda0003f06270 */
[----:B------:R-:W-:Y:S05]  /*3820*/  @!P0 BRA `(.L_x_145) ;  /* 0x0000000000288947 */ /* 0x000fea0003800000 */
[----:B------:R-:W-:Y:S01]  /*3830*/  MOV R23, R2 ;  /* 0x0000000200177202 */ /* 0x000fe20000000f00 */
[----:B------:R-:W-:Y:S02]  /*3840*/  IMAD.MOV.U32 R16, RZ, RZ, R4 ;  /* 0x000000ffff107224 */ /* 0x000fe400078e0004 */
[----:B------:R-:W-:Y:S02]  /*3850*/  IMAD.MOV.U32 R19, RZ, RZ, R3 ;  /* 0x000000ffff137224 */ /* 0x000fe400078e0003 */
[----:B------:R-:W-:Y:S01]  /*3860*/  IMAD.MOV.U32 R2, RZ, RZ, R25 ;  /* 0x000000ffff027224 */ /* 0x000fe200078e0019 */
[----:B------:R-:W-:Y:S06]  /*3870*/  BRA `(.L_x_146) ;  /* 0x0000000000287947 */ /* 0x000fec0003800000 */
.L_x_144:
[----:B------:R-:W-:Y:S01]  /*3880*/  ISETP.GE.AND P0, PT, R3, R18, PT ;  /* 0x000000120300720c */ /* 0x000fe20003f06270 */
[----:B------:R-:W-:Y:S01]  /*3890*/  IMAD.MOV.U32 R16, RZ, RZ, R4 ;  /* 0x000000ffff107224 */ /* 0x000fe200078e0004 */
[----:B------:R-:W-:Y:S01]  /*38a0*/  MOV R23, R2 ;  /* 0x0000000200177202 */ /* 0x000fe20000000f00 */
[----:B------:R-:W-:-:S10]  /*38b0*/  IMAD.MOV.U32 R19, RZ, RZ, R3 ;  /* 0x000000ffff137224 */ /* 0x000fd400078e0003 */
[----:B------:R-:W-:Y:S05]  /*38c0*/  @P0 BRA `(.L_x_146) ;  /* 0x0000000000140947 */ /* 0x000fea0003800000 */
.L_x_145:
[----:B------:R-:W-:Y:S01]  /*38d0*/  IMAD.MOV.U32 R16, RZ, RZ, R17 ;  /* 0x000000ffff107224 */ /* 0x000fe200078e0011 */
[----:B------:R-:W-:Y:S01]  /*38e0*/  MOV R17, R4 ;  /* 0x0000000400117202 */ /* 0x000fe20000000f00 */
[----:B------:R-:W-:Y:S02]  /*38f0*/  IMAD.MOV.U32 R19, RZ, RZ, R18 ;  /* 0x000000ffff137224 */ /* 0x000fe400078e0012 */
[----:B------:R-:W-:Y:S02]  /*3900*/  IMAD.MOV.U32 R23, RZ, RZ, R25 ;  /* 0x000000ffff177224 */ /* 0x000fe400078e0019 */
[----:B------:R-:W-:-:S07]  /*3910*/  IMAD.MOV.U32 R18, RZ, RZ, R3 ;  /* 0x000000ffff127224 */ /* 0x000fce00078e0003 */
.L_x_146:
[----:B------:R-:W-:Y:S05]  /*3920*/  BSYNC.RECONVERGENT B1 ;  /* 0x0000000000017941 */ /* 0x000fea0003800200 */
.L_x_143:
        /* <DEDUP_REMOVED lines=10> */
.L_x_148:
[----:B------:R-:W-:Y:S01]  /*39d0*/  ISETP.GE.AND P0, PT, R21, R9, PT ;  /* 0x000000091500720c */ /* 0x000fe20003f06270 */
[----:B------:R-:W-:Y:S02]  /*39e0*/  IMAD.MOV.U32 R3, RZ, RZ, R22 ;  /* 0x000000ffff037224 */ /* 0x000fe400078e0016 */
[----:B------:R-:W-:Y:S02]  /*39f0*/  IMAD.MOV.U32 R15, RZ, RZ, R10 ;  /* 0x000000ffff0f7224 */ /* 0x000fe400078e000a */
[----:B------:R-:W-:Y:S01]  /*3a00*/  IMAD.MOV.U32 R22, RZ, RZ, R21 ;  /* 0x000000ffff167224 */ /* 0x000fe200078e0015 */
[----:B------:R-:W-:-:S07]  /*3a10*/  MOV R24, R3 ;  /* 0x0000000300187202 */ /* 0x000fce0000000f00 */
[----:B------:R-:W-:Y:S05]  /*3a20*/  @P0 BRA `(.L_x_150) ;  /* 0x0000000000180947 */ /* 0x000fea0003800000 */
.L_x_149:
[----:B------:R-:W-:Y:S01]  /*3a30*/  IMAD.MOV.U32 R24, RZ, RZ, R8 ;  /* 0x000000ffff187224 */ /* 0x000fe200078e0008 */
[----:B------:R-:W-:Y:S01]  /*3a40*/  MOV R15, R10 ;  /* 0x0000000a000f7202 */ /* 0x000fe20000000f00 */
[----:B------:R-:W-:Y:S02]  /*3a50*/  IMAD.MOV.U32 R22, RZ, RZ, R9 ;  /* 0x000000ffff167224 */ /* 0x000fe400078e0009 */
[----:B------:R-:W-:Y:S02]  /*3a60*/  IMAD.MOV.U32 R8, RZ, RZ, R3 ;  /* 0x000000ffff087224 */ /* 0x000fe400078e0003 */
[----:B------:R-:W-:Y:S02]  /*3a70*/  IMAD.MOV.U32 R9, RZ, RZ, R21 ;  /* 0x000000ffff097224 */ /* 0x000fe400078e0015 */
[----:B------:R-:W-:-:S07]  /*3a80*/  IMAD.MOV.U32 R10, RZ, RZ, R20 ;  /* 0x000000ffff0a7224 */ /* 0x000fce00078e0014 */
.L_x_150:
[----:B------:R-:W-:Y:S05]  /*3a90*/  BSYNC.RECONVERGENT B1 ;  /* 0x0000000000017941 */ /* 0x000fea0003800200 */
.L_x_147:
[----:B------:R-:W-:Y:S01]  /*3aa0*/  ISETP.NE.AND P0, PT, R2, R14, PT ;  /* 0x0000000e0200720c */ /* 0x000fe20003f05270 */
[----:B------:R-:W-:-:S12]  /*3ab0*/  BSSY.RECONVERGENT B1, `(.L_x_151) ;  /* 0x0000015000017945 */ /* 0x000fd80003800200 */
[----:B------:R-:W-:Y:S05]  /*3ac0*/  @!P0 BRA `(.L_x_152) ;  /* 0x00000000001c8947 */ /* 0x000fea0003800000 */
[----:B------:R-:W-:Y:S02]  /*3ad0*/  ISETP.GE.AND P0, PT, R2, R14, PT ;  /* 0x0000000e0200720c */ /* 0x000fe40003f06270 */
[----:B------:R-:W-:-:S11]  /*3ae0*/  MOV R3, R18 ;  /* 0x0000001200037202 */ /* 0x000fd60000000f00 */
[----:B------:R-:W-:Y:S05]  /*3af0*/  @!P0 BRA `(.L_x_153) ;  /* 0x0000000000288947 */ /* 0x000fea0003800000 */
[----:B------:R-:W-:Y:S02]  /*3b00*/  IMAD.MOV.U32 R21, RZ, RZ, R17 ;  /* 0x000000ffff157224 */ /* 0x000fe400078e0011 */
[----:B------:R-:W-:Y:S02]  /*3b10*/  IMAD.MOV.U32 R20, RZ, RZ, R3 ;  /* 0x000000ffff147224 */ /* 0x000fe400078e0003 */
[----:B------:R-:W-:Y:S01]  /*3b20*/  IMAD.MOV.U32 R18, RZ, RZ, R2 ;  /* 0x000000ffff127224 */ /* 0x000fe200078e0002 */
[----:B------:R-:W-:Y:S06]  /*3b30*/  BRA `(.L_x_154) ;  /* 0x0000000000307947 */ /* 0x000fec0003800000 */
.L_x_152:
[----:B------:R-:W-:Y:S01]  /*3b40*/  ISETP.GE.AND P0, PT, R18, R7, PT ;  /* 0x000000071200720c */ /* 0x000fe20003f06270 */
[----:B------:R-:W-:Y:S01]  /*3b50*/  IMAD.MOV.U32 R21, RZ, RZ, R17 ;  /* 0x000000ffff157224 */ /* 0x000fe200078e0011 */
[----:B------:R-:W-:Y:S01]  /*3b60*/  MOV R3, R18 ;  /* 0x0000001200037202 */ /* 0x000fe20000000f00 */
[----:B------:R-:W-:-:S04]  /*3b70*/  IMAD.MOV.U32 R18, RZ, RZ, R14 ;  /* 0x000000ffff127224 */ /* 0x000fc800078e000e */
[----:B------:R-:W-:-:S06]  /*3b80*/  IMAD.MOV.U32 R20, RZ, RZ, R3 ;  /* 0x000000ffff147224 */ /* 0x000fcc00078e0003 */
[----:B------:R-:W-:Y:S05]  /*3b90*/  @P0 BRA `(.L_x_154) ;  /* 0x0000000000180947 */ /* 0x000fea0003800000 */
.L_x_153:
[----:B------:R-:W-:Y:S01]  /*3ba0*/  MOV R21, R6 ;  /* 0x0000000600157202 */ /* 0x000fe20000000f00 */
[----:B------:R-:W-:Y:S01]  /*3bb0*/  IMAD.MOV.U32 R20, RZ, RZ, R7 ;  /* 0x000000ffff147224 */ /* 0x000fe200078e0007 */
[----:B------:R-:W-:Y:S01]  /*3bc0*/  MOV R7, R3 ;  /* 0x0000000300077202 */ /* 0x000fe20000000f00 */
[----:B------:R-:W-:Y:S02]  /*3bd0*/  IMAD.MOV.U32 R18, RZ, RZ, R14 ;  /* 0x000000ffff127224 */ /* 0x000fe400078e000e */
[----:B------:R-:W-:Y:S02]  /*3be0*/  IMAD.MOV.U32 R6, RZ, RZ, R17 ;  /* 0x000000ffff067224 */ /* 0x000fe400078e0011 */
[----:B------:R-:W-:-:S07]  /*3bf0*/  IMAD.MOV.U32 R14, RZ, RZ, R2 ;  /* 0x000000ffff0e7224 */ /* 0x000fce00078e0002 */
.L_x_154:
[----:B------:R-:W-:Y:S05]  /*3c00*/  BSYNC.RECONVERGENT B1 ;  /* 0x0000000000017941 */ /* 0x000fea0003800200 */
.L_x_151:
        /* <DEDUP_REMOVED lines=11> */
.L_x_156:
[----:B------:R-:W-:Y:S01]  /*3cc0*/  ISETP.GE.AND P0, PT, R7, R22, PT ;  /* 0x000000160700720c */ /* 0x000fe20003f06270 */
[----:B------:R-:W-:Y:S01]  /*3cd0*/  IMAD.MOV.U32 R2, RZ, RZ, R6 ;  /* 0x000000ffff027224 */ /* 0x000fe200078e0006 */
[----:B------:R-:W-:Y:S01]  /*3ce0*/  MOV R3, R7 ;  /* 0x0000000700037202 */ /* 0x000fe20000000f00 */
[----:B------:R-:W-:Y:S02]  /*3cf0*/  IMAD.MOV.U32 R5, RZ, RZ, R15 ;  /* 0x000000ffff057224 */ /* 0x000fe400078e000f */
[----:B------:R-:W-:Y:S02]  /*3d00*/  IMAD.MOV.U32 R7, RZ, RZ, R2 ;  /* 0x000000ffff077224 */ /* 0x000fe400078e0002 */
[----:B------:R-:W-:-:S06]  /*3d10*/  IMAD.MOV.U32 R6, RZ, RZ, R3 ;  /* 0x000000ffff067224 */ /* 0x000fcc00078e0003 */
[----:B------:R-:W-:Y:S05]  /*3d20*/  @P0 BRA `(.L_x_158) ;  /* 0x0000000000180947 */ /* 0x000fea0003800000 */
.L_x_157:
[----:B------:R-:W-:Y:S01]  /*3d30*/  MOV R7, R24 ;  /* 0x0000001800077202 */ /* 0x000fe20000000f00 */
[----:B------:R-:W-:Y:S01]  /*3d40*/  IMAD.MOV.U32 R6, RZ, RZ, R22 ;  /* 0x000000ffff067224 */ /* 0x000fe200078e0016 */
[----:B------:R-:W-:Y:S01]  /*3d50*/  MOV R22, R3 ;  /* 0x0000000300167202 */ /* 0x000fe20000000f00 */
[----:B------:R-:W-:Y:S02]  /*3d60*/  IMAD.MOV.U32 R5, RZ, RZ, R15 ;  /* 0x000000ffff057224 */ /* 0x000fe400078e000f */
[----:B------:R-:W-:Y:S02]  /*3d70*/  IMAD.MOV.U32 R24, RZ, RZ, R2 ;  /* 0x000000ffff187224 */ /* 0x000fe400078e0002 */
[----:B------:R-:W-:-:S07]  /*3d80*/  IMAD.MOV.U32 R15, RZ, RZ, R14 ;  /* 0x000000ffff0f7224 */ /* 0x000fce00078e000e */
.L_x_158:
[----:B------:R-:W-:Y:S05]  /*3d90*/  BSYNC.RECONVERGENT B1 ;  /* 0x0000000000017941 */ /* 0x000fea0003800200 */
.L_x_155:
[----:B------:R-:W-:Y:S01]  /*3da0*/  ISETP.NE.AND P0, PT, R23, R18, PT ;  /* 0x000000121700720c */ /* 0x000fe20003f05270 */
[----:B------:R-:W-:-:S12]  /*3db0*/  BSSY.RECONVERGENT B1, `(.L_x_159) ;  /* 0x0000015000017945 */ /* 0x000fd80003800200 */
[----:B------:R-:W-:Y:S05]  /*3dc0*/  @!P0 BRA `(.L_x_160) ;  /* 0x00000000001c8947 */ /* 0x000fea0003800000 */
[----:B------:R-:W-:-:S13]  /*3dd0*/  ISETP.GE.AND P0, PT, R23, R18, PT ;  /* 0x000000121700720c */ /* 0x000fda0003f06270 */
[----:B------:R-:W-:Y:S05]  /*3de0*/  @!P0 BRA `(.L_x_161) ;  /* 0x00000000002c8947 */ /* 0x000fea0003800000 */
[----:B------:R-:W-:Y:S01]  /*3df0*/  IMAD.MOV.U32 R4, RZ, RZ, R16 ;  /* 0x000000ffff047224 */ /* 0x000fe200078e0010 */
[----:B------:R-:W-:Y:S01]  /*3e00*/  MOV R2, R23 ;  /* 0x0000001700027202 */ /* 0x000fe20000000f00 */
[----:B------:R-:W-:Y:S02]  /*3e10*/  IMAD.MOV.U32 R3, RZ, RZ, R19 ;  /* 0x000000ffff037224 */ /* 0x000fe400078e0013 */
[----:B------:R-:W-:Y:S01]  /*3e20*/  IMAD.MOV.U32 R26, RZ, RZ, R18 ;  /* 0x000000ffff1a7224 */ /* 0x000fe200078e0012 */
[----:B------:R-:W-:Y:S06]  /*3e30*/  BRA `(.L_x_162) ;  /* 0x0000000000307947 */ /* 0x000fec0003800000 */
.L_x_160:
[----:B------:R-:W-:Y:S01]  /*3e40*/  ISETP.GE.AND P0, PT, R19, R20, PT ;  /* 0x000000141300720c */ /* 0x000fe20003f06270 */
[----:B------:R-:W-:Y:S01]  /*3e50*/  IMAD.MOV.U32 R4, RZ, RZ, R16 ;  /* 0x000000ffff047224 */ /* 0x000fe200078e0010 */
[----:B------:R-:W-:Y:S01]  /*3e60*/  MOV R2, R23 ;  /* 0x0000001700027202 */ /* 0x000fe20000000f00 */
[----:B------:R-:W-:Y:S02]  /*3e70*/  IMAD.MOV.U32 R3, RZ, RZ, R19 ;  /* 0x000000ffff037224 */ /* 0x000fe400078e0013 */
[----:B------:R-:W-:-:S08]  /*3e80*/  IMAD.MOV.U32 R26, RZ, RZ, R23 ;  /* 0x000000ffff1a7224 */ /* 0x000fd000078e0017 */
[----:B------:R-:W-:Y:S05]  /*3e90*/  @P0 BRA `(.L_x_162) ;  /* 0x0000000000180947 */ /* 0x000fea0003800000 */
.L_x_161:
[----:B------:R-:W-:Y:S01]  /*3ea0*/  IMAD.MOV.U32 R4, RZ, RZ, R21 ;  /* 0x000000ffff047224 */ /* 0x000fe200078e0015 */
[----:B------:R-:W-:Y:S01]  /*3eb0*/  MOV R2, R18 ;  /* 0x0000001200027202 */ /* 0x000fe20000000f00 */
[----:B------:R-:W-:Y:S02]  /*3ec0*/  IMAD.MOV.U32 R3, RZ, RZ, R20 ;  /* 0x000000ffff037224 */ /* 0x000fe400078e0014 */
[----:B------:R-:W-:Y:S02]  /*3ed0*/  IMAD.MOV.U32 R26, RZ, RZ, R23 ;  /* 0x000000ffff1a7224 */ /* 0x000fe400078e0017 */
[----:B------:R-:W-:Y:S02]  /*3ee0*/  IMAD.MOV.U32 R21, RZ, RZ, R16 ;  /* 0x000000ffff157224 */ /* 0x000fe400078e0010 */
[----:B------:R-:W-:-:S07]  /*3ef0*/  IMAD.MOV.U32 R20, RZ, RZ, R19 ;  /* 0x000000ffff147224 */ /* 0x000fce00078e0013 */
.L_x_162:
[----:B------:R-:W-:Y:S05]  /*3f00*/  BSYNC.RECONVERGENT B1 ;  /* 0x0000000000017941 */ /* 0x000fea0003800200 */
.L_x_159:
        /* <DEDUP_REMOVED lines=9> */
.L_x_164:
[----:B------:R-:W-:Y:S01]  /*3fa0*/  ISETP.GE.AND P0, PT, R22, R9, PT ;  /* 0x000000091600720c */ /* 0x000fe20003f06270 */
[----:B------:R-:W-:Y:S01]  /*3fb0*/  IMAD.MOV.U32 R17, RZ, RZ, R10 ;  /* 0x000000ffff117224 */ /* 0x000fe200078e000a */
[----:B------:R-:W-:Y:S01]  /*3fc0*/  MOV R19, R24 ;  /* 0x0000001800137202 */ /* 0x000fe20000000f00 */
[----:B------:R-:W-:-:S10]  /*3fd0*/  IMAD.MOV.U32 R18, RZ, RZ, R22 ;  /* 0x000000ffff127224 */ /* 0x000fd400078e0016 */
[----:B------:R-:W-:Y:S05]  /*3fe0*/  @P0 BRA `(.L_x_166) ;  /* 0x0000000000180947 */ /* 0x000fea0003800000 */
.L_x_165:
[----:B------:R-:W-:Y:S01]  /*3ff0*/  IMAD.MOV.U32 R19, RZ, RZ, R8 ;  /* 0x000000ffff137224 */ /* 0x000fe200078e0008 */
[----:B------:R-:W-:Y:S01]  /*4000*/  MOV R17, R10 ;  /* 0x0000000a00117202 */ /* 0x000fe20000000f00 */
[----:B------:R-:W-:Y:S02]  /*4010*/  IMAD.MOV.U32 R18, RZ, RZ, R9 ;  /* 0x000000ffff127224 */ /* 0x000fe400078e0009 */
[----:B------:R-:W-:Y:S02]  /*4020*/  IMAD.MOV.U32 R8, RZ, RZ, R24 ;  /* 0x000000ffff087224 */ /* 0x000fe400078e0018 */
[----:B------:R-:W-:Y:S02]  /*4030*/  IMAD.MOV.U32 R9, RZ, RZ, R22 ;  /* 0x000000ffff097224 */ /* 0x000fe400078e0016 */
[----:B------:R-:W-:-:S07]  /*4040*/  IMAD.MOV.U32 R10, RZ, RZ, R15 ;  /* 0x000000ffff0a7224 */ /* 0x000fce00078e000f */
.L_x_166:
[----:B------:R-:W-:Y:S05]  /*4050*/  BSYNC.RECONVERGENT B1 ;  /* 0x0000000000017941 */ /* 0x000fea0003800200 */
.L_x_163:
[----:B------:R-:W-:-:S13]  /*4060*/  ISETP.NE.AND P0, PT, R26, R5, PT ;  /* 0x000000051a00720c */ /* 0x000fda0003f05270 */
[----:B------:R-:W-:Y:S05]  /*4070*/  @!P0 BRA `(.L_x_167) ;  /* 0x0000000000188947 */ /* 0x000fea0003800000 */
[----:B------:R-:W-:-:S13]  /*4080*/  ISETP.GE.AND P0, PT, R26, R5, PT ;  /* 0x000000051a00720c */ /* 0x000fda0003f06270 */
[----:B------:R-:W-:Y:S05]  /*4090*/  @!P0 BRA `(.L_x_168) ;  /* 0x0000000000248947 */ /* 0x000fea0003800000 */
[----:B------:R-:W-:Y:S01]  /*40a0*/  MOV R14, R21 ;  /* 0x00000015000e7202 */ /* 0x000fe20000000f00 */
[----:B------:R-:W-:Y:S02]  /*40b0*/  IMAD.MOV.U32 R15, RZ, RZ, R20 ;  /* 0x000000ffff0f7224 */ /* 0x000fe400078e0014 */
[----:B------:R-:W-:Y:S01]  /*40c0*/  IMAD.MOV.U32 R16, RZ, RZ, R26 ;  /* 0x000000ffff107224 */ /* 0x000fe200078e001a */
[----:B------:R-:W-:Y:S06]  /*40d0*/  BRA `(.L_x_130) ;  /* 0x00000000002c7947 */ /* 0x000fec0003800000 */
.L_x_167:
[----:B------:R-:W-:Y:S01]  /*40e0*/  ISETP.GE.AND P0, PT, R20, R6, PT ;  /* 0x000000061400720c */ /* 0x000fe20003f06270 */
[----:B------:R-:W-:Y:S01]  /*40f0*/  IMAD.MOV.U32 R16, RZ, RZ, R5 ;  /* 0x000000ffff107224 */ /* 0x000fe200078e0005 */
[----:B------:R-:W-:Y:S01]  /*4100*/  MOV R14, R21 ;  /* 0x00000015000e7202 */ /* 0x000fe20000000f00 */
[----:B------:R-:W-:-:S10]  /*4110*/  IMAD.MOV.U32 R15, RZ, RZ, R20 ;  /* 0x000000ffff0f7224 */ /* 0x000fd400078e0014 */
[----:B------:R-:W-:Y:S05]  /*4120*/  @P0 BRA `(.L_x_130) ;  /* 0x0000000000180947 */ /* 0x000fea0003800000 */
.L_x_168:
[----:B------:R-:W-:Y:S01]  /*4130*/  IMAD.MOV.U32 R14, RZ, RZ, R7 ;  /* 0x000000ffff0e7224 */ /* 0x000fe200078e0007 */
[----:B------:R-:W-:Y:S01]  /*4140*/  MOV R16, R5 ;  /* 0x0000000500107202 */ /* 0x000fe20000000f00 */
[----:B------:R-:W-:Y:S02]  /*4150*/  IMAD.MOV.U32 R15, RZ, RZ, R6 ;  /* 0x000000ffff0f7224 */ /* 0x000fe400078e0006 */
[----:B------:R-:W-:Y:S02]  /*4160*/  IMAD.MOV.U32 R7, RZ, RZ, R21 ;  /* 0x000000ffff077224 */ /* 0x000fe400078e0015 */
[----:B------:R-:W-:Y:S02]  /*4170*/  IMAD.MOV.U32 R6, RZ, RZ, R20 ;  /* 0x000000ffff067224 */ /* 0x000fe400078e0014 */
[----:B------:R-:W-:-:S07]  /*4180*/  IMAD.MOV.U32 R5, RZ, RZ, R26 ;  /* 0x000000ffff057224 */ /* 0x000fce00078e001a */
.L_x_130:
[----:B------:R-:W-:Y:S05]  /*4190*/  BSYNC.RECONVERGENT B0 ;  /* 0x0000000000007941 */ /* 0x000fea0003800200 */
.L_x_129:
[----:B------:R-:W-:-:S07]  /*41a0*/  HFMA2 R22, -RZ, RZ, 0, 1.1920928955078125e-07 ;  /* 0x00000002ff167431 */ /* 0x000fce00000001ff */
.L_x_182:
[----:B------:R-:W-:Y:S01]  /*41b0*/  IMAD.MOV R20, RZ, RZ, -R22 ;  /* 0x000000ffff147224 */ /* 0x000fe200078e0a16 */
[----:B------:R-:W0:Y:S01]  /*41c0*/  S2R R23, SR_CgaCtaId ;  /* 0x0000000000177919 */ /* 0x000e220000008800 */
[----:B------:R-:W-:Y:S01]  /*41d0*/  VIADD R28, R22, 0xffffffff ;  /* 0xffffffff161c7836 */ /* 0x000fe20000000000 */
[----:B------:R-:W-:Y:S01]  /*41e0*/  MOV R24, 0x400 ;  /* 0x0000040000187802 */ /* 0x000fe20000000f00 */
[----:B------:R-:W-:Y:S01]  /*41f0*/  BSSY.RECONVERGENT B0, `(.L_x_169) ;  /* 0x000003a000007945 */ /* 0x000fe20003800200 */
[----:B------:R-:W-:Y:S01]  /*4200*/  LOP3.LUT R20, R13, R20, RZ, 0xc0, !PT ;  /* 0x000000140d147212 */ /* 0x000fe200078ec0ff */
[----:B------:R-:W-:Y:S01]  /*4210*/  BAR.SYNC.DEFER_BLOCKING 0x0 ;  /* 0x0000000000007b1d */ /* 0x000fe20000010000 */
[----:B------:R-:W-:-:S03]  /*4220*/  LOP3.LUT R28, R28, R13, RZ, 0xc0, !PT ;  /* 0x0000000d1c1c7212 */ /* 0x000fc600078ec0ff */
[----:B------:R-:W-:Y:S01]  /*4230*/  IMAD R21, R20, 0x5, RZ ;  /* 0x0000000514157824 */ /* 0x000fe200078e02ff */
[----:B------:R-:W-:Y:S01]  /*4240*/  SHF.R.U32.HI R20, RZ, 0x1, R22 ;  /* 0x00000001ff147819 */ /* 0x000fe20000011616 */
[----:B------:R-:W-:-:S03]  /*4250*/  IMAD R25, R28, 0x5, RZ ;  /* 0x000000051c197824 */ /* 0x000fc600078e02ff */
[C---:B------:R-:W-:Y:S02]  /*4260*/  VIMNMX R26, PT, PT, R12.reuse, R21, PT ;  /* 0x000000150c1a7248 */ /* 0x040fe40003fe0100 */
[----:B------:R-:W-:-:S03]  /*4270*/  VIMNMX R28, PT, PT, R12, R25, PT ;  /* 0x000000190c1c7248 */ /* 0x000fc60003fe0100 */
[----:B------:R-:W-:-:S05]  /*4280*/  IMAD R21, R20, 0x5, R26 ;  /* 0x0000000514157824 */ /* 0x000fca00078e021a */
[----:B------:R-:W-:-:S05]  /*4290*/  VIMNMX R21, PT, PT, R12, R21, PT ;  /* 0x000000150c157248 */ /* 0x000fca0003fe0100 */
[----:B------:R-:W-:Y:S01]  /*42a0*/  IMAD R27, R20, 0x5, R21 ;  /* 0x00000005141b7824 */ /* 0x000fe200078e0215 */
[----:B0-----:R-:W-:-:S04]  /*42b0*/  LEA R24, R23, R24, 0x18 ;  /* 0x0000001817187211 */ /* 0x001fc800078ec0ff */
[----:B------:R-:W-:Y:S01]  /*42c0*/  VIMNMX R20, PT, PT, R12, R27, PT ;  /* 0x0000001b0c147248 */ /* 0x000fe20003fe0100 */
[----:B------:R-:W-:-:S04]  /*42d0*/  IMAD R23, R13, 0x3c, R24 ;  /* 0x0000003c0d177824 */ /* 0x000fc800078e0218 */
[----:B------:R-:W-:Y:S01]  /*42e0*/  IMAD.IADD R25, R20, 0x1, -R21 ;  /* 0x0000000114197824 */ /* 0x000fe200078e0a15 */
[----:B------:R0:W-:Y:S04]  /*42f0*/  STS [R23], R10 ;  /* 0x0000000a17007388 */ /* 0x0001e80000000800 */
[CC--:B------:R-:W-:Y:S02]  /*4300*/  ISETP.GE.AND P0, PT, R28.reuse, R25.reuse, PT ;  /* 0x000000191c00720c */ /* 0x0c0fe40003f06270 */
[----:B------:R-:W-:Y:S01]  /*4310*/  IADD3 R25, PT, PT, R28, -R25, RZ ;  /* 0x800000191c197210 */ /* 0x000fe20007ffe0ff */
[----:B------:R1:W-:Y:S03]  /*4320*/  STS [R23+0x4], R9 ;  /* 0x0000040917007388 */ /* 0x0003e60000000800 */
[----:B------:R-:W-:Y:S01]  /*4330*/  SEL R25, R25, RZ, P0 ;  /* 0x000000ff19197207 */ /* 0x000fe20000000000 */
[----:B------:R1:W-:Y:S01]  /*4340*/  STS [R23+0x8], R8 ;  /* 0x0000080817007388 */ /* 0x0003e20000000800 */
[----:B0-----:R-:W-:-:S03]  /*4350*/  VIADDMNMX R10, R21, -R26, R28, PT ;  /* 0x8000001a150a7246 */ /* 0x001fc6000380011c */
[----:B------:R1:W-:Y:S01]  /*4360*/  STS [R23+0xc], R17 ;  /* 0x00000c1117007388 */ /* 0x0003e20000000800 */
[----:B------:R-:W-:-:S03]  /*4370*/  ISETP.GE.AND P0, PT, R25, R10, PT ;  /* 0x0000000a1900720c */ /* 0x000fc60003f06270 */
        /* <DEDUP_REMOVED lines=14> */
.L_x_171:
        /* <DEDUP_REMOVED lines=19> */
.L_x_170:
[----:B------:R-:W-:Y:S05]  /*4590*/  BSYNC.RECONVERGENT B0 ;  /* 0x0000000000007941 */ /* 0x000fea0003800200 */
.L_x_169:
        /* <DEDUP_REMOVED lines=20> */
.L_x_173:
[----:B------:R-:W-:Y:S05]  /*46e0*/  BSYNC.RECONVERGENT B0 ;  /* 0x0000000000007941 */ /* 0x000fea0003800200 */
.L_x_172:
[C---:B------:R-:W-:Y:S01]  /*46f0*/  VIADD R7, R15.reuse, 0x1 ;  /* 0x000000010f077836 */ /* 0x040fe20000000000 */
[----:B------:R-:W-:Y:S01]  /*4700*/  @!P0 IADD3 R7, PT, PT, R15, RZ, RZ ;  /* 0x000000ff0f078210 */ /* 0x000fe20007ffe0ff */
[----:B------:R-:W-:Y:S01]  /*4710*/  VIADD R6, R5, 0x1 ;  /* 0x0000000105067836 */ /* 0x000fe20000000000 */
[----:B------:R-:W-:Y:S01]  /*4720*/  BSSY.RECONVERGENT B0, `(.L_x_174) ;  /* 0x0000016000007945 */ /* 0x000fe20003800200 */
[----:B------:R-:W-:Y:S01]  /*4730*/  @P0 IMAD.MOV R6, RZ, RZ, R5 ;  /* 0x000000ffff060224 */ /* 0x000fe200078e0205 */
[C---:B------:R-:W-:Y:S01]  /*4740*/  ISETP.GE.AND P1, PT, R7.reuse, R20, PT ;  /* 0x000000140700720c */ /* 0x040fe20003f26270 */
[----:B------:R-:W-:Y:S01]  /*4750*/  VIADD R5, R7, 0x1 ;  /* 0x0000000107057836 */ /* 0x000fe20000000000 */
[----:B-12---:R-:W-:Y:S02]  /*4760*/  SEL R8, R4, R25, P0 ;  /* 0x0000001904087207 */ /* 0x006fe40000000000 */
[----:B0--3--:R-:W-:Y:S01]  /*4770*/  SEL R10, R2, R27, P0 ;  /* 0x0000001b020a7207 */ /* 0x009fe20000000000 */
[----:B------:R0:W1:Y:S01]  /*4780*/  @P0 LDS R4, [R16+0x14] ;  /* 0x0000140010040984 */ /* 0x0000620000000800 */
[----:B----4-:R-:W-:-:S02]  /*4790*/  SEL R9, R3, R26, P0 ;  /* 0x0000001a03097207 */ /* 0x010fc40000000000 */
[----:B------:R-:W-:Y:S01]  /*47a0*/  IADD3 R15, PT, PT, R6, 0x1, RZ ;  /* 0x00000001060f7810 */ /* 0x000fe20007ffe0ff */
[----:B------:R0:W2:Y:S04]  /*47b0*/  @!P0 LDS R25, [R14+0x14] ;  /* 0x000014000e198984 */ /* 0x0000a80000000800 */
        /* <DEDUP_REMOVED lines=12> */
.L_x_175:
[----:B------:R-:W-:Y:S05]  /*4880*/  BSYNC.RECONVERGENT B0 ;  /* 0x0000000000007941 */ /* 0x000fea0003800200 */
.L_x_174:
[----:B------:R-:W-:Y:S01]  /*4890*/  @P0 IMAD.MOV R15, RZ, RZ, R6 ;  /* 0x000000ffff0f0224 */ /* 0x000fe200078e0206 */
[----:B0--3--:R-:W-:Y:S01]  /*48a0*/  SEL R17, R2, R27, P0 ;  /* 0x0000001b02117207 */ /* 0x009fe20000000000 */
[----:B------:R-:W-:Y:S01]  /*48b0*/  @!P0 IMAD.MOV R5, RZ, RZ, R7 ;  /* 0x000000ffff058224 */ /* 0x000fe200078e0207 */
[----:B----4-:R-:W-:Y:S01]  /*48c0*/  SEL R18, R3, R26, P0 ;  /* 0x0000001a03127207 */ /* 0x010fe20000000000 */
[--C-:B------:R-:W-:Y:S01]  /*48d0*/  @!P0 IMAD R6, R15, 0xc, R24.reuse ;  /* 0x0000000c0f068824 */ /* 0x100fe200078e0218 */
[----:B------:R-:W-:Y:S01]  /*48e0*/  BSSY.RECONVERGENT B0, `(.L_x_176) ;  /* 0x000000f000007945 */ /* 0x000fe20003800200 */
[C---:B------:R-:W-:Y:S01]  /*48f0*/  @P0 IMAD R24, R5.reuse, 0xc, R24 ;  /* 0x0000000c05180824 */ /* 0x040fe200078e0218 */
[----:B------:R-:W-:Y:S02]  /*4900*/  ISETP.GE.AND P2, PT, R5, R20, PT ;  /* 0x000000140500720c */ /* 0x000fe40003f46270 */
[----:B------:R0:W3:Y:S01]  /*4910*/  @!P0 LDS R27, [R6] ;  /* 0x00000000061b8984 */ /* 0x0000e20000000800 */
[----:B------:R-:W-:-:S03]  /*4920*/  PLOP3.LUT P1, PT, PT, PT, PT, 0x8, 0x80 ;  /* 0x000000000080781c */ /* 0x000fc60003f2e170 */
[----:B------:R0:W4:Y:S04]  /*4930*/  @!P0 LDS R26, [R6+0x4] ;  /* 0x00000400061a8984 */ /* 0x0001280000000800 */
[----:B------:R0:W0:Y:S04]  /*4940*/  @P0 LDS R2, [R24] ;  /* 0x0000000018020984 */ /* 0x0000280000000800 */
[----:B------:R0:W0:Y:S01]  /*4950*/  @P0 LDS R3, [R24+0x4] ;  /* 0x0000040018030984 */ /* 0x0000220000000800 */
[----:B------:R-:W-:Y:S05]  /*4960*/  @P2 BRA `(.L_x_177) ;  /* 0x0000000000182947 */ /* 0x000fea0003800000 */
[----:B------:R-:W-:Y:S02]  /*4970*/  ISETP.GE.AND P2, PT, R15, R21, PT ;  /* 0x000000150f00720c */ /* 0x000fe40003f46270 */
[----:B------:R-:W-:-:S11]  /*4980*/  PLOP3.LUT P1, PT, PT, PT, PT, 0x80, 0x8 ;  /* 0x000000000008781c */ /* 0x000fd60003f2f070 */
[----:B------:R-:W-:Y:S05]  /*4990*/  @P2 BRA `(.L_x_177) ;  /* 0x00000000000c2947 */ /* 0x000fea0003800000 */
[----:B0--3--:R-:W-:-:S13]  /*49a0*/  ISETP.NE.AND P2, PT, R2, R27, PT ;  /* 0x0000001b0200720c */ /* 0x009fda0003f45270 */
[----:B------:R-:W-:Y:S02]  /*49b0*/  @P2 ISETP.LT.AND P1, PT, R2, R27, PT ;  /* 0x0000001b0200220c */ /* 0x000fe40003f21270 */
[----:B----4-:R-:W-:-:S13]  /*49c0*/  @!P2 ISETP.LT.AND P1, PT, R3, R26, PT ;  /* 0x0000001a0300a20c */ /* 0x010fda0003f21270 */
.L_x_177:
[----:B------:R-:W-:Y:S05]  /*49d0*/  BSYNC.RECONVERGENT B0 ;  /* 0x0000000000007941 */ /* 0x000fea0003800200 */
.L_x_176:
[----:B------:R-:W5:Y:S01]  /*49e0*/  S2UR UR5, SR_CgaCtaId ;  /* 0x00000000000579c3 */ /* 0x000f620000008800 */
[----:B-12---:R-:W-:Y:S01]  /*49f0*/  SEL R19, R4, R25, P0 ;  /* 0x0000001904137207 */ /* 0x006fe20000000000 */
[----:B------:R-:W-:Y:S01]  /*4a00*/  UMOV UR4, 0x400 ;  /* 0x0000040000047882 */ /* 0x000fe20000000000 */
[----:B------:R4:W-:Y:S01]  /*4a10*/  @!P0 LDS R25, [R6+0x8] ;  /* 0x0000080006198984 */ /* 0x0009e20000000800 */
[C---:B------:R-:W-:Y:S01]  /*4a20*/  VIADD R14, R15.reuse, 0x1 ;  /* 0x000000010f0e7836 */ /* 0x040fe20000000000 */
[----:B------:R-:W-:Y:S01]  /*4a30*/  @P1 IADD3 R14, PT, PT, R15, RZ, RZ ;  /* 0x000000ff0f0e1210 */ /* 0x000fe20007ffe0ff */
[----:B------:R-:W-:Y:S01]  /*4a40*/  VIADD R15, R5, 0x1 ;  /* 0x00000001050f7836 */ /* 0x000fe20000000000 */
[----:B------:R1:W2:Y:S01]  /*4a50*/  @P0 LDS R4, [R24+0x8] ;  /* 0x0000080018040984 */ /* 0x0002a20000000800 */
[----:B------:R-:W-:Y:S01]  /*4a60*/  @!P1 IMAD.MOV R15, RZ, RZ, R5 ;  /* 0x000000ffff0f9224 */ /* 0x000fe200078e0205 */
[----:B0--3--:R-:W-:Y:S01]  /*4a70*/  SEL R5, R2, R27, P1 ;  /* 0x0000001b02057207 */ /* 0x009fe20000800000 */
[----:B------:R-:W-:Y:S01]  /*4a80*/  BSSY.RECONVERGENT B0, `(.L_x_178) ;  /* 0x0000018000007945 */ /* 0x000fe20003800200 */
[----:B----4-:R-:W-:-:S02]  /*4a90*/  SEL R6, R3, R26, P1 ;  /* 0x0000001a03067207 */ /* 0x010fc40000800000 */
[----:B------:R-:W-:Y:S01]  /*4aa0*/  PLOP3.LUT P0, PT, PT, PT, PT, 0x8, 0x80 ;  /* 0x000000000080781c */ /* 0x000fe20003f0e170 */
[----:B-1----:R-:W-:Y:S01]  /*4ab0*/  VIADD R24, R15, 0x1 ;  /* 0x000000010f187836 */ /* 0x002fe20000000000 */
[----:B-----5:R-:W-:-:S06]  /*4ac0*/  ULEA UR4, UR5, UR4, 0x18 ;  /* 0x0000000405047291 */ /* 0x020fcc000f8ec0ff */
[----:B------:R-:W-:-:S04]  /*4ad0*/  @!P1 IMAD.U32 R23, RZ, RZ, UR4 ;  /* 0x00000004ff179e24 */ /* 0x000fc8000f8e00ff */
[----:B------:R-:W-:Y:S01]  /*4ae0*/  @!P1 IMAD R16, R14, 0xc, R23 ;  /* 0x0000000c0e109824 */ /* 0x000fe200078e0217 */
[----:B------:R-:W-:-:S04]  /*4af0*/  @P1 MOV R23, UR4 ;  /* 0x0000000400171c02 */ /* 0x000fc80008000f00 */
[----:B------:R0:W1:Y:S01]  /*4b00*/  @!P1 LDS R27, [R16] ;  /* 0x00000000101b9984 */ /* 0x0000620000000800 */
[----:B------:R-:W-:-:S03]  /*4b10*/  @P1 IMAD R28, R15, 0xc, R23 ;  /* 0x0000000c0f1c1824 */ /* 0x000fc600078e0217 */
[----:B------:R0:W3:Y:S01]  /*4b20*/  @!P1 LDS R26, [R16+0x4] ;  /* 0x00000400101a9984 */ /* 0x0000e20000000800 */
[----:B--2---:R-:W-:-:S03]  /*4b30*/  SEL R7, R4, R25, P1 ;  /* 0x0000001904077207 */ /* 0x004fc60000800000 */
[----:B------:R0:W2:Y:S04]  /*4b40*/  @P1 LDS R2, [R28] ;  /* 0x000000001c021984 */ /* 0x0000a80000000800 */
[----:B------:R0:W4:Y:S04]  /*4b50*/  @!P1 LDS R25, [R16+0x8] ;  /* 0x0000080010199984 */ /* 0x0001280000000800 */
[----:B------:R0:W0:Y:S04]  /*4b60*/  @P1 LDS R4, [R28+0x8] ;  /* 0x000008001c041984 */ /* 0x0000280000000800 */
[----:B------:R0:W0:Y:S01]  /*4b70*/  @P1 LDS R3, [R28+0x4] ;  /* 0x000004001c031984 */ /* 0x0000220000000800 */
[----:B------:R-:W-:-:S13]  /*4b80*/  ISETP.GE.AND P1, PT, R15, R20, PT ;  /* 0x000000140f00720c */ /* 0x000fda0003f26270 */
[----:B------:R-:W-:Y:S05]  /*4b90*/  @P1 BRA `(.L_x_179) ;  /* 0x0000000000181947 */ /* 0x000fea0003800000 */
[----:B------:R-:W-:Y:S02]  /*4ba0*/  ISETP.GE.AND P1, PT, R14, R21, PT ;  /* 0x000000150e00720c */ /* 0x000fe40003f26270 */
[----:B------:R-:W-:-:S11]  /*4bb0*/  PLOP3.LUT P0, PT, PT, PT, PT, 0x80, 0x8 ;  /* 0x000000000008781c */ /* 0x000fd60003f0f070 */
[----:B------:R-:W-:Y:S05]  /*4bc0*/  @P1 BRA `(.L_x_179) ;  /* 0x00000000000c1947 */ /* 0x000fea0003800000 */
[----:B-12---:R-:W-:-:S13]  /*4bd0*/  ISETP.NE.AND P1, PT, R2, R27, PT ;  /* 0x0000001b0200720c */ /* 0x006fda0003f25270 */
[----:B------:R-:W-:Y:S02]  /*4be0*/  @P1 ISETP.LT.AND P0, PT, R2, R27, PT ;  /* 0x0000001b0200120c */ /* 0x000fe40003f01270 */
[----:B0--3--:R-:W-:-:S13]  /*4bf0*/  @!P1 ISETP.LT.AND P0, PT, R3, R26, PT ;  /* 0x0000001a0300920c */ /* 0x009fda0003f01270 */
.L_x_179:
[----:B------:R-:W-:Y:S05]  /*4c00*/  BSYNC.RECONVERGENT B0 ;  /* 0x0000000000007941 */ /* 0x000fea0003800200 */
.L_x_178:
[----:B------:R-:W-:Y:S01]  /*4c10*/  @!P0 IMAD.MOV R24, RZ, RZ, R15 ;  /* 0x000000ffff188224 */ /* 0x000fe200078e020f */
[----:B012---:R-:W-:Y:S01]  /*4c20*/  SEL R16, R2, R27, P0 ;  /* 0x0000001b02107207 */ /* 0x007fe20000000000 */
[C---:B------:R-:W-:Y:S01]  /*4c30*/  VIADD R28, R14.reuse, 0x1 ;  /* 0x000000010e1c7836 */ /* 0x040fe20000000000 */
[----:B------:R-:W-:Y:S01]  /*4c40*/  @P0 IADD3 R28, PT, PT, R14, RZ, RZ ;  /* 0x000000ff0e1c0210 */ /* 0x000fe20007ffe0ff */
[----:B------:R-:W-:Y:S01]  /*4c50*/  BSSY.RECONVERGENT B0, `(.L_x_180) ;  /* 0x0000014000007945 */ /* 0x000fe20003800200 */
[----:B------:R-:W-:Y:S02]  /*4c60*/  ISETP.GE.AND P1, PT, R24, R20, PT ;  /* 0x000000141800720c */ /* 0x000fe40003f26270 */
[----:B---3--:R-:W-:Y:S01]  /*4c70*/  SEL R15, R3, R26, P0 ;  /* 0x0000001a030f7207 */ /* 0x008fe20000000000 */
[----:B------:R-:W-:Y:S01]  /*4c80*/  @!P0 IMAD R29, R28, 0xc, R23 ;  /* 0x0000000c1c1d8824 */ /* 0x000fe200078e0217 */
[----:B----4-:R-:W-:-:S04]  /*4c90*/  SEL R14, R4, R25, P0 ;  /* 0x00000019040e7207 */ /* 0x010fc80000000000 */
[----:B------:R0:W1:Y:S04]  /*4ca0*/  @!P0 LDS R27, [R29] ;  /* 0x000000001d1b8984 */ /* 0x0000680000000800 */
[----:B------:R0:W2:Y:S04]  /*4cb0*/  @!P0 LDS R26, [R29+0x4] ;  /* 0x000004001d1a8984 */ /* 0x0000a80000000800 */
[----:B------:R0:W3:Y:S01]  /*4cc0*/  @!P0 LDS R25, [R29+0x8] ;  /* 0x000008001d198984 */ /* 0x0000e20000000800 */
[----:B------:R-:W-:-:S05]  /*4cd0*/  @P0 IMAD R29, R24, 0xc, R23 ;  /* 0x0000000c181d0824 */ /* 0x000fca00078e0217 */
        /* <DEDUP_REMOVED lines=11> */
.L_x_181:
[----:B------:R-:W-:Y:S05]  /*4d90*/  BSYNC.RECONVERGENT B0 ;  /* 0x0000000000007941 */ /* 0x000fea0003800200 */
.L_x_180:
[C---:B------:R-:W-:Y:S01]  /*4da0*/  ISETP.GE.U32.AND P1, PT, R22.reuse, 0x81, PT ;  /* 0x000000811600780c */ /* 0x040fe20003f26070 */
[----:B------:R-:W-:Y:S01]  /*4db0*/  IMAD.SHL.U32 R22, R22, 0x2, RZ ;  /* 0x0000000216167824 */ /* 0x000fe200078e00ff */
[----:B-1--4-:R-:W-:Y:S02]  /*4dc0*/  SEL R2, R2, R27, P0 ;  /* 0x0000001b02027207 */ /* 0x012fe40000000000 */
[----:B0-2---:R-:W-:Y:S02]  /*4dd0*/  SEL R3, R3, R26, P0 ;  /* 0x0000001a03037207 */ /* 0x005fe40000000000 */
[----:B---3--:R-:W-:-:S07]  /*4de0*/  SEL R4, R4, R25, P0 ;  /* 0x0000001904047207 */ /* 0x008fce0000000000 */
[----:B------:R-:W-:Y:S05]  /*4df0*/  @!P1 BRA `(.L_x_182) ;  /* 0xfffffff000ec9947 */ /* 0x000fea000383ffff */
[----:B------:R-:W0:Y:S01]  /*4e00*/  S2R R25, SR_CgaCtaId ;  /* 0x0000000000197919 */ /* 0x000e220000008800 */
[----:B------:R-:W1:Y:S01]  /*4e10*/  LDCU.U8 UR4, c[0x0][0x380] ;  /* 0x00007000ff0477ac */ /* 0x000e620008000000 */
[----:B------:R-:W-:Y:S01]  /*4e20*/  MOV R22, 0x400 ;  /* 0x0000040000167802 */ /* 0x000fe20000000f00 */
[----:B------:R-:W2:Y:S01]  /*4e30*/  S2R R21, SR_LANEID ;  /* 0x0000000000157919 */ /* 0x000ea20000000000 */
[----:B------:R-:W-:Y:S01]  /*4e40*/  SHF.R.U32.HI R20, RZ, 0x5, R13 ;  /* 0x00000005ff147819 */ /* 0x000fe2000001160d */
[----:B-1----:R-:W-:-:S04]  /*4e50*/  UPRMT UR4, UR4, 0x8880, URZ ;  /* 0x0000888004047896 */ /* 0x002fc800080000ff */
[----:B------:R-:W-:Y:S01]  /*4e60*/  UISETP.NE.AND UP0, UPT, UR4, URZ, UPT ;  /* 0x000000ff0400728c */ /* 0x000fe2000bf05270 */
[----:B0-----:R-:W-:Y:S01]  /*4e70*/  LEA R25, R25, R22, 0x18 ;  /* 0x0000001619197211 */ /* 0x001fe200078ec0ff */
[----:B--2---:R-:W-:-:S04]  /*4e80*/  IMAD R20, R20, 0xa0, R21 ;  /* 0x000000a014147824 */ /* 0x004fc800078e0215 */
[----:B------:R-:W-:-:S04]  /*4e90*/  IMAD R20, R20, 0xc, R25 ;  /* 0x0000000c14147824 */ /* 0x000fc800078e0219 */
[----:B------:R-:W-:Y:S01]  /*4ea0*/  IMAD R21, R21, 0x30, R20 ;  /* 0x0000003015157824 */ /* 0x000fe200078e0214 */
[----:B------:R-:W-:Y:S06]  /*4eb0*/  BAR.SYNC.DEFER_BLOCKING 0x0 ;  /* 0x0000000000007b1d */ /* 0x000fec0000010000 */
[----:B------:R-:W-:Y:S05]  /*4ec0*/  BRA.U !UP0, `(.L_x_183) ;  /* 0x0000000508387547 */ /* 0x000fea000b800000 */
[----:B------:R-:W-:Y:S01]  /*4ed0*/  ISETP.NE.AND P0, PT, R13, RZ, PT ;  /* 0x000000ff0d00720c */ /* 0x000fe20003f05270 */
[----:B------:R-:W-:Y:S01]  /*4ee0*/  STS [R21], R10 ;  /* 0x0000000a15007388 */ /* 0x000fe20000000800 */
[----:B------:R-:W0:Y:S03]  /*4ef0*/  LDCU.64 UR4, c[0x0][0x3a8] ;  /* 0x00007500ff0477ac */ /* 0x000e260008000a00 */
[----:B------:R-:W-:Y:S01]  /*4f00*/  STS [R21+0x4], R9 ;  /* 0x0000040915007388 */ /* 0x000fe20000000800 */
[----:B------:R-:W1:Y:S03]  /*4f10*/  LDCU.128 UR8, c[0x0][0x3b0] ;  /* 0x00007600ff0877ac */ /* 0x000e660008000c00 */
        /* <DEDUP_REMOVED lines=11> */
[----:B------:R2:W-:Y:S04]  /*4fd0*/  STS [R21+0x34], R3 ;  /* 0x0000340315007388 */ /* 0x0005e80000000800 */
[----:B------:R3:W-:Y:S01]  /*4fe0*/  STS [R21+0x38], R4 ;  /* 0x0000380415007388 */ /* 0x0007e20000000800 */
[----:B------:R-:W-:-:S03]  /*4ff0*/  NOP ;  /* 0x0000000000007918 */ /* 0x000fc60000000000 */
[----:B------:R-:W-:Y:S01]  /*5000*/  LDS R17, [R20] ;  /* 0x0000000014117984 */ /* 0x000fe20000000800 */
[----:B--2---:R-:W-:-:S03]  /*5010*/  IMAD.WIDE.U32 R2, R0, 0x500, RZ ;  /* 0x0000050000027825 */ /* 0x004fc600078e00ff */
        /* <DEDUP_REMOVED lines=16> */
[----:B------:R-:W3:Y:S01]  /*5120*/  S2R R26, SR_TID.X ;  /* 0x00000000001a7919 */ /* 0x000ee20000002100 */
[----:B------:R2:W4:Y:S01]  /*5130*/  LDS R24, [R23+0x3c00] ;  /* 0x003c000017187984 */ /* 0x0005220000000800 */
[----:B---3--:R-:W-:-:S02]  /*5140*/  LOP3.LUT R4, R26, 0x3e0, RZ, 0xc0, !PT ;  /* 0x000003e01a047812 */ /* 0x008fc400078ec0ff */
[----:B------:R-:W-:-:S03]  /*5150*/  LOP3.LUT R0, R26, 0x1f, RZ, 0xc0, !PT ;  /* 0x0000001f1a007812 */ /* 0x000fc600078ec0ff */
[----:B------:R-:W-:-:S05]  /*5160*/  IMAD R7, R4, 0x5, RZ ;  /* 0x0000000504077824 */ /* 0x000fca00078e02ff */
[----:B------:R-:W-:-:S04]  /*5170*/  IADD3 R0, P0, P1, R7, R2, R0 ;  /* 0x0000000207007210 */ /* 0x000fc8000791e000 */
[----:B------:R-:W-:Y:S01]  /*5180*/  IADD3.X R5, PT, PT, RZ, R3, RZ, P0, P1 ;  /* 0x00000003ff057210 */ /* 0x000fe200007e24ff */
[C---:B------:R-:W-:Y:S01]  /*5190*/  IMAD.SHL.U32 R2, R0.reuse, 0x4, RZ ;  /* 0x0000000400027824 */ /* 0x040fe200078e00ff */
[----:B------:R-:W-:Y:S02]  /*51a0*/  LOP3.LUT R3, R7, 0x1f, R26, 0xf8, !PT ;  /* 0x0000001f07037812 */ /* 0x000fe400078ef81a */
[----:B------:R-:W-:Y:S02]  /*51b0*/  SHF.L.U64.HI R0, R0, 0x2, R5 ;  /* 0x0000000200007819 */ /* 0x000fe40000010205 */
[C---:B0-----:R-:W-:Y:S01]  /*51c0*/  IADD3 R6, P2, PT, R2.reuse, UR4, RZ ;  /* 0x0000000402067c10 */ /* 0x041fe2000ff5e0ff */
[C---:B------:R-:W-:Y:S01]  /*51d0*/  VIADD R5, R3.reuse, 0x20 ;  /* 0x0000002003057836 */ /* 0x040fe20000000000 */
[----:B-1----:R-:W-:Y:S01]  /*51e0*/  IADD3 R4, P3, PT, R2, UR8, RZ ;  /* 0x0000000802047c10 */ /* 0x002fe2000ff7e0ff */
[C---:B--2---:R-:W-:Y:S01]  /*51f0*/  VIADD R23, R3.reuse, 0x60 ;  /* 0x0000006003177836 */ /* 0x044fe20000000000 */
[----:B----4-:R-:W-:-:S02]  /*5200*/  ISETP.GE.AND P0, PT, R3, R24, PT ;  /* 0x000000180300720c */ /* 0x010fc40003f06270 */
[-C--:B------:R-:W-:Y:S02]  /*5210*/  ISETP.GE.AND P1, PT, R5, R24.reuse, PT ;  /* 0x000000180500720c */ /* 0x080fe40003f26270 */
[----:B------:R-:W-:Y:S02]  /*5220*/  IADD3 R5, PT, PT, R3, 0x40, RZ ;  /* 0x0000004003057810 */ /* 0x000fe40007ffe0ff */
[----:B------:R-:W-:Y:S02]  /*5230*/  IADD3 R2, P4, PT, R2, UR10, RZ ;  /* 0x0000000a02027c10 */ /* 0x000fe4000ff9e0ff */
[C---:B------:R-:W-:Y:S02]  /*5240*/  IADD3.X R7, PT, PT, R0.reuse, UR5, RZ, P2, !PT ;  /* 0x0000000500077c10 */ /* 0x040fe400097fe4ff */
[----:B------:R-:W-:Y:S02]  /*5250*/  ISETP.GE.AND P2, PT, R5, R24, PT ;  /* 0x000000180500720c */ /* 0x000fe40003f46270 */
[C---:B------:R-:W-:Y:S01]  /*5260*/  IADD3.X R5, PT, PT, R0.reuse, UR9, RZ, P3, !PT ;  /* 0x0000000900057c10 */ /* 0x040fe20009ffe4ff */
[----:B------:R0:W-:Y:S01]  /*5270*/  @!P0 STG.E desc[UR6][R6.64], R17 ;  /* 0x0000001106008986 */ /* 0x0001e2000c101906 */
[----:B------:R-:W-:-:S02]  /*5280*/  IADD3.X R3, PT, PT, R0, UR11, RZ, P4, !PT ;  /* 0x0000000b00037c10 */ /* 0x000fc4000a7fe4ff */
[-C--:B------:R-:W-:Y:S01]  /*5290*/  ISETP.GE.AND P3, PT, R23, R24.reuse, PT ;  /* 0x000000181700720c */ /* 0x080fe20003f66270 */
        /* <DEDUP_REMOVED lines=17> */
.L_x_183:
[----:B------:R-:W0:Y:S01]  /*53b0*/  S2R R25, SR_CgaCtaId ;  /* 0x0000000000197919 */ /* 0x000e220000008800 */
[----:B------:R-:W-:Y:S02]  /*53c0*/  MOV R22, 0x400 ;  /* 0x0000040000167802 */ /* 0x000fe40000000f00 */
[----:B------:R-:W-:Y:S01]  /*53d0*/  SHF.R.U32.HI R20, RZ, 0x5, R13 ;  /* 0x00000005ff147819 */ /* 0x000fe2000001160d */
[----:B------:R-:W1:Y:S01]  /*53e0*/  S2R R21, SR_LANEID ;  /* 0x0000000000157919 */ /* 0x000e620000000000 */
[----:B------:R-:W-:Y:S02]  /*53f0*/  ISETP.NE.AND P0, PT, R13, RZ, PT ;  /* 0x000000ff0d00720c */ /* 0x000fe40003f05270 */
[----:B0-----:R-:W-:Y:S02]  /*5400*/  LEA R25, R25, R22, 0x18 ;  /* 0x0000001619197211 */ /* 0x001fe400078ec0ff */
[----:B------:R-:W0:Y:S01]  /*5410*/  S2R R22, SR_TID.X ;  /* 0x0000000000167919 */ /* 0x000e220000002100 */
[----:B-1----:R-:W-:-:S04]  /*5420*/  IMAD R20, R20, 0xa0, R21 ;  /* 0x000000a014147824 */ /* 0x002fc800078e0215 */
[----:B------:R-:W-:-:S04]  /*5430*/  IMAD R20, R20, 0xc, R25 ;  /* 0x0000000c14147824 */ /* 0x000fc800078e0219 */
[----:B------:R-:W-:-:S05]  /*5440*/  IMAD R21, R21, 0x30, R20 ;  /* 0x0000003015157824 */ /* 0x000fca00078e0214 */
[----:B------:R-:W-:Y:S04]  /*5450*/  STS [R21], R10 ;  /* 0x0000000a15007388 */ /* 0x000fe80000000800 */
        /* <DEDUP_REMOVED lines=16> */
[----:B-1----:R-:W1:Y:S01]  /*5560*/  LDC.64 R2, c[0x0][0x3d0] ;  /* 0x0000f400ff027b82 */ /* 0x002e620000000a00 */
[----:B0-----:R-:W-:Y:S02]  /*5570*/  LOP3.LUT R4, R22, 0x3e0, RZ, 0xc0, !PT ;  /* 0x000003e016047812 */ /* 0x001fe400078ec0ff */
[----:B------:R-:W-:Y:S04]  /*5580*/  LDS R18, [R20+0x4] ;  /* 0x0000040014127984 */ /* 0x000fe80000000800 */
[----:B------:R-:W-:Y:S01]  /*5590*/  LDS R10, [R20+0x8] ;  /* 0x00000800140a7984 */ /* 0x000fe20000000800 */
[----:B------:R-:W-:Y:S02]  /*55a0*/  IMAD R24, R4, 0x5, RZ ;  /* 0x0000000504187824 */ /* 0x000fe400078e02ff */
[----:B------:R-:W-:Y:S01]  /*55b0*/  IMAD.WIDE.U32 R4, R0, 0x500, RZ ;  /* 0x0000050000047825 */ /* 0x000fe200078e00ff */
[----:B------:R-:W-:Y:S02]  /*55c0*/  LDS R8, [R20+0x180] ;  /* 0x0001800014087984 */ /* 0x000fe40000000800 */
[----:B------:R-:W-:-:S02]  /*55d0*/  LOP3.LUT R24, R24, 0x1f, R22, 0xf8, !PT ;  /* 0x0000001f18187812 */ /* 0x000fc400078ef816 */
        /* <DEDUP_REMOVED lines=12> */
[----:B------:R-:W-:Y:S01]  /*56a0*/  BAR.SYNC.DEFER_BLOCKING 0x0 ;  /* 0x0000000000007b1d */ /* 0x000fe20000010000 */
[----:B------:R-:W-:-:S05]  /*56b0*/  IADD3 R0, P0, PT, R4, R24, RZ ;  /* 0x0000001804007210 */ /* 0x000fca0007f1e0ff */
[----:B------:R-:W-:Y:S02]  /*56c0*/  IMAD.X R4, RZ, RZ, R5, P0 ;  /* 0x000000ffff047224 */ /* 0x000fe400000e0605 */
[----:B-1----:R-:W-:-:S04]  /*56d0*/  IMAD.WIDE.U32 R2, R0, 0xc, R2 ;  /* 0x0000000c00027825 */ /* 0x002fc800078e0002 */
[----:B------:R-:W-:Y:S02]  /*56e0*/  VIADD R0, R24, 0x20 ;  /* 0x0000002018007836 */ /* 0x000fe40000000000 */
[----:B------:R-:W-:-:S04]  /*56f0*/  IMAD R5, R4, 0xc, RZ ;  /* 0x0000000c04057824 */ /* 0x000fc800078e02ff */
[----:B------:R-:W-:Y:S01]  /*5700*/  IMAD.IADD R3, R3, 0x1, R5 ;  /* 0x0000000103037824 */ /* 0x000fe200078e0205 */
[----:B------:R0:W1:Y:S02]  /*5710*/  LDS R16, [R23+0x3c00] ;  /* 0x003c000017107984 */ /* 0x0000640000000800 */
[C---:B0-----:R-:W-:Y:S02]  /*5720*/  IADD3 R23, PT, PT, R24.reuse, 0x40, RZ ;  /* 0x0000004018177810 */ /* 0x041fe40007ffe0ff */
[CC--:B-1----:R-:W-:Y:S01]  /*5730*/  ISETP.GE.AND P0, PT, R24.reuse, R16.reuse, PT ;  /* 0x000000101800720c */ /* 0x0c2fe20003f06270 */
[----:B------:R-:W-:Y:S01]  /*5740*/  VIADD R24, R24, 0x60 ;  /* 0x0000006018187836 */ /* 0x000fe20000000000 */
[-C--:B------:R-:W-:Y:S02]  /*5750*/  ISETP.GE.AND P1, PT, R0, R16.reuse, PT ;  /* 0x000000100000720c */ /* 0x080fe40003f26270 */
[-C--:B------:R-:W-:Y:S02]  /*5760*/  ISETP.GE.AND P2, PT, R23, R16.reuse, PT ;  /* 0x000000101700720c */ /* 0x080fe40003f46270 */
[----:B------:R-:W-:-:S02]  /*5770*/  ISETP.GE.AND P3, PT, R24, R16, PT ;  /* 0x000000101800720c */ /* 0x000fc40003f66270 */
[----:B------:R-:W-:-:S05]  /*5780*/  ISETP.GE.AND P4, PT, R11, R16, PT ;  /* 0x000000100b00720c */ /* 0x000fca0003f86270 */
        /* <DEDUP_REMOVED lines=17> */
.L_x_184:
        /* <DEDUP_REMOVED lines=14> */
.L_x_375:


//--------------------- .text._ZN3cub18CUB_300001_SM_10006detail10merge_sort26DeviceMergeSortMergeKernelINS2_10policy_hubIN6thrust24THRUST_300001_SM_1000_NS12zip_iteratorIN4cuda3std3__45tupleIJNS6_6detail15normal_iteratorINS6_10device_ptrIiEEEESG_SG_EEEEEE9Policy600ESI_PNS0_8NullTypeESI_SM_j3cmpNSB_IJiiiEEESL_EEvbT2_T3_T4_PT6_PT7_T5_PSR_SR_NS1_7vsmem_tE --------------------------
	.section	.text._ZN3cub18CUB_300001_SM_10006detail10merge_sort26DeviceMergeSortMergeKernelINS2_10policy_hubIN6thrust24THRUST_300001_SM_1000_NS12zip_iteratorIN4cuda3std3__45tupleIJNS6_6detail15normal_iteratorINS6_10device_ptrIiEEEESG_SG_EEEEEE9Policy600ESI_PNS0_8NullTypeESI_SM_j3cmpNSB_IJiiiEEESL_EEvbT2_T3_T4_PT6_PT7_T5_PSR_SR_NS1_7vsmem_tE,"ax",@progbits
	.align	128
        .global         _ZN3cub18CUB_300001_SM_10006detail10merge_sort26DeviceMergeSortMergeKernelINS2_10policy_hubIN6thrust24THRUST_300001_SM_1000_NS12zip_iteratorIN4cuda3std3__45tupleIJNS6_6detail15normal_iteratorINS6_10device_ptrIiEEEESG_SG_EEEEEE9Policy600ESI_PNS0_8NullTypeESI_SM_j3cmpNSB_IJiiiEEESL_EEvbT2_T3_T4_PT6_PT7_T5_PSR_SR_NS1_7vsmem_tE
        .type           _ZN3cub18CUB_300001_SM_10006detail10merge_sort26DeviceMergeSortMergeKernelINS2_10policy_hubIN6thrust24THRUST_300001_SM_1000_NS12zip_iteratorIN4cuda3std3__45tupleIJNS6_6detail15normal_iteratorINS6_10device_ptrIiEEEESG_SG_EEEEEE9Policy600ESI_PNS0_8NullTypeESI_SM_j3cmpNSB_IJiiiEEESL_EEvbT2_T3_T4_PT6_PT7_T5_PSR_SR_NS1_7vsmem_tE,@function
        .size           _ZN3cub18CUB_300001_SM_10006detail10merge_sort26DeviceMergeSortMergeKernelINS2_10policy_hubIN6thrust24THRUST_300001_SM_1000_NS12zip_iteratorIN4cuda3std3__45tupleIJNS6_6detail15normal_iteratorINS6_10device_ptrIiEEEESG_SG_EEEEEE9Policy600ESI_PNS0_8NullTypeESI_SM_j3cmpNSB_IJiiiEEESL_EEvbT2_T3_T4_PT6_PT7_T5_PSR_SR_NS1_7vsmem_tE,(.L_x_376 - _ZN3cub18CUB_300001_SM_10006detail10merge_sort26DeviceMergeSortMergeKernelINS2_10policy_hubIN6thrust24THRUST_300001_SM_1000_NS12zip_iteratorIN4cuda3std3__45tupleIJNS6_6detail15normal_iteratorINS6_10device_ptrIiEEEESG_SG_EEEEEE9Policy600ESI_PNS0_8NullTypeESI_SM_j3cmpNSB_IJiiiEEESL_EEvbT2_T3_T4_PT6_PT7_T5_PSR_SR_NS1_7vsmem_tE)
        .other          _ZN3cub18CUB_300001_SM_10006detail10merge_sort26DeviceMergeSortMergeKernelINS2_10policy_hubIN6thrust24THRUST_300001_SM_1000_NS12zip_iteratorIN4cuda3std3__45tupleIJNS6_6detail15normal_iteratorINS6_10device_ptrIiEEEESG_SG_EEEEEE9Policy600ESI_PNS0_8NullTypeESI_SM_j3cmpNSB_IJiiiEEESL_EEvbT2_T3_T4_PT6_PT7_T5_PSR_SR_NS1_7vsmem_tE,@"STO_CUDA_ENTRY STV_DEFAULT"
_ZN3cub18CUB_300001_SM_10006detail10merge_sort26DeviceMergeSortMergeKernelINS2_10policy_hubIN6thrust24THRUST_300001_SM_1000_NS12zip_iteratorIN4cuda3std3__45tupleIJNS6_6detail15normal_iteratorINS6_10device_ptrIiEEEESG_SG_EEEEEE9Policy600ESI_PNS0_8NullTypeESI_SM_j3cmpNSB_IJiiiEEESL_EEvbT2_T3_T4_PT6_PT7_T5_PSR_SR_NS1_7vsmem_tE:
.text._ZN3cub18CUB_300001_SM_10006detail10merge_sort26DeviceMergeSortMergeKernelINS2_10policy_hubIN6thrust24THRUST_300001_SM_1000_NS12zip_iteratorIN4cuda3std3__45tupleIJNS6_6detail15normal_iteratorINS6_10device_ptrIiEEEESG_SG_EEEEEE9Policy600ESI_PNS0_8NullTypeESI_SM_j3cmpNSB_IJiiiEEESL_EEvbT2_T3_T4_PT6_PT7_T5_PSR_SR_NS1_7vsmem_tE:
[----:B------:R-:W-:Y:S01]  /*0000*/  LDC R1, c[0x0][0x37c] ;  /* 0x0000df00ff017b82 */ /* 0x000fe20000000800 */
[----:B------:R-:W0:Y:S01]  /*0010*/  S2R R5, SR_CTAID.X ;  /* 0x0000000000057919 */ /* 0x000e220000002500 */
[----:B------:R-:W1:Y:S01]  /*0020*/  LDCU UR4, c[0x0][0x370] ;  /* 0x00006e00ff0477ac */ /* 0x000e620008000800 */
[----:B------:R-:W2:Y:S01]  /*0030*/  S2R R32, SR_TID.X ;  /* 0x0000000000207919 */ /* 0x000ea20000002100 */
[----:B------:R-:W3:Y:S01]  /*0040*/  LDCU.64 UR6, c[0x0][0x358] ;  /* 0x00006b00ff0677ac */ /* 0x000ee20008000a00 */
[----:B-1----:R-:W-:-:S06]  /*0050*/  UIADD3 UR4, UPT, UPT, UR4, -0x1, URZ ;  /* 0xffffffff04047890 */ /* 0x002fcc000fffe0ff */
[C---:B0-----:R-:W-:Y:S01]  /*0060*/  ISETP.GE.U32.AND P0, PT, R5.reuse, UR4, PT ;  /* 0x0000000405007c0c */ /* 0x041fe2000bf06070 */
[----:B------:R-:W-:-:S12]  /*0070*/  IMAD R30, R5, 0x500, RZ ;  /* 0x00000500051e7824 */ /* 0x000fd800078e02ff */
[----:B--23--:R-:W-:Y:S05]  /*0080*/  @P0 BRA `(.L_x_185) ;  /* 0x0000001c00bc0947 */ /* 0x00cfea0003800000 */
[----:B------:R-:W0:Y:S01]  /*0090*/  LDC.64 R2, c[0x0][0x3c8] ;  /* 0x0000f200ff027b82 */ /* 0x000e220000000a00 */
[----:B------:R-:W1:Y:S07]  /*00a0*/  LDCU.U8 UR4, c[0x0][0x380] ;  /* 0x00007000ff0477ac */ /* 0x000e6e0008000000 */
[----:B------:R-:W2:Y:S08]  /*00b0*/  LDC R7, c[0x0][0x3d0] ;  /* 0x0000f400ff077b82 */ /* 0x000eb00000000800 */
[----:B------:R-:W3:Y:S01]  /*00c0*/  LDC R8, c[0x0][0x3a8] ;  /* 0x0000ea00ff087b82 */ /* 0x000ee20000000800 */
[----:B0-----:R-:W-:-:S05]  /*00d0*/  IMAD.WIDE.U32 R2, R5, 0x4, R2 ;  /* 0x0000000405027825 */ /* 0x001fca00078e0002 */
[----:B------:R-:W4:Y:S04]  /*00e0*/  LDG.E R4, desc[UR6][R2.64+0x4] ;  /* 0x0000040602047981 */ /* 0x000f28000c1e1900 */
[----:B------:R3:W5:Y:S01]  /*00f0*/  LDG.E R0, desc[UR6][R2.64] ;  /* 0x0000000602007981 */ /* 0x000762000c1e1900 */
[----:B--2---:R-:W-:Y:S01]  /*0100*/  IMAD.MOV R6, RZ, RZ, -R7 ;  /* 0x000000ffff067224 */ /* 0x004fe200078e0a07 */
[----:B-1----:R-:W-:Y:S01]  /*0110*/  UPRMT UR4, UR4, 0x8880, URZ ;  /* 0x0000888004047896 */ /* 0x002fe200080000ff */
[----:B------:R-:W-:-:S03]  /*0120*/  ACQBULK ;  /* 0x000000000000782e */ /* 0x000fc60000000000 */
[CC--:B------:R-:W-:Y:S01]  /*0130*/  LOP3.LUT R33, R5.reuse, R6.reuse, RZ, 0xc0, !PT ;  /* 0x0000000605217212 */ /* 0x0c0fe200078ec0ff */
[----:B------:R-:W-:Y:S01]  /*0140*/  UISETP.NE.AND UP0, UPT, UR4, URZ, UPT ;  /* 0x000000ff0400728c */ /* 0x000fe2000bf05270 */
[----:B------:R-:W-:-:S03]  /*0150*/  LOP3.LUT R6, R5, R6, RZ, 0xfc, !PT ;  /* 0x0000000605067212 */ /* 0x000fc600078efcff */
[----:B------:R-:W-:Y:S01]  /*0160*/  IMAD.IADD R5, R5, 0x1, -R33 ;  /* 0x0000000105057824 */ /* 0x000fe200078e0a21 */
[----:B------:R-:W-:Y:S01]  /*0170*/  ISETP.NE.AND P0, PT, R6, -0x1, PT ;  /* 0xffffffff0600780c */ /* 0x000fe20003f05270 */
[----:B------:R-:W-:Y:S02]  /*0180*/  IMAD R33, R33, 0x500, RZ ;  /* 0x0000050021217824 */ /* 0x000fe400078e02ff */
[----:B------:R-:W-:Y:S01]  /*0190*/  IMAD R29, R5, 0x500, RZ ;  /* 0x00000500051d7824 */ /* 0x000fe200078e02ff */
[----:B------:R-:W-:Y:S01]  /*01a0*/  SHF.R.U32.HI R5, RZ, 0x1, R7 ;  /* 0x00000001ff057819 */ /* 0x000fe20000011607 */
[----:B---3--:R-:W-:-:S03]  /*01b0*/  IMAD.IADD R3, R8, 0x1, -R33 ;  /* 0x0000000108037824 */ /* 0x008fc600078e0a21 */
[----:B------:R-:W-:Y:S01]  /*01c0*/  VIMNMX.U32 R2, PT, PT, R29, -0x501, !PT ;  /* 0xfffffaff1d027848 */ /* 0x000fe20007fe0000 */
[----:B------:R-:W-:-:S03]  /*01d0*/  IMAD R36, R5, 0x500, RZ ;  /* 0x0000050005247824 */ /* 0x000fc600078e02ff */
[----:B------:R-:W-:Y:S02]  /*01e0*/  LOP3.LUT R2, RZ, R2, RZ, 0x33, !PT ;  /* 0x00000002ff027212 */ /* 0x000fe400078e33ff */
[----:B------:R-:W-:-:S05]  /*01f0*/  VIMNMX.U32 R5, PT, PT, R36, R3, !PT ;  /* 0x0000000324057248 */ /* 0x000fca0007fe0000 */
[----:B------:R-:W-:Y:S02]  /*0200*/  IMAD.IADD R5, R5, 0x1, -R36 ;  /* 0x0000000105057824 */ /* 0x000fe400078e0a24 */
[--C-:B----4-:R-:W-:Y:S02]  /*0210*/  IMAD.IADD R4, R4, 0x1, -R33.reuse ;  /* 0x0000000104047824 */ /* 0x110fe400078e0a21 */
[----:B-----5:R-:W-:-:S03]  /*0220*/  IMAD.IADD R0, R0, 0x1, -R33 ;  /* 0x0000000100007824 */ /* 0x020fc600078e0a21 */
[----:B------:R-:W-:Y:S02]  /*0230*/  IADD3 R7, PT, PT, -R4, R29, R2 ;  /* 0x0000001d04077210 */ /* 0x000fe40007ffe102 */
[C---:B------:R-:W-:Y:S02]  /*0240*/  @!P0 VIMNMX.U32 R4, PT, PT, R36.reuse, R3, PT ;  /* 0x0000000324048248 */ /* 0x040fe40003fe0000 */
[----:B------:R-:W-:Y:S02]  /*0250*/  SEL R28, R36, R7, !P0 ;  /* 0x00000007241c7207 */ /* 0x000fe40004000000 */
[----:B------:R-:W-:Y:S01]  /*0260*/  VIADDMNMX.U32 R29, R29, -R0, R5, PT ;  /* 0x800000001d1d7246 */ /* 0x000fe20003800005 */
[----:B------:R-:W-:Y:S01]  /*0270*/  IMAD.IADD R27, R4, 0x1, -R0 ;  /* 0x00000001041b7824 */ /* 0x000fe200078e0a00 */
[----:B------:R-:W-:Y:S01]  /*0280*/  VIMNMX.U32 R28, PT, PT, R5, R28, PT ;  /* 0x0000001c051c7248 */ /* 0x000fe20003fe0000 */
[----:B------:R-:W-:Y:S06]  /*0290*/  BRA.U !UP0, `(.L_x_186) ;  /* 0x0000000508647547 */ /* 0x000fec000b800000 */
[----:B------:R-:W-:Y:S01]  /*02a0*/  IADD3 R36, P0, PT, R36, R29, RZ ;  /* 0x0000001d24247210 */ /* 0x000fe20007f1e0ff */
[----:B------:R-:W0:Y:S01]  /*02b0*/  LDC.64 R20, c[0x0][0x388] ;  /* 0x0000e200ff147b82 */ /* 0x000e220000000a00 */
[--C-:B------:R-:W-:Y:S01]  /*02c0*/  SHF.R.S32.HI R6, RZ, 0x1f, R27.reuse ;  /* 0x0000001fff067819 */ /* 0x100fe2000001141b */
[----:B------:R-:W1:Y:S01]  /*02d0*/  LDCU.128 UR8, c[0x0][0x390] ;  /* 0x00007200ff0877ac */ /* 0x000e620008000c00 */
[----:B------:R-:W-:Y:S02]  /*02e0*/  VIADD R2, R32, 0x100 ;  /* 0x0000010020027836 */ /* 0x000fe40000000000 */
[----:B------:R-:W-:Y:S01]  /*02f0*/  IMAD.X R37, RZ, RZ, RZ, P0 ;  /* 0x000000ffff257224 */ /* 0x000fe200000e06ff */
[----:B------:R-:W-:Y:S01]  /*0300*/  IADD3 R7, P0, P1, R36, R32, -R27 ;  /* 0x0000002024077210 */ /* 0x000fe2000791e81b */
[----:B------:R-:W-:Y:S01]  /*0310*/  VIADD R4, R32, 0x300 ;  /* 0x0000030020047836 */ /* 0x000fe20000000000 */
[----:B------:R-:W-:Y:S01]  /*0320*/  ISETP.GE.AND P3, PT, R2, R27, PT ;  /* 0x0000001b0200720c */ /* 0x000fe20003f66270 */
[----:B------:R-:W-:Y:S01]  /*0330*/  VIADD R2, R32, 0x200 ;  /* 0x0000020020027836 */ /* 0x000fe20000000000 */
[----:B------:R-:W-:-:S02]  /*0340*/  IADD3.X R6, PT, PT, R37, RZ, ~R6, P0, P1 ;  /* 0x000000ff25067210 */ /* 0x000fc400007e2c06 */
[C---:B------:R-:W-:Y:S02]  /*0350*/  IADD3 R3, P4, PT, R33.reuse, R7, RZ ;  /* 0x0000000721037210 */ /* 0x040fe40007f9e0ff */
[----:B------:R-:W-:Y:S02]  /*0360*/  IADD3 R5, P0, PT, R0, R32, RZ ;  /* 0x0000002000057210 */ /* 0x000fe40007f1e0ff */
[-C--:B------:R-:W-:Y:S01]  /*0370*/  ISETP.GE.AND P2, PT, R2, R27.reuse, PT ;  /* 0x0000001b0200720c */ /* 0x080fe20003f46270 */
[----:B------:R-:W-:Y:S01]  /*0380*/  IMAD.X R0, RZ, RZ, R6, P4 ;  /* 0x000000ffff007224 */ /* 0x000fe200020e0606 */
[----:B------:R-:W-:Y:S01]  /*0390*/  ISETP.GE.AND P1, PT, R4, R27, PT ;  /* 0x0000001b0400720c */ /* 0x000fe20003f26270 */
[----:B------:R-:W-:Y:S01]  /*03a0*/  IMAD.X R11, RZ, RZ, RZ, P0 ;  /* 0x000000ffff0b7224 */ /* 0x000fe200000e06ff */
[----:B------:R-:W-:Y:S01]  /*03b0*/  IADD3 R18, P0, PT, R33, R5, RZ ;  /* 0x0000000521127210 */ /* 0x000fe20007f1e0ff */
[C---:B------:R-:W-:Y:S01]  /*03c0*/  IMAD.SHL.U32 R24, R3.reuse, 0x4, RZ ;  /* 0x0000000403187824 */ /* 0x040fe200078e00ff */
[----:B------:R-:W-:-:S02]  /*03d0*/  SHF.L.U64.HI R0, R3, 0x2, R0 ;  /* 0x0000000203007819 */ /* 0x000fc40000010200 */
[----:B------:R-:W-:Y:S01]  /*03e0*/  LOP3.LUT R2, R32, 0x400, RZ, 0xfc, !PT ;  /* 0x0000040020027812 */ /* 0x000fe200078efcff */
[----:B------:R-:W-:Y:S01]  /*03f0*/  IMAD.X R3, RZ, RZ, R11, P0 ;  /* 0x000000ffff037224 */ /* 0x000fe200000e060b */
[----:B-1----:R-:W-:Y:S01]  /*0400*/  @P3 IADD3 R8, P4, PT, R24, UR8, RZ ;  /* 0x0000000818083c10 */ /* 0x002fe2000ff9e0ff */
[----:B0-----:R-:W-:Y:S01]  /*0410*/  IMAD.WIDE.U32 R20, R33, 0x4, R20 ;  /* 0x0000000421147825 */ /* 0x001fe200078e0014 */
[----:B------:R-:W-:Y:S02]  /*0420*/  ISETP.GE.AND P0, PT, R2, R27, PT ;  /* 0x0000001b0200720c */ /* 0x000fe40003f06270 */
[C---:B------:R-:W-:Y:S01]  /*0430*/  SHF.L.U64.HI R10, R18.reuse, 0x2, R3 ;  /* 0x00000002120a7819 */ /* 0x040fe20000010203 */
[----:B------:R-:W-:Y:S01]  /*0440*/  IMAD.SHL.U32 R18, R18, 0x4, RZ ;  /* 0x0000000412127824 */ /* 0x000fe200078e00ff */
[----:B------:R-:W-:Y:S02]  /*0450*/  @P3 IADD3.X R9, PT, PT, R0, UR9, RZ, P4, !PT ;  /* 0x0000000900093c10 */ /* 0x000fe4000a7fe4ff */
[----:B------:R-:W-:-:S02]  /*0460*/  LEA R14, P4, R5, R20, 0x2 ;  /* 0x00000014050e7211 */ /* 0x000fc400078810ff */
[----:B------:R-:W-:Y:S01]  /*0470*/  IADD3 R16, P6, PT, R18, UR8, RZ ;  /* 0x0000000812107c10 */ /* 0x000fe2000ffde0ff */
[----:B------:R-:W5:Y:S01]  /*0480*/  @P3 LDG.E R26, desc[UR6][R8.64+0x400] ;  /* 0x00040006081a3981 */ /* 0x000f62000c1e1900 */
[----:B------:R-:W-:Y:S02]  /*0490*/  @P2 IADD3 R4, P5, PT, R24, UR8, RZ ;  /* 0x0000000818042c10 */ /* 0x000fe4000ffbe0ff */
[----:B------:R-:W-:Y:S02]  /*04a0*/  IADD3.X R17, PT, PT, R10, UR9, RZ, P6, !PT ;  /* 0x000000090a117c10 */ /* 0x000fe4000b7fe4ff */
[----:B------:R-:W-:Y:S02]  /*04b0*/  IADD3 R18, P6, PT, R18, UR10, RZ ;  /* 0x0000000a12127c10 */ /* 0x000fe4000ffde0ff */
[----:B------:R-:W-:Y:S02]  /*04c0*/  LEA.HI.X R15, R5, R21, R11, 0x2, P4 ;  /* 0x00000015050f7211 */ /* 0x000fe400020f140b */
[----:B------:R-:W-:-:S02]  /*04d0*/  @P1 IADD3 R2, P4, PT, R24, UR8, RZ ;  /* 0x0000000818021c10 */ /* 0x000fc4000ff9e0ff */
[----:B------:R-:W-:Y:S02]  /*04e0*/  IADD3.X R19, PT, PT, R10, UR11, RZ, P6, !PT ;  /* 0x0000000b0a137c10 */ /* 0x000fe4000b7fe4ff */
[----:B------:R-:W-:Y:S02]  /*04f0*/  @P2 IADD3.X R5, PT, PT, R0, UR9, RZ, P5, !PT ;  /* 0x0000000900052c10 */ /* 0x000fe4000affe4ff */
[----:B------:R-:W-:Y:S02]  /*0500*/  LEA R22, P6, R7, R20, 0x2 ;  /* 0x0000001407167211 */ /* 0x000fe400078c10ff */
[----:B------:R-:W-:Y:S01]  /*0510*/  ISETP.GE.AND P5, PT, R32, R27, PT ;  /* 0x0000001b2000720c */ /* 0x000fe20003fa6270 */
[----:B------:R-:W5:Y:S01]  /*0520*/  @P2 LDG.E R13, desc[UR6][R4.64+0x800] ;  /* 0x00080006040d2981 */ /* 0x000f62000c1e1900 */
[----:B------:R-:W-:Y:S02]  /*0530*/  @P1 IADD3.X R3, PT, PT, R0, UR9, RZ, P4, !PT ;  /* 0x0000000900031c10 */ /* 0x000fe4000a7fe4ff */
[----:B------:R-:W-:-:S02]  /*0540*/  @P0 IADD3 R34, P4, PT, R24, UR8, RZ ;  /* 0x0000000818220c10 */ /* 0x000fc4000ff9e0ff */
[----:B------:R-:W-:Y:S01]  /*0550*/  LEA.HI.X R23, R7, R21, R6, 0x2, P6 ;  /* 0x0000001507177211 */ /* 0x000fe200030f1406 */
[----:B------:R-:W5:Y:S01]  /*0560*/  @P1 LDG.E R12, desc[UR6][R2.64+0xc00] ;  /* 0x000c0006020c1981 */ /* 0x000f62000c1e1900 */
[----:B------:R-:W-:Y:S02]  /*0570*/  IADD3 R24, P6, PT, R24, UR10, RZ ;  /* 0x0000000a18187c10 */ /* 0x000fe4000ffde0ff */
[C---:B------:R-:W-:Y:S01]  /*0580*/  @P0 IADD3.X R35, PT, PT, R0.reuse, UR9, RZ, P4, !PT ;  /* 0x0000000900230c10 */ /* 0x040fe2000a7fe4ff */
[----:B------:R-:W5:Y:S01]  /*0590*/  @P3 LDG.E R7, desc[UR6][R22.64+0x400] ;  /* 0x0004000616073981 */ /* 0x000f62000c1e1900 */
[----:B------:R-:W-:-:S03]  /*05a0*/  IADD3.X R25, PT, PT, R0, UR11, RZ, P6, !PT ;  /* 0x0000000b00197c10 */ /* 0x000fc6000b7fe4ff */
[----:B------:R-:W5:Y:S04]  /*05b0*/  @!P5 LDG.E R11, desc[UR6][R14.64] ;  /* 0x000000060e0bd981 */ /* 0x000f68000c1e1900 */
[----:B------:R-:W5:Y:S04]  /*05c0*/  @!P5 LDG.E R10, desc[UR6][R16.64] ;  /* 0x00000006100ad981 */ /* 0x000f68000c1e1900 */
[----:B------:R-:W5:Y:S04]  /*05d0*/  @!P5 LDG.E R9, desc[UR6][R18.64] ;  /* 0x000000061209d981 */ /* 0x000f68000c1e1900 */
[----:B------:R0:W5:Y:S04]  /*05e0*/  @P0 LDG.E R8, desc[UR6][R34.64+0x1000] ;  /* 0x0010000622080981 */ /* 0x000168000c1e1900 */
[----:B------:R-:W5:Y:S04]  /*05f0*/  @P2 LDG.E R6, desc[UR6][R22.64+0x800] ;  /* 0x0008000616062981 */ /* 0x000f68000c1e1900 */
[----:B------:R-:W5:Y:S04]  /*0600*/  @P1 LDG.E R5, desc[UR6][R22.64+0xc00] ;  /* 0x000c000616051981 */ /* 0x000f68000c1e1900 */
[----:B------:R1:W5:Y:S04]  /*0610*/  @P0 LDG.E R4, desc[UR6][R22.64+0x1000] ;  /* 0x0010000616040981 */ /* 0x000368000c1e1900 */
[----:B------:R-:W5:Y:S04]  /*0620*/  @P3 LDG.E R3, desc[UR6][R24.64+0x400] ;  /* 0x0004000618033981 */ /* 0x000f68000c1e1900 */
[----:B------:R-:W5:Y:S04]  /*0630*/  @P2 LDG.E R2, desc[UR6][R24.64+0x800] ;  /* 0x0008000618022981 */ /* 0x000f68000c1e1900 */
[----:B------:R-:W5:Y:S04]  /*0640*/  @P1 LDG.E R0, desc[UR6][R24.64+0xc00] ;  /* 0x000c000618001981 */ /* 0x000f68000c1e1900 */
[----:B------:R2:W5:Y:S01]  /*0650*/  @P0 LDG.E R31, desc[UR6][R24.64+0x1000] ;  /* 0x00100006181f0981 */ /* 0x000562000c1e1900 */
[----:B0-----:R-:W-:-:S05]  /*0660*/  @P5 IMAD.IADD R34, R32, 0x1, -R27 ;  /* 0x0000000120225824 */ /* 0x001fca00078e0a1b */
[----:B------:R-:W-:-:S04]  /*0670*/  @P5 IADD3 R35, P4, PT, R34, R36, RZ ;  /* 0x0000002422235210 */ /* 0x000fc80007f9e0ff */
[----:B------:R-:W-:Y:S02]  /*0680*/  @P5 LEA.HI.X.SX32 R34, R34, R37, 0x1, P4 ;  /* 0x0000002522225211 */ /* 0x000fe400020f0eff */
[----:B------:R-:W-:Y:S02]  /*0690*/  @P5 IADD3 R33, P6, PT, R33, R35, RZ ;  /* 0x0000002321215210 */ /* 0x000fe40007fde0ff */
[----:B------:R-:W-:-:S03]  /*06a0*/  @P5 LEA R20, P4, R35, R20, 0x2 ;  /* 0x0000001423145211 */ /* 0x000fc600078810ff */
[--C-:B-1----:R-:W-:Y:S02]  /*06b0*/  @P5 IMAD.X R22, RZ, RZ, R34.reuse, P6 ;  /* 0x000000ffff165224 */ /* 0x102fe400030e0622 */
[----:B------:R-:W-:Y:S01]  /*06c0*/  @P5 IMAD.SHL.U32 R23, R33, 0x4, RZ ;  /* 0x0000000421175824 */ /* 0x000fe200078e00ff */
[----:B------:R-:W-:Y:S02]  /*06d0*/  @P5 LEA.HI.X R21, R35, R21, R34, 0x2, P4 ;  /* 0x0000001523155211 */ /* 0x000fe400020f1422 */
[----:B------:R-:W-:Y:S02]  /*06e0*/  @P5 SHF.L.U64.HI R33, R33, 0x2, R22 ;  /* 0x0000000221215819 */ /* 0x000fe40000010216 */
[C---:B------:R-:W-:Y:S02]  /*06f0*/  @P5 IADD3 R22, P4, PT, R23.reuse, UR8, RZ ;  /* 0x0000000817165c10 */ /* 0x040fe4000ff9e0ff */
[----:B--2---:R-:W-:Y:S02]  /*0700*/  @P5 IADD3 R24, P6, PT, R23, UR10, RZ ;  /* 0x0000000a17185c10 */ /* 0x004fe4000ffde0ff */
[----:B------:R-:W-:-:S02]  /*0710*/  @P5 IADD3.X R23, PT, PT, R33, UR9, RZ, P4, !PT ;  /* 0x0000000921175c10 */ /* 0x000fc4000a7fe4ff */
[----:B------:R-:W-:Y:S01]  /*0720*/  @P5 IADD3.X R25, PT, PT, R33, UR11, RZ, P6, !PT ;  /* 0x0000000b21195c10 */ /* 0x000fe2000b7fe4ff */
[----:B------:R0:W5:Y:S04]  /*0730*/  @!P3 LDG.E R26, desc[UR6][R16.64+0x400] ;  /* 0x00040006101ab981 */ /* 0x000168000c1e1900 */
[----:B------:R0:W5:Y:S04]  /*0740*/  @!P2 LDG.E R13, desc[UR6][R16.64+0x800] ;  /* 0x00080006100da981 */ /* 0x000168000c1e1900 */
[----:B------:R0:W5:Y:S04]  /*0750*/  @!P1 LDG.E R12, desc[UR6][R16.64+0xc00] ;  /* 0x000c0006100c9981 */ /* 0x000168000c1e1900 */
[----:B------:R0:W5:Y:S04]  /*0760*/  @!P3 LDG.E R7, desc[UR6][R14.64+0x400] ;  /* 0x000400060e07b981 */ /* 0x000168000c1e1900 */
        /* <DEDUP_REMOVED lines=12> */
.L_x_186:
[----:B------:R-:W0:Y:S01]  /*0830*/  LDC.64 R14, c[0x0][0x3b0] ;  /* 0x0000ec00ff0e7b82 */ /* 0x000e220000000a00 */
[C---:B------:R-:W-:Y:S01]  /*0840*/  IMAD.IADD R4, R32.reuse, 0x1, -R27 ;  /* 0x0000000120047824 */ /* 0x040fe200078e0a1b */
[----:B------:R-:W-:Y:S01]  /*0850*/  IADD3 R3, P0, P1, R29, R33, R36 ;  /* 0x000000211d037210 */ /* 0x000fe2000791e024 */
[----:B------:R-:W-:-:S03]  /*0860*/  VIADD R6, R32, 0x100 ;  /* 0x0000010020067836 */ /* 0x000fc60000000000 */
[----:B------:R-:W-:Y:S02]  /*0870*/  IADD3 R3, P3, PT, R4, R3, RZ ;  /* 0x0000000304037210 */ /* 0x000fe40007f7e0ff */
[----:B------:R-:W-:Y:S02]  /*0880*/  IADD3.X R2, PT, PT, RZ, RZ, RZ, P0, P1 ;  /* 0x000000ffff027210 */ /* 0x000fe400007e24ff */
[----:B------:R-:W-:Y:S02]  /*0890*/  IADD3 R17, P1, P2, R32, R0, R33 ;  /* 0x0000000020117210 */ /* 0x000fe40007a3e021 */
[----:B------:R-:W-:Y:S01]  /*08a0*/  LEA.HI.X.SX32 R0, R4, R2, 0x1, P3 ;  /* 0x0000000204007211 */ /* 0x000fe200018f0eff */
[----:B------:R-:W-:Y:S01]  /*08b0*/  VIADD R4, R32, 0x200 ;  /* 0x0000020020047836 */ /* 0x000fe20000000000 */
[----:B------:R-:W-:Y:S02]  /*08c0*/  IADD3.X R2, PT, PT, RZ, RZ, RZ, P1, P2 ;  /* 0x000000ffff027210 */ /* 0x000fe40000fe44ff */
[-C--:B------:R-:W-:Y:S01]  /*08d0*/  ISETP.GE.AND P0, PT, R6, R27.reuse, PT ;  /* 0x0000001b0600720c */ /* 0x080fe20003f06270 */
[----:B------:R-:W-:Y:S01]  /*08e0*/  IMAD R5, R0, 0xc, RZ ;  /* 0x0000000c00057824 */ /* 0x000fe200078e02ff */
[CC--:B------:R-:W-:Y:S01]  /*08f0*/  ISETP.GE.AND P1, PT, R32.reuse, R27.reuse, PT ;  /* 0x0000001b2000720c */ /* 0x0c0fe20003f26270 */
[----:B------:R-:W-:Y:S01]  /*0900*/  VIADD R0, R32, 0x300 ;  /* 0x0000030020007836 */ /* 0x000fe20000000000 */
[----:B------:R-:W-:Y:S01]  /*0910*/  ISETP.GE.AND P2, PT, R4, R27, PT ;  /* 0x0000001b0400720c */ /* 0x000fe20003f46270 */
[----:B0-----:R-:W-:-:S03]  /*0920*/  IMAD.WIDE.U32 R16, R17, 0xc, R14 ;  /* 0x0000000c11107825 */ /* 0x001fc600078e000e */
[----:B------:R-:W-:Y:S01]  /*0930*/  ISETP.GE.AND P3, PT, R0, R27, PT ;  /* 0x0000001b0000720c */ /* 0x000fe20003f66270 */
[----:B------:R-:W-:-:S04]  /*0940*/  IMAD.WIDE.U32 R14, R3, 0xc, R14 ;  /* 0x0000000c030e7825 */ /* 0x000fc800078e000e */
[----:B------:R-:W-:Y:S01]  /*0950*/  IMAD R3, R2, 0xc, RZ ;  /* 0x0000000c02037824 */ /* 0x000fe200078e02ff */
[----:B------:R-:W-:Y:S01]  /*0960*/  LOP3.LUT R2, R32, 0x400, RZ, 0xfc, !PT ;  /* 0x0000040020027812 */ /* 0x000fe200078efcff */
[----:B------:R-:W-:Y:S02]  /*0970*/  IMAD.IADD R15, R15, 0x1, R5 ;  /* 0x000000010f0f7824 */ /* 0x000fe400078e0205 */
[----:B------:R-:W-:Y:S01]  /*0980*/  IMAD.IADD R17, R17, 0x1, R3 ;  /* 0x0000000111117824 */ /* 0x000fe200078e0203 */
[----:B------:R-:W-:Y:S02]  /*0990*/  ISETP.GE.AND P4, PT, R2, R27, PT ;  /* 0x0000001b0200720c */ /* 0x000fe40003f86270 */
[----:B------:R1:W5:Y:S04]  /*09a0*/  @P0 LDG.E R7, desc[UR6][R14.64+0xc00] ;  /* 0x000c00060e070981 */ /* 0x000368000c1e1900 */
        /* <DEDUP_REMOVED lines=29> */
.L_x_187:
[----:B01----:R-:W0:Y:S01]  /*0b80*/  S2R R14, SR_CgaCtaId ;  /* 0x00000000000e7919 */ /* 0x003e220000008800 */
[----:B------:R-:W-:Y:S01]  /*0b90*/  MOV R15, 0x400 ;  /* 0x00000400000f7802 */ /* 0x000fe20000000f00 */
[----:B------:R-:W-:-:S03]  /*0ba0*/  IMAD.IADD R28, R28, 0x1, -R29 ;  /* 0x000000011c1c7824 */ /* 0x000fc600078e0a1d */
[----:B0-----:R-:W-:-:S05]  /*0bb0*/  LEA R15, R14, R15, 0x18 ;  /* 0x0000000f0e0f7211 */ /* 0x001fca00078ec0ff */
[----:B------:R-:W-:-:S05]  /*0bc0*/  IMAD R17, R32, 0xc, R15 ;  /* 0x0000000c20117824 */ /* 0x000fca00078e020f */
[----:B-----5:R-:W-:Y:S04]  /*0bd0*/  STS [R17], R11 ;  /* 0x0000000b11007388 */ /* 0x020fe80000000800 */
[----:B------:R-:W-:Y:S04]  /*0be0*/  STS [R17+0x4], R10 ;  /* 0x0000040a11007388 */ /* 0x000fe80000000800 */
[----:B------:R-:W-:Y:S04]  /*0bf0*/  STS [R17+0x8], R9 ;  /* 0x0000080911007388 */ /* 0x000fe80000000800 */
        /* <DEDUP_REMOVED lines=8> */
[----:B------:R1:W-:Y:S04]  /*0c80*/  STS [R17+0x2408], R0 ;  /* 0x0024080011007388 */ /* 0x0003e80000000800 */
[----:B------:R2:W-:Y:S04]  /*0c90*/  STS [R17+0x3000], R4 ;  /* 0x0030000411007388 */ /* 0x0005e80000000800 */
[----:B------:R2:W-:Y:S04]  /*0ca0*/  STS [R17+0x3004], R8 ;  /* 0x0030040811007388 */ /* 0x0005e80000000800 */
[----:B------:R2:W-:Y:S01]  /*0cb0*/  STS [R17+0x3008], R31 ;  /* 0x0030081f11007388 */ /* 0x0005e20000000800 */
[----:B------:R-:W-:Y:S01]  /*0cc0*/  BAR.SYNC.DEFER_BLOCKING 0x0 ;  /* 0x0000000000007b1d */ /* 0x000fe20000010000 */
[----:B0-----:R-:W-:-:S07]  /*0cd0*/  IMAD R3, R32, 0x5, RZ ;  /* 0x0000000520037824 */ /* 0x001fce00078e02ff */
[----:B------:R-:W-:Y:S01]  /*0ce0*/  PREEXIT ;  /* 0x000000000000782d */ /* 0x000fe20000000000 */
[----:B-1----:R-:W-:Y:S01]  /*0cf0*/  IMAD.IADD R0, R27, 0x1, R28 ;  /* 0x000000011b007824 */ /* 0x002fe200078e021c */
[----:B------:R-:W-:Y:S04]  /*0d00*/  BSSY.RECONVERGENT B0, `(.L_x_188) ;  /* 0x000001b000007945 */ /* 0x000fe80003800200 */
[----:B------:R-:W-:-:S04]  /*0d10*/  VIMNMX R2, PT, PT, R0, R3, PT ;  /* 0x0000000300027248 */ /* 0x000fc80003fe0100 */
[C---:B------:R-:W-:Y:S01]  /*0d20*/  ISETP.GE.AND P0, PT, R2.reuse, R28, PT ;  /* 0x0000001c0200720c */ /* 0x040fe20003f06270 */
[----:B------:R-:W-:Y:S01]  /*0d30*/  IMAD.IADD R28, R2, 0x1, -R28 ;  /* 0x00000001021c7824 */ /* 0x000fe200078e0a1c */
[----:B------:R-:W-:-:S04]  /*0d40*/  VIMNMX R3, PT, PT, R27, R2, PT ;  /* 0x000000021b037248 */ /* 0x000fc80003fe0100 */
[----:B------:R-:W-:-:S04]  /*0d50*/  SEL R28, R28, RZ, P0 ;  /* 0x000000ff1c1c7207 */ /* 0x000fc80000000000 */
[----:B------:R-:W-:-:S13]  /*0d60*/  ISETP.GE.AND P0, PT, R28, R3, PT ;  /* 0x000000031c00720c */ /* 0x000fda0003f06270 */
[----:B--2---:R-:W-:Y:S05]  /*0d70*/  @P0 BRA `(.L_x_189) ;  /* 0x00000000004c0947 */ /* 0x004fea0003800000 */
[----:B------:R-:W-:-:S07]  /*0d80*/  IMAD.IADD R4, R27, 0x1, R2 ;  /* 0x000000011b047824 */ /* 0x000fce00078e0202 */
.L_x_190:
        /* <DEDUP_REMOVED lines=18> */
.L_x_189:
[----:B------:R-:W-:Y:S05]  /*0eb0*/  BSYNC.RECONVERGENT B0 ;  /* 0x0000000000007941 */ /* 0x000fea0003800200 */
.L_x_188:
        /* <DEDUP_REMOVED lines=19> */
.L_x_192:
[----:B------:R-:W-:Y:S05]  /*0ff0*/  BSYNC.RECONVERGENT B0 ;  /* 0x0000000000007941 */ /* 0x000fea0003800200 */
.L_x_191:
        /* <DEDUP_REMOVED lines=25> */
.L_x_194:
[----:B------:R-:W-:Y:S05]  /*1190*/  BSYNC.RECONVERGENT B0 ;  /* 0x0000000000007941 */ /* 0x000fea0003800200 */
.L_x_193:
        /* <DEDUP_REMOVED lines=20> */
.L_x_196:
[----:B------:R-:W-:Y:S05]  /*12e0*/  BSYNC.RECONVERGENT B0 ;  /* 0x0000000000007941 */ /* 0x000fea0003800200 */
.L_x_195:
[----:B------:R-:W5:Y:S01]  /*12f0*/  S2UR UR5, SR_CgaCtaId ;  /* 0x00000000000579c3 */ /* 0x000f620000008800 */
[----:B-12---:R-:W-:Y:S01]  /*1300*/  SEL R11, R6, R7, P0 ;  /* 0x00000007060b7207 */ /* 0x006fe20000000000 */
[----:B------:R-:W-:Y:S01]  /*1310*/  UMOV UR4, 0x400 ;  /* 0x0000040000047882 */ /* 0x000fe20000000000 */
[----:B------:R0:W-:Y:S01]  /*1320*/  @!P0 LDS R7, [R17+0x8] ;  /* 0x0000080011078984 */ /* 0x0001e20000000800 */
[----:B------:R-:W-:Y:S01]  /*1330*/  VIADD R18, R14, 0x1 ;  /* 0x000000010e127836 */ /* 0x000fe20000000000 */
[----:B------:R-:W-:Y:S01]  /*1340*/  BSSY.RECONVERGENT B0, `(.L_x_197) ;  /* 0x000001e000007945 */ /* 0x000fe20003800200 */
[----:B------:R-:W-:Y:S01]  /*1350*/  @P1 IMAD.MOV R18, RZ, RZ, R14 ;  /* 0x000000ffff121224 */ /* 0x000fe200078e020e */
[----:B------:R-:W1:Y:S01]  /*1360*/  @P0 LDS R6, [R15+0x8] ;  /* 0x000008000f060984 */ /* 0x000e620000000800 */
[----:B------:R-:W-:Y:S01]  /*1370*/  VIADD R19, R16, 0x1 ;  /* 0x0000000110137836 */ /* 0x000fe20000000000 */
[----:B------:R-:W-:Y:S01]  /*1380*/  PLOP3.LUT P0, PT, PT, PT, PT, 0x8, 0x80 ;  /* 0x000000000080781c */ /* 0x000fe20003f0e170 */
[----:B------:R-:W-:Y:S01]  /*1390*/  @!P1 IMAD.MOV R19, RZ, RZ, R16 ;  /* 0x000000ffff139224 */ /* 0x000fe200078e0210 */
[----:B0--3--:R-:W-:Y:S01]  /*13a0*/  SEL R17, R10, R5, P1 ;  /* 0x000000050a117207 */ /* 0x009fe20000800000 */
[----:B------:R-:W-:Y:S01]  /*13b0*/  VIADD R22, R18, 0x1 ;  /* 0x0000000112167836 */ /* 0x000fe20000000000 */
[----:B----4-:R-:W-:Y:S01]  /*13c0*/  SEL R16, R9, R8, P1 ;  /* 0x0000000809107207 */ /* 0x010fe20000800000 */
[C---:B------:R-:W-:Y:S01]  /*13d0*/  VIADD R23, R19.reuse, 0x1 ;  /* 0x0000000113177836 */ /* 0x040fe20000000000 */
        /* <DEDUP_REMOVED lines=20> */
.L_x_198:
[----:B------:R-:W-:Y:S05]  /*1520*/  BSYNC.RECONVERGENT B0 ;  /* 0x0000000000007941 */ /* 0x000fea0003800200 */
.L_x_197:
        /* <DEDUP_REMOVED lines=23> */
.L_x_200:
[----:B------:R-:W-:Y:S05]  /*16a0*/  BSYNC.RECONVERGENT B0 ;  /* 0x0000000000007941 */ /* 0x000fea0003800200 */
.L_x_199:
        /* <DEDUP_REMOVED lines=10> */
[----:B------:R-:W-:-:S03]  /*1750*/  LOP3.LUT R37, R32, 0x3e0, RZ, 0xc0, !PT ;  /* 0x000003e020257812 */ /* 0x000fc600078ec0ff */
[----:B0-----:R-:W-:-:S04]  /*1760*/  IMAD R5, R5, 0x20, R8 ;  /* 0x0000002005057824 */ /* 0x001fc800078e0208 */
[----:B------:R-:W-:-:S04]  /*1770*/  IMAD R5, R5, 0x5, RZ ;  /* 0x0000000505057824 */ /* 0x000fc800078e02ff */
[----:B------:R-:W-:Y:S02]  /*1780*/  IMAD R6, R5, 0xc, R14 ;  /* 0x0000000c05067824 */ /* 0x000fe400078e020e */
[----:B------:R-:W-:-:S03]  /*1790*/  IMAD R5, R8, -0x4, R5 ;  /* 0xfffffffc08057824 */ /* 0x000fc600078e0205 */
[----:B------:R-:W-:Y:S01]  /*17a0*/  STS [R6], R3 ;  /* 0x0000000306007388 */ /* 0x000fe20000000800 */
[----:B------:R-:W-:-:S03]  /*17b0*/  IMAD R5, R5, 0xc, R14 ;  /* 0x0000000c05057824 */ /* 0x000fc600078e020e */
[----:B------:R0:W-:Y:S04]  /*17c0*/  STS [R6+0x4], R2 ;  /* 0x0000040206007388 */ /* 0x0001e80000000800 */
[----:B------:R1:W-:Y:S04]  /*17d0*/  STS [R6+0x8], R4 ;  /* 0x0000080406007388 */ /* 0x0003e80000000800 */
[----:B------:R-:W-:Y:S01]  /*17e0*/  STS [R6+0xc], R13 ;  /* 0x00000c0d06007388 */ /* 0x000fe20000000800 */
[----:B0-----:R-:W0:Y:S03]  /*17f0*/  LDC.64 R2, c[0x0][0x3b0] ;  /* 0x0000ec00ff027b82 */ /* 0x001e260000000a00 */
[----:B------:R-:W-:Y:S01]  /*1800*/  STS [R6+0x10], R12 ;  /* 0x0000100c06007388 */ /* 0x000fe20000000800 */
[----:B-1----:R-:W-:-:S03]  /*1810*/  LOP3.LUT R4, R32, 0x1f, RZ, 0xc0, !PT ;  /* 0x0000001f20047812 */ /* 0x002fc600078ec0ff */
[----:B------:R-:W-:Y:S02]  /*1820*/  STS [R6+0x14], R11 ;  /* 0x0000140b06007388 */ /* 0x000fe40000000800 */
[----:B------:R-:W-:Y:S02]  /*1830*/  IMAD R37, R37, 0x5, R4 ;  /* 0x0000000525257824 */ /* 0x000fe400078e0204 */
[----:B------:R-:W-:Y:S04]  /*1840*/  STS [R6+0x18], R17 ;  /* 0x0000181106007388 */ /* 0x000fe80000000800 */
[----:B------:R-:W-:Y:S01]  /*1850*/  STS [R6+0x1c], R16 ;  /* 0x00001c1006007388 */ /* 0x000fe20000000800 */
[----:B------:R-:W-:-:S03]  /*1860*/  IADD3 R37, P0, PT, R30, R37, RZ ;  /* 0x000000251e257210 */ /* 0x000fc60007f1e0ff */
[----:B------:R-:W-:Y:S04]  /*1870*/  STS [R6+0x20], R15 ;  /* 0x0000200f06007388 */ /* 0x000fe80000000800 */
[----:B------:R-:W-:Y:S01]  /*1880*/  STS [R6+0x24], R19 ;  /* 0x0000241306007388 */ /* 0x000fe20000000800 */
[----:B0-----:R-:W-:-:S03]  /*1890*/  IMAD.WIDE.U32 R2, R37, 0xc, R2 ;  /* 0x0000000c25027825 */ /* 0x001fc600078e0002 */
[----:B------:R0:W-:Y:S04]  /*18a0*/  STS [R6+0x28], R0 ;  /* 0x0000280006007388 */ /* 0x0001e80000000800 */
[----:B------:R-:W-:Y:S04]  /*18b0*/  STS [R6+0x2c], R18 ;  /* 0x00002c1206007388 */ /* 0x000fe80000000800 */
[----:B------:R-:W-:Y:S01]  /*18c0*/  STS [R6+0x30], R21 ;  /* 0x0000301506007388 */ /* 0x000fe20000000800 */
[----:B0-----:R-:W-:-:S03]  /*18d0*/  IMAD.X R0, RZ, RZ, RZ, P0 ;  /* 0x000000ffff007224 */ /* 0x001fc600000e06ff */
[----:B------:R-:W-:Y:S01]  /*18e0*/  STS [R6+0x34], R23 ;  /* 0x0000341706007388 */ /* 0x000fe20000000800 */
[----:B------:R-:W-:-:S03]  /*18f0*/  IMAD R37, R0, 0xc, RZ ;  /* 0x0000000c00257824 */ /* 0x000fc600078e02ff */
        /* <DEDUP_REMOVED lines=34> */
.L_x_201:
[----:B------:R-:W0:Y:S01]  /*1b20*/  S2R R5, SR_LANEID ;  /* 0x0000000000057919 */ /* 0x000e220000000000 */
[----:B------:R-:W-:Y:S01]  /*1b30*/  SHF.R.U32.HI R6, RZ, 0x5, R32 ;  /* 0x00000005ff067819 */ /* 0x000fe20000011620 */
[----:B------:R-:W1:Y:S01]  /*1b40*/  LDCU.64 UR4, c[0x0][0x388] ;  /* 0x00007100ff0477ac */ /* 0x000e620008000a00 */
[C---:B------:R-:W-:Y:S02]  /*1b50*/  LOP3.LUT R7, R32.reuse, 0x1f, RZ, 0xc0, !PT ;  /* 0x0000001f20077812 */ /* 0x040fe400078ec0ff */
[----:B------:R-:W-:Y:S01]  /*1b60*/  LOP3.LUT R32, R32, 0x3e0, RZ, 0xc0, !PT ;  /* 0x000003e020207812 */ /* 0x000fe200078ec0ff */
[----:B------:R-:W2:Y:S02]  /*1b70*/  LDCU.128 UR8, c[0x0][0x390] ;  /* 0x00007200ff0877ac */ /* 0x000ea40008000c00 */
[----:B------:R-:W-:Y:S02]  /*1b80*/  IMAD.IADD R30, R30, 0x1, R7 ;  /* 0x000000011e1e7824 */ /* 0x000fe400078e0207 */
[----:B0-----:R-:W-:-:S04]  /*1b90*/  IMAD R6, R6, 0x20, R5 ;  /* 0x0000002006067824 */ /* 0x001fc800078e0205 */
[----:B------:R-:W-:-:S04]  /*1ba0*/  IMAD R6, R6, 0x5, RZ ;  /* 0x0000000506067824 */ /* 0x000fc800078e02ff */
[----:B------:R-:W-:Y:S02]  /*1bb0*/  IMAD R5, R5, -0x4, R6 ;  /* 0xfffffffc05057824 */ /* 0x000fe400078e0206 */
[--C-:B------:R-:W-:Y:S02]  /*1bc0*/  IMAD R8, R6, 0xc, R14.reuse ;  /* 0x0000000c06087824 */ /* 0x100fe400078e020e */
[----:B------:R-:W-:-:S03]  /*1bd0*/  IMAD R14, R5, 0xc, R14 ;  /* 0x0000000c050e7824 */ /* 0x000fc600078e020e */
[----:B------:R0:W-:Y:S04]  /*1be0*/  STS [R8], R3 ;  /* 0x0000000308007388 */ /* 0x0001e80000000800 */
[----:B------:R1:W-:Y:S04]  /*1bf0*/  STS [R8+0x4], R2 ;  /* 0x0000040208007388 */ /* 0x0003e80000000800 */
[----:B------:R2:W-:Y:S01]  /*1c00*/  STS [R8+0x8], R4 ;  /* 0x0000080408007388 */ /* 0x0005e20000000800 */
[----:B0-----:R-:W-:-:S03]  /*1c10*/  IMAD R3, R32, 0x5, RZ ;  /* 0x0000000520037824 */ /* 0x001fc600078e02ff */
[----:B------:R-:W-:Y:S02]  /*1c20*/  STS [R8+0xc], R13 ;  /* 0x00000c0d08007388 */ /* 0x000fe40000000800 */
[----:B------:R-:W-:Y:S02]  /*1c30*/  IADD3 R30, P0, PT, R3, R30, RZ ;  /* 0x0000001e031e7210 */ /* 0x000fe40007f1e0ff */
[----:B------:R-:W-:Y:S04]  /*1c40*/  STS [R8+0x10], R12 ;  /* 0x0000100c08007388 */ /* 0x000fe80000000800 */
[----:B------:R-:W-:Y:S01]  /*1c50*/  STS [R8+0x14], R11 ;  /* 0x0000140b08007388 */ /* 0x000fe20000000800 */
[----:B------:R-:W-:Y:S02]  /*1c60*/  IMAD.X R3, RZ, RZ, RZ, P0 ;  /* 0x000000ffff037224 */ /* 0x000fe400000e06ff */
[----:B------:R-:W-:Y:S01]  /*1c70*/  IMAD.SHL.U32 R6, R30, 0x4, RZ ;  /* 0x000000041e067824 */ /* 0x000fe200078e00ff */
[----:B------:R-:W-:Y:S04]  /*1c80*/  STS [R8+0x18], R17 ;  /* 0x0000181108007388 */ /* 0x000fe80000000800 */
[----:B------:R-:W-:Y:S01]  /*1c90*/  STS [R8+0x1c], R16 ;  /* 0x00001c1008007388 */ /* 0x000fe20000000800 */
[----:B-1----:R-:W-:-:S02]  /*1ca0*/  IADD3 R2, P0, PT, R6, UR4, RZ ;  /* 0x0000000406027c10 */ /* 0x002fc4000ff1e0ff */
[----:B--2---:R-:W-:Y:S01]  /*1cb0*/  IADD3 R4, P1, PT, R6, UR8, RZ ;  /* 0x0000000806047c10 */ /* 0x004fe2000ff3e0ff */
[----:B------:R-:W-:Y:S04]  /*1cc0*/  STS [R8+0x20], R15 ;  /* 0x0000200f08007388 */ /* 0x000fe80000000800 */
[----:B------:R-:W-:Y:S04]  /*1cd0*/  STS [R8+0x24], R19 ;  /* 0x0000241308007388 */ /* 0x000fe80000000800 */
[----:B------:R0:W-:Y:S04]  /*1ce0*/  STS [R8+0x28], R0 ;  /* 0x0000280008007388 */ /* 0x0001e80000000800 */
[----:B------:R-:W-:Y:S04]  /*1cf0*/  STS [R8+0x2c], R18 ;  /* 0x00002c1208007388 */ /* 0x000fe80000000800 */
[----:B------:R-:W-:Y:S01]  /*1d00*/  STS [R8+0x30], R21 ;  /* 0x0000301508007388 */ /* 0x000fe20000000800 */
[----:B0-----:R-:W-:-:S03]  /*1d10*/  SHF.L.U64.HI R0, R30, 0x2, R3 ;  /* 0x000000021e007819 */ /* 0x001fc60000010203 */
[----:B------:R-:W-:Y:S01]  /*1d20*/  STS [R8+0x34], R23 ;  /* 0x0000341708007388 */ /* 0x000fe20000000800 */
[----:B------:R-:W-:-:S03]  /*1d30*/  IADD3.X R3, PT, PT, R0, UR5, RZ, P0, !PT ;  /* 0x0000000500037c10 */ /* 0x000fc600087fe4ff */
[----:B------:R-:W-:Y:S01]  /*1d40*/  STS [R8+0x38], R25 ;  /* 0x0000381908007388 */ /* 0x000fe20000000800 */
[----:B------:R-:W-:-:S03]  /*1d50*/  NOP ;  /* 0x0000000000007918 */ /* 0x000fc60000000000 */
[----:B------:R-:W0:Y:S01]  /*1d60*/  LDS R9, [R14] ;  /* 0x000000000e097984 */ /* 0x000e220000000800 */
[----:B------:R-:W-:Y:S02]  /*1d70*/  IADD3 R6, P0, PT, R6, UR10, RZ ;  /* 0x0000000a06067c10 */ /* 0x000fe4000ff1e0ff */
[C---:B------:R-:W-:Y:S01]  /*1d80*/  IADD3.X R5, PT, PT, R0.reuse, UR9, RZ, P1, !PT ;  /* 0x0000000900057c10 */ /* 0x040fe20008ffe4ff */
[----:B------:R-:W1:Y:S01]  /*1d90*/  LDS R11, [R14+0x4] ;  /* 0x000004000e0b7984 */ /* 0x000e620000000800 */
[----:B------:R-:W-:-:S03]  /*1da0*/  IADD3.X R7, PT, PT, R0, UR11, RZ, P0, !PT ;  /* 0x0000000b00077c10 */ /* 0x000fc600087fe4ff */
        /* <DEDUP_REMOVED lines=29> */
.L_x_185:
[----:B------:R-:W0:Y:S01]  /*1f80*/  LDC.64 R2, c[0x0][0x3c8] ;  /* 0x0000f200ff027b82 */ /* 0x000e220000000a00 */
[----:B------:R-:W1:Y:S07]  /*1f90*/  LDCU.U8 UR4, c[0x0][0x380] ;  /* 0x00007000ff0477ac */ /* 0x000e6e0008000000 */
[----:B------:R-:W2:Y:S08]  /*1fa0*/  LDC R6, c[0x0][0x3d0] ;  /* 0x0000f400ff067b82 */ /* 0x000eb00000000800 */
[----:B------:R-:W3:Y:S01]  /*1fb0*/  LDC R12, c[0x0][0x3a8] ;  /* 0x0000ea00ff0c7b82 */ /* 0x000ee20000000800 */
[----:B0-----:R-:W-:-:S05]  /*1fc0*/  IMAD.WIDE.U32 R2, R5, 0x4, R2 ;  /* 0x0000000405027825 */ /* 0x001fca00078e0002 */
[----:B------:R-:W4:Y:S04]  /*1fd0*/  LDG.E R4, desc[UR6][R2.64+0x4] ;  /* 0x0000040602047981 */ /* 0x000f28000c1e1900 */
[----:B------:R0:W5:Y:S01]  /*1fe0*/  LDG.E R0, desc[UR6][R2.64] ;  /* 0x0000000602007981 */ /* 0x000162000c1e1900 */
[--C-:B--2---:R-:W-:Y:S01]  /*1ff0*/  IMAD.MOV R8, RZ, RZ, -R6.reuse ;  /* 0x000000ffff087224 */ /* 0x104fe200078e0a06 */
[----:B------:R-:W-:Y:S01]  /*2000*/  SHF.R.U32.HI R6, RZ, 0x1, R6 ;  /* 0x00000001ff067819 */ /* 0x000fe20000011606 */
[----:B-1----:R-:W-:Y:S01]  /*2010*/  UPRMT UR4, UR4, 0x8880, URZ ;  /* 0x0000888004047896 */ /* 0x002fe200080000ff */
[----:B------:R-:W-:Y:S01]  /*2020*/  BSSY.RECONVERGENT B0, `(.L_x_202) ;  /* 0x00000cd000007945 */ /* 0x000fe20003800200 */
[----:B------:R-:W-:Y:S01]  /*2030*/  ACQBULK ;  /* 0x000000000000782e */ /* 0x000fe20000000000 */
[CC--:B------:R-:W-:Y:S01]  /*2040*/  LOP3.LUT R10, R5.reuse, R8.reuse, RZ, 0xc0, !PT ;  /* 0x00000008050a7212 */ /* 0x0c0fe200078ec0ff */
[----:B------:R-:W-:Y:S01]  /*2050*/  IMAD R17, R6, 0x500, RZ ;  /* 0x0000050006117824 */ /* 0x000fe200078e02ff */
[----:B------:R-:W-:Y:S01]  /*2060*/  LOP3.LUT R8, R5, R8, RZ, 0xfc, !PT ;  /* 0x0000000805087212 */ /* 0x000fe200078efcff */
[----:B------:R-:W-:-:S02]  /*2070*/  UISETP.NE.AND UP0, UPT, UR4, URZ, UPT ;  /* 0x000000ff0400728c */ /* 0x000fc4000bf05270 */
[----:B------:R-:W-:Y:S01]  /*2080*/  IMAD.IADD R7, R5, 0x1, -R10 ;  /* 0x0000000105077824 */ /* 0x000fe200078e0a0a */
[----:B------:R-:W-:Y:S01]  /*2090*/  ISETP.NE.AND P0, PT, R8, -0x1, PT ;  /* 0xffffffff0800780c */ /* 0x000fe20003f05270 */
[----:B------:R-:W-:Y:S02]  /*20a0*/  IMAD R5, R10, 0x500, RZ ;  /* 0x000005000a057824 */ /* 0x000fe400078e02ff */
[----:B------:R-:W-:Y:S02]  /*20b0*/  IMAD R7, R7, 0x500, RZ ;  /* 0x0000050007077824 */ /* 0x000fe400078e02ff */
[----:B---3--:R-:W-:-:S03]  /*20c0*/  IMAD.IADD R12, R12, 0x1, -R5 ;  /* 0x000000010c0c7824 */ /* 0x008fc600078e0a05 */
[----:B0-----:R-:W-:Y:S02]  /*20d0*/  VIMNMX.U32 R2, PT, PT, R7, -0x501, !PT ;  /* 0xfffffaff07027848 */ /* 0x001fe40007fe0000 */
[----:B------:R-:W-:Y:S02]  /*20e0*/  VIMNMX.U32 R6, PT, PT, R17, R12, !PT ;  /* 0x0000000c11067248 */ /* 0x000fe40007fe0000 */
[----:B------:R-:W-:-:S03]  /*20f0*/  LOP3.LUT R2, RZ, R2, RZ, 0x33, !PT ;  /* 0x00000002ff027212 */ /* 0x000fc600078e33ff */
        /* <DEDUP_REMOVED lines=8> */
[----:B------:R-:W-:-:S05]  /*2180*/  VIMNMX.U32 R7, PT, PT, R6, R0, PT ;  /* 0x0000000006077248 */ /* 0x000fca0003fe0000 */
[----:B------:R-:W-:Y:S01]  /*2190*/  IMAD.IADD R0, R7, 0x1, -R2 ;  /* 0x0000000107007824 */ /* 0x000fe200078e0a02 */
[----:B------:R-:W-:Y:S06]  /*21a0*/  BRA.U !UP0, `(.L_x_203) ;  /* 0x0000000508847547 */ /* 0x000fec000b800000 */
[----:B------:R-:W0:Y:S01]  /*21b0*/  LDC.64 R6, c[0x0][0x388] ;  /* 0x0000e200ff067b82 */ /* 0x000e220000000a00 */
[C---:B------:R-:W-:Y:S01]  /*21c0*/  IMAD.IADD R9, R32.reuse, 0x1, -R3 ;  /* 0x0000000120097824 */ /* 0x040fe200078e0a03 */
[----:B------:R-:W-:Y:S01]  /*21d0*/  IADD3 R15, P0, PT, R11, R32, RZ ;  /* 0x000000200b0f7210 */ /* 0x000fe20007f1e0ff */
[----:B------:R-:W1:Y:S01]  /*21e0*/  LDCU.128 UR8, c[0x0][0x390] ;  /* 0x00007200ff0877ac */ /* 0x000e620008000c00 */
[C---:B------:R-:W-:Y:S01]  /*21f0*/  VIADD R22, R32.reuse, 0x100 ;  /* 0x0000010020167836 */ /* 0x040fe20000000000 */
[----:B------:R-:W-:Y:S01]  /*2200*/  BSSY.RECONVERGENT B1, `(.L_x_204) ;  /* 0x000002d000017945 */ /* 0x000fe20003800200 */
[----:B------:R-:W-:Y:S01]  /*2210*/  IADD3 R17, P1, P2, R9, R2, R17 ;  /* 0x0000000209117210 */ /* 0x000fe20007a3e011 */
[----:B------:R-:W-:Y:S01]  /*2220*/  IMAD.X R19, RZ, RZ, RZ, P0 ;  /* 0x000000ffff137224 */ /* 0x000fe200000e06ff */
[----:B------:R-:W-:Y:S01]  /*2230*/  SHF.R.S32.HI R9, RZ, 0x1f, R9 ;  /* 0x0000001fff097819 */ /* 0x000fe20000011409 */
[C---:B------:R-:W-:Y:S01]  /*2240*/  VIADD R26, R32.reuse, 0x200 ;  /* 0x00000200201a7836 */ /* 0x040fe20000000000 */
[----:B------:R-:W-:Y:S01]  /*2250*/  IADD3 R10, P0, PT, R5, R15, RZ ;  /* 0x0000000f050a7210 */ /* 0x000fe20007f1e0ff */
[----:B------:R-:W-:Y:S01]  /*2260*/  VIADD R28, R32, 0x300 ;  /* 0x00000300201c7836 */ /* 0x000fe20000000000 */
[----:B------:R-:W-:-:S02]  /*2270*/  IADD3.X R18, PT, PT, R9, RZ, RZ, P1, P2 ;  /* 0x000000ff09127210 */ /* 0x000fc40000fe44ff */
[----:B------:R-:W-:Y:S02]  /*2280*/  CS2R R20, SRZ ;  /* 0x0000000000147805 */ /* 0x000fe4000001ff00 */
[----:B------:R-:W-:Y:S01]  /*2290*/  IADD3 R8, P1, PT, R5, R17, RZ ;  /* 0x0000001105087210 */ /* 0x000fe20007f3e0ff */
[----:B------:R-:W-:-:S05]  /*22a0*/  IMAD.X R9, RZ, RZ, R19, P0 ;  /* 0x000000ffff097224 */ /* 0x000fca00000e0613 */
[C---:B------:R-:W-:Y:S01]  /*22b0*/  SHF.L.U64.HI R9, R10.reuse, 0x2, R9 ;  /* 0x000000020a097819 */ /* 0x040fe20000010209 */
[----:B------:R-:W-:Y:S02]  /*22c0*/  IMAD.SHL.U32 R10, R10, 0x4, RZ ;  /* 0x000000040a0a7824 */ /* 0x000fe400078e00ff */
[----:B0-----:R-:W-:-:S03]  /*22d0*/  IMAD.WIDE.U32 R4, R5, 0x4, R6 ;  /* 0x0000000405047825 */ /* 0x001fc600078e0006 */
[----:B-1----:R-:W-:Y:S01]  /*22e0*/  IADD3 R12, P2, PT, R10, UR8, RZ ;  /* 0x000000080a0c7c10 */ /* 0x002fe2000ff5e0ff */
[--C-:B------:R-:W-:Y:S01]  /*22f0*/  IMAD.X R7, RZ, RZ, R18.reuse, P1 ;  /* 0x000000ffff077224 */ /* 0x100fe200008e0612 */
[-C--:B------:R-:W-:Y:S01]  /*2300*/  LEA R14, P0, R15, R4.reuse, 0x2 ;  /* 0x000000040f0e7211 */ /* 0x080fe200078010ff */
[C---:B------:R-:W-:Y:S01]  /*2310*/  IMAD.SHL.U32 R6, R8.reuse, 0x4, RZ ;  /* 0x0000000408067824 */ /* 0x040fe200078e00ff */
[----:B------:R-:W-:Y:S01]  /*2320*/  LEA R16, P1, R17, R4, 0x2 ;  /* 0x0000000411107211 */ /* 0x000fe200078210ff */
[----:B------:R-:W-:Y:S01]  /*2330*/  IMAD.MOV.U32 R4, RZ, RZ, RZ ;  /* 0x000000ffff047224 */ /* 0x000fe200078e00ff */
[-C--:B------:R-:W-:Y:S02]  /*2340*/  LEA.HI.X R15, R15, R5.reuse, R19, 0x2, P0 ;  /* 0x000000050f0f7211 */ /* 0x080fe400000f1413 */
[----:B------:R-:W-:Y:S01]  /*2350*/  LEA.HI.X R17, R17, R5, R18, 0x2, P1 ;  /* 0x0000000511117211 */ /* 0x000fe200008f1412 */
[----:B------:R-:W-:Y:S01]  /*2360*/  IMAD.IADD R5, R3, 0x1, R0 ;  /* 0x0000000103057824 */ /* 0x000fe200078e0200 */
[----:B------:R-:W-:-:S02]  /*2370*/  SHF.L.U64.HI R2, R8, 0x2, R7 ;  /* 0x0000000208027819 */ /* 0x000fc40000010207 */
[----:B------:R-:W-:Y:S02]  /*2380*/  CS2R R18, SRZ ;  /* 0x0000000000127805 */ /* 0x000fe4000001ff00 */
[----:B------:R-:W-:Y:S02]  /*2390*/  IADD3 R10, P3, PT, R10, UR10, RZ ;  /* 0x0000000a0a0a7c10 */ /* 0x000fe4000ff7e0ff */
[----:B------:R-:W-:Y:S02]  /*23a0*/  ISETP.GE.AND P0, PT, R32, R5, PT ;  /* 0x000000052000720c */ /* 0x000fe40003f06270 */
[C---:B------:R-:W-:Y:S02]  /*23b0*/  IADD3 R8, P4, PT, R6.reuse, UR8, RZ ;  /* 0x0000000806087c10 */ /* 0x040fe4000ff9e0ff */
[----:B------:R-:W-:Y:S02]  /*23c0*/  IADD3 R6, P5, PT, R6, UR10, RZ ;  /* 0x0000000a06067c10 */ /* 0x000fe4000ffbe0ff */
[----:B------:R-:W-:-:S02]  /*23d0*/  IADD3.X R13, PT, PT, R9, UR9, RZ, P2, !PT ;  /* 0x00000009090d7c10 */ /* 0x000fc400097fe4ff */
[----:B------:R-:W-:Y:S02]  /*23e0*/  IADD3.X R11, PT, PT, R9, UR11, RZ, P3, !PT ;  /* 0x0000000b090b7c10 */ /* 0x000fe40009ffe4ff */
[C---:B------:R-:W-:Y:S02]  /*23f0*/  IADD3.X R9, PT, PT, R2.reuse, UR9, RZ, P4, !PT ;  /* 0x0000000902097c10 */ /* 0x040fe4000a7fe4ff */
[----:B------:R-:W-:Y:S01]  /*2400*/  IADD3.X R7, PT, PT, R2, UR11, RZ, P5, !PT ;  /* 0x0000000b02077c10 */ /* 0x000fe2000affe4ff */
[----:B------:R-:W-:Y:S01]  /*2410*/  IMAD.MOV.U32 R2, RZ, RZ, RZ ;  /* 0x000000ffff027224 */ /* 0x000fe200078e00ff */
[-C--:B------:R-:W-:Y:S02]  /*2420*/  ISETP.GE.AND P1, PT, R22, R5.reuse, PT ;  /* 0x000000051600720c */ /* 0x080fe40003f26270 */
[-C--:B------:R-:W-:Y:S02]  /*2430*/  ISETP.GE.AND P2, PT, R26, R5.reuse, PT ;  /* 0x000000051a00720c */ /* 0x080fe40003f46270 */
[----:B------:R-:W-:Y:S01]  /*2440*/  ISETP.GE.AND P3, PT, R28, R5, PT ;  /* 0x000000051c00720c */ /* 0x000fe20003f66270 */
[----:B------:R-:W-:-:S12]  /*2450*/  @P0 BRA `(.L_x_205) ;  /* 0x00000000001c0947 */ /* 0x000fd80003800000 */
[----:B------:R-:W-:-:S13]  /*2460*/  ISETP.GE.AND P0, PT, R32, R3, PT ;  /* 0x000000032000720c */ /* 0x000fda0003f06270 */
[----:B------:R0:W5:Y:S04]  /*2470*/  @!P0 LDG.E R2, desc[UR6][R14.64] ;  /* 0x000000060e028981 */ /* 0x000168000c1e1900 */
[----:B------:R0:W5:Y:S04]  /*2480*/  @!P0 LDG.E R4, desc[UR6][R12.64] ;  /* 0x000000060c048981 */ /* 0x000168000c1e1900 */
[----:B------:R0:W5:Y:S04]  /*2490*/  @!P0 LDG.E R18, desc[UR6][R10.64] ;  /* 0x000000060a128981 */ /* 0x000168000c1e1900 */
[----:B------:R0:W5:Y:S04]  /*24a0*/  @P0 LDG.E R2, desc[UR6][R16.64] ;  /* 0x0000000610020981 */ /* 0x000168000c1e1900 */
[----:B------:R0:W5:Y:S04]  /*24b0*/  @P0 LDG.E R4, desc[UR6][R8.64] ;  /* 0x0000000608040981 */ /* 0x000168000c1e1900 */
[----:B------:R0:W5:Y:S02]  /*24c0*/  @P0 LDG.E R18, desc[UR6][R6.64] ;  /* 0x0000000606120981 */ /* 0x000164000c1e1900 */
.L_x_205:
[----:B------:R-:W-:Y:S05]  /*24d0*/  BSYNC.RECONVERGENT B1 ;  /* 0x0000000000017941 */ /* 0x000fea0003800200 */
.L_x_204:
        /* <DEDUP_REMOVED lines=9> */
.L_x_207:
[----:B------:R-:W-:Y:S05]  /*2570*/  BSYNC.RECONVERGENT B1 ;  /* 0x0000000000017941 */ /* 0x000fea0003800200 */
.L_x_206:
        /* <DEDUP_REMOVED lines=11> */
.L_x_209:
[----:B------:R-:W-:Y:S05]  /*2630*/  BSYNC.RECONVERGENT B1 ;  /* 0x0000000000017941 */ /* 0x000fea0003800200 */
.L_x_208:
[----:B------:R-:W-:Y:S01]  /*2640*/  BSSY.RECONVERGENT B1, `(.L_x_210) ;  /* 0x000000a000017945 */ /* 0x000fe20003800200 */
[----:B------:R-:W-:-:S03]  /*2650*/  CS2R R26, SRZ ;  /* 0x00000000001a7805 */ /* 0x000fc6000001ff00 */
        /* <DEDUP_REMOVED lines=8> */
.L_x_211:
[----:B------:R-:W-:Y:S05]  /*26e0*/  BSYNC.RECONVERGENT B1 ;  /* 0x0000000000017941 */ /* 0x000fea0003800200 */
.L_x_210:
        /* <DEDUP_REMOVED lines=13> */
.L_x_203:
[----:B------:R-:W0:Y:S01]  /*27c0*/  LDC.64 R8, c[0x0][0x3b0] ;  /* 0x0000ec00ff087b82 */ /* 0x000e220000000a00 */
[C---:B------:R-:W-:Y:S01]  /*27d0*/  IADD3 R7, P0, P1, R32.reuse, R11, R5 ;  /* 0x0000000b20077210 */ /* 0x040fe2000791e005 */
[C---:B------:R-:W-:Y:S01]  /*27e0*/  IMAD.IADD R10, R32.reuse, 0x1, -R3 ;  /* 0x00000001200a7824 */ /* 0x040fe200078e0a03 */
[C---:B------:R-:W-:Y:S01]  /*27f0*/  LOP3.LUT R16, R32.reuse, 0x400, RZ, 0xfc, !PT ;  /* 0x0000040020107812 */ /* 0x040fe200078efcff */
[C---:B------:R-:W-:Y:S01]  /*2800*/  VIADD R12, R32.reuse, 0x200 ;  /* 0x00000200200c7836 */ /* 0x040fe20000000000 */
[----:B------:R-:W-:Y:S01]  /*2810*/  IADD3.X R4, PT, PT, RZ, RZ, RZ, P0, P1 ;  /* 0x000000ffff047210 */ /* 0x000fe200007e24ff */
[----:B------:R-:W-:Y:S01]  /*2820*/  VIADD R14, R32, 0x300 ;  /* 0x00000300200e7836 */ /* 0x000fe20000000000 */
[----:B------:R-:W-:Y:S01]  /*2830*/  IADD3 R5, P0, P1, R2, R5, R17 ;  /* 0x0000000502057210 */ /* 0x000fe2000791e011 */
[----:B------:R-:W-:Y:S01]  /*2840*/  BSSY.RECONVERGENT B1, `(.L_x_213) ;  /* 0x000001d000017945 */ /* 0x000fe20003800200 */
[----:B------:R-:W-:Y:S01]  /*2850*/  CS2R R18, SRZ ;  /* 0x0000000000127805 */ /* 0x000fe2000001ff00 */
[----:B------:R-:W-:Y:S01]  /*2860*/  IMAD R11, R4, 0xc, RZ ;  /* 0x0000000c040b7824 */ /* 0x000fe200078e02ff */
[----:B------:R-:W-:Y:S01]  /*2870*/  IADD3 R5, P2, PT, R10, R5, RZ ;  /* 0x000000050a057210 */ /* 0x000fe20007f5e0ff */
[----:B------:R-:W-:Y:S01]  /*2880*/  IMAD.MOV.U32 R4, RZ, RZ, RZ ;  /* 0x000000ffff047224 */ /* 0x000fe200078e00ff */
[----:B------:R-:W-:-:S02]  /*2890*/  IADD3.X R2, PT, PT, RZ, RZ, RZ, P0, P1 ;  /* 0x000000ffff027210 */ /* 0x000fc400007e24ff */
[----:B------:R-:W-:Y:S02]  /*28a0*/  CS2R R20, SRZ ;  /* 0x0000000000147805 */ /* 0x000fe4000001ff00 */
[----:B------:R-:W-:Y:S01]  /*28b0*/  LEA.HI.X.SX32 R2, R10, R2, 0x1, P2 ;  /* 0x000000020a027211 */ /* 0x000fe200010f0eff */
[----:B------:R-:W-:Y:S02]  /*28c0*/  VIADD R10, R32, 0x100 ;  /* 0x00000100200a7836 */ /* 0x000fe40000000000 */
[----:B0-----:R-:W-:-:S04]  /*28d0*/  IMAD.WIDE.U32 R6, R7, 0xc, R8 ;  /* 0x0000000c07067825 */ /* 0x001fc800078e0008 */
[----:B------:R-:W-:-:S04]  /*28e0*/  IMAD.WIDE.U32 R8, R5, 0xc, R8 ;  /* 0x0000000c05087825 */ /* 0x000fc800078e0008 */
[----:B------:R-:W-:Y:S02]  /*28f0*/  IMAD.IADD R5, R3, 0x1, R0 ;  /* 0x0000000103057824 */ /* 0x000fe400078e0200 */
[----:B------:R-:W-:Y:S02]  /*2900*/  IMAD.IADD R7, R7, 0x1, R11 ;  /* 0x0000000107077824 */ /* 0x000fe400078e020b */
[----:B------:R-:W-:Y:S01]  /*2910*/  IMAD R11, R2, 0xc, RZ ;  /* 0x0000000c020b7824 */ /* 0x000fe200078e02ff */
[-C--:B------:R-:W-:Y:S01]  /*2920*/  ISETP.GE.AND P2, PT, R32, R5.reuse, PT ;  /* 0x000000052000720c */ /* 0x080fe20003f46270 */
[----:B------:R-:W-:Y:S01]  /*2930*/  IMAD.MOV.U32 R2, RZ, RZ, RZ ;  /* 0x000000ffff027224 */ /* 0x000fe200078e00ff */
[-C--:B------:R-:W-:Y:S01]  /*2940*/  ISETP.GE.AND P3, PT, R10, R5.reuse, PT ;  /* 0x000000050a00720c */ /* 0x080fe20003f66270 */
[----:B------:R-:W-:Y:S01]  /*2950*/  IMAD.IADD R9, R9, 0x1, R11 ;  /* 0x0000000109097824 */ /* 0x000fe200078e020b */
[-C--:B------:R-:W-:Y:S02]  /*2960*/  ISETP.GE.AND P4, PT, R12, R5.reuse, PT ;  /* 0x000000050c00720c */ /* 0x080fe40003f86270 */
[----:B------:R-:W-:-:S02]  /*2970*/  ISETP.GE.AND P0, PT, R14, R5, PT ;  /* 0x000000050e00720c */ /* 0x000fc40003f06270 */
[----:B------:R-:W-:-:S05]  /*2980*/  ISETP.GE.AND P1, PT, R16, R5, PT ;  /* 0x000000051000720c */ /* 0x000fca0003f26270 */
[----:B------:R-:W-:Y:S08]  /*2990*/  @P2 BRA `(.L_x_214) ;  /* 0x00000000001c2947 */ /* 0x000ff00003800000 */
[----:B------:R-:W-:-:S13]  /*29a0*/  ISETP.GE.AND P2, PT, R32, R3, PT ;  /* 0x000000032000720c */ /* 0x000fda0003f46270 */
[----:B------:R0:W5:Y:S04]  /*29b0*/  @!P2 LDG.E R2, desc[UR6][R6.64] ;  /* 0x000000060602a981 */ /* 0x000168000c1e1900 */
[----:B------:R0:W5:Y:S04]  /*29c0*/  @!P2 LDG.E R4, desc[UR6][R6.64+0x4] ;  /* 0x000004060604a981 */ /* 0x000168000c1e1900 */
[----:B------:R0:W5:Y:S04]  /*29d0*/  @!P2 LDG.E R18, desc[UR6][R6.64+0x8] ;  /* 0x000008060612a981 */ /* 0x000168000c1e1900 */
[----:B------:R0:W5:Y:S04]  /*29e0*/  @P2 LDG.E R2, desc[UR6][R8.64] ;  /* 0x0000000608022981 */ /* 0x000168000c1e1900 */
[----:B------:R0:W5:Y:S04]  /*29f0*/  @P2 LDG.E R4, desc[UR6][R8.64+0x4] ;  /* 0x0000040608042981 */ /* 0x000168000c1e1900 */
[----:B------:R0:W5:Y:S02]  /*2a00*/  @P2 LDG.E R18, desc[UR6][R8.64+0x8] ;  /* 0x0000080608122981 */ /* 0x000164000c1e1900 */
.L_x_214:
[----:B------:R-:W-:Y:S05]  /*2a10*/  BSYNC.RECONVERGENT B1 ;  /* 0x0000000000017941 */ /* 0x000fea0003800200 */
.L_x_213:
        /* <DEDUP_REMOVED lines=9> */
.L_x_216:
[----:B------:R-:W-:Y:S05]  /*2ab0*/  BSYNC.RECONVERGENT B1 ;  /* 0x0000000000017941 */ /* 0x000fea0003800200 */
.L_x_215:
        /* <DEDUP_REMOVED lines=11> */
.L_x_218:
[----:B------:R-:W-:Y:S05]  /*2b70*/  BSYNC.RECONVERGENT B1 ;  /* 0x0000000000017941 */ /* 0x000fea0003800200 */
.L_x_217:
[----:B------:R-:W-:Y:S01]  /*2b80*/  BSSY.RECONVERGENT B1, `(.L_x_219) ;  /* 0x000000c000017945 */ /* 0x000fe20003800200 */
[----:B------:R-:W-:Y:S01]  /*2b90*/  IMAD.MOV.U32 R24, RZ, RZ, RZ ;  /* 0x000000ffff187224 */ /* 0x000fe200078e00ff */
[----:B------:R-:W-:Y:S01]  /*2ba0*/  CS2R R26, SRZ ;  /* 0x00000000001a7805 */ /* 0x000fe2000001ff00 */
        /* <DEDUP_REMOVED lines=9> */
.L_x_220:
[----:B------:R-:W-:Y:S05]  /*2c40*/  BSYNC.RECONVERGENT B1 ;  /* 0x0000000000017941 */ /* 0x000fea0003800200 */
.L_x_219:
        /* <DEDUP_REMOVED lines=10> */
.L_x_212:
[----:B------:R-:W-:Y:S05]  /*2cf0*/  BSYNC.RECONVERGENT B0 ;  /* 0x0000000000007941 */ /* 0x000fea0003800200 */
.L_x_202:
[----:B01234-:R-:W0:Y:S01]  /*2d00*/  S2R R6, SR_CgaCtaId ;  /* 0x0000000000067919 */ /* 0x01fe220000008800 */
[----:B------:R-:W-:-:S04]  /*2d10*/  MOV R7, 0x400 ;  /* 0x0000040000077802 */ /* 0x000fc80000000f00 */
[----:B0-----:R-:W-:-:S05]  /*2d20*/  LEA R7, R6, R7, 0x18 ;  /* 0x0000000706077211 */ /* 0x001fca00078ec0ff */
[----:B------:R-:W-:-:S05]  /*2d30*/  IMAD R9, R32, 0xc, R7 ;  /* 0x0000000c20097824 */ /* 0x000fca00078e0207 */
[----:B-----5:R0:W-:Y:S04]  /*2d40*/  STS [R9], R2 ;  /* 0x0000000209007388 */ /* 0x0201e80000000800 */
        /* <DEDUP_REMOVED lines=21> */
[----:B-1----:R-:W-:-:S04]  /*2ea0*/  VIMNMX R4, PT, PT, R3, R2, PT ;  /* 0x0000000203047248 */ /* 0x002fc80003fe0100 */
[----:B------:R-:W-:-:S04]  /*2eb0*/  SEL R0, R0, RZ, P0 ;  /* 0x000000ff00007207 */ /* 0x000fc80000000000 */
[----:B------:R-:W-:-:S13]  /*2ec0*/  ISETP.GE.AND P0, PT, R0, R4, PT ;  /* 0x000000040000720c */ /* 0x000fda0003f06270 */
[----:B--2---:R-:W-:Y:S05]  /*2ed0*/  @P0 BRA `(.L_x_222) ;  /* 0x00000000004c0947 */ /* 0x004fea0003800000 */
[----:B------:R-:W-:-:S07]  /*2ee0*/  IMAD.IADD R6, R3, 0x1, R2 ;  /* 0x0000000103067824 */ /* 0x000fce00078e0202 */
.L_x_223:
        /* <DEDUP_REMOVED lines=18> */
.L_x_222:
[----:B------:R-:W-:Y:S05]  /*3010*/  BSYNC.RECONVERGENT B0 ;  /* 0x0000000000007941 */ /* 0x000fea0003800200 */
.L_x_221:
        /* <DEDUP_REMOVED lines=19> */
.L_x_225:
[----:B------:R-:W-:Y:S05]  /*3150*/  BSYNC.RECONVERGENT B0 ;  /* 0x0000000000007941 */ /* 0x000fea0003800200 */
.L_x_224:
        /* <DEDUP_REMOVED lines=25> */
.L_x_227:
[----:B------:R-:W-:Y:S05]  /*32f0*/  BSYNC.RECONVERGENT B0 ;  /* 0x0000000000007941 */ /* 0x000fea0003800200 */
.L_x_226:
        /* <DEDUP_REMOVED lines=20> */
.L_x_229:
[----:B------:R-:W-:Y:S05]  /*3440*/  BSYNC.RECONVERGENT B0 ;  /* 0x0000000000007941 */ /* 0x000fea0003800200 */
.L_x_228:
        /* <DEDUP_REMOVED lines=13> */
[----:B------:R-:W-:Y:S01]  /*3520*/  VIADD R23, R19, 0x1 ;  /* 0x0000000113177836 */ /* 0x000fe20000000000 */
        /* <DEDUP_REMOVED lines=21> */
.L_x_231:
[----:B------:R-:W-:Y:S05]  /*3680*/  BSYNC.RECONVERGENT B0 ;  /* 0x0000000000007941 */ /* 0x000fea0003800200 */
.L_x_230:
        /* <DEDUP_REMOVED lines=23> */
.L_x_233:
[----:B------:R-:W-:Y:S05]  /*3800*/  BSYNC.RECONVERGENT B0 ;  /* 0x0000000000007941 */ /* 0x000fea0003800200 */
.L_x_232:
        /* <DEDUP_REMOVED lines=10> */
[C---:B------:R-:W-:Y:S02]  /*38b0*/  ISETP.NE.AND P0, PT, R32.reuse, RZ, PT ;  /* 0x000000ff2000720c */ /* 0x040fe40003f05270 */
[----:B------:R-:W-:Y:S01]  /*38c0*/  LOP3.LUT R37, R32, 0x3e0, RZ, 0xc0, !PT ;  /* 0x000003e020257812 */ /* 0x000fe200078ec0ff */
[----:B0-----:R-:W-:-:S04]  /*38d0*/  IMAD R22, R22, 0x20, R3 ;  /* 0x0000002016167824 */ /* 0x001fc800078e0203 */
[----:B------:R-:W-:-:S04]  /*38e0*/  IMAD R22, R22, 0x5, RZ ;  /* 0x0000000516167824 */ /* 0x000fc800078e02ff */
[----:B------:R-:W-:Y:S02]  /*38f0*/  IMAD R23, R22, 0xc, R0 ;  /* 0x0000000c16177824 */ /* 0x000fe400078e0200 */
[----:B------:R-:W-:-:S03]  /*3900*/  IMAD R3, R3, -0x4, R22 ;  /* 0xfffffffc03037824 */ /* 0x000fc600078e0216 */
[----:B------:R0:W-:Y:S04]  /*3910*/  STS [R23+0x8], R8 ;  /* 0x0000080817007388 */ /* 0x0001e80000000800 */
[----:B------:R-:W-:Y:S04]  /*3920*/  STS [R23], R10 ;  /* 0x0000000a17007388 */ /* 0x000fe80000000800 */
[----:B------:R-:W-:Y:S01]  /*3930*/  STS [R23+0x4], R12 ;  /* 0x0000040c17007388 */ /* 0x000fe20000000800 */
[----:B0-----:R-:W-:-:S03]  /*3940*/  IMAD R8, R3, 0xc, R0 ;  /* 0x0000000c03087824 */ /* 0x001fc600078e0200 */
        /* <DEDUP_REMOVED lines=10> */
[----:B------:R1:W-:Y:S04]  /*39f0*/  STS [R23+0x34], R6 ;  /* 0x0000340617007388 */ /* 0x0003e80000000800 */
[----:B------:R-:W-:Y:S01]  /*3a00*/  STS [R23+0x38], R4 ;  /* 0x0000380417007388 */ /* 0x000fe20000000800 */
[----:B------:R-:W-:-:S03]  /*3a10*/  NOP ;  /* 0x0000000000007918 */ /* 0x000fc60000000000 */
[----:B------:R-:W-:Y:S01]  /*3a20*/  LDS R7, [R8] ;  /* 0x0000000008077984 */ /* 0x000fe20000000800 */
[----:B0-----:R-:W0:Y:S01]  /*3a30*/  LDC.64 R2, c[0x0][0x3b0] ;  /* 0x0000ec00ff027b82 */ /* 0x001e220000000a00 */
[----:B-1----:R-:W-:Y:S02]  /*3a40*/  LOP3.LUT R6, R32, 0x1f, RZ, 0xc0, !PT ;  /* 0x0000001f20067812 */ /* 0x002fe400078ec0ff */
[----:B------:R-:W-:Y:S03]  /*3a50*/  LDS R9, [R8+0x4] ;  /* 0x0000040008097984 */ /* 0x000fe60000000800 */
[----:B------:R-:W-:Y:S01]  /*3a60*/  IMAD R6, R37, 0x5, R6 ;  /* 0x0000000525067824 */ /* 0x000fe200078e0206 */
        /* <DEDUP_REMOVED lines=16> */
[----:B------:R-:W-:Y:S02]  /*3b70*/  IMAD.X R10, RZ, RZ, RZ, P0 ;  /* 0x000000ffff0a7224 */ /* 0x000fe400000e06ff */
[----:B0-----:R-:W-:-:S04]  /*3b80*/  IMAD.WIDE.U32 R2, R37, 0xc, R2 ;  /* 0x0000000c25027825 */ /* 0x001fc800078e0002 */
[C---:B------:R-:W-:Y:S02]  /*3b90*/  VIADD R37, R6.reuse, 0x20 ;  /* 0x0000002006257836 */ /* 0x040fe40000000000 */
[----:B-1----:R-:W-:Y:S02]  /*3ba0*/  VIADD R5, R6, 0x40 ;  /* 0x0000004006057836 */ /* 0x002fe40000000000 */
[----:B------:R-:W-:-:S04]  /*3bb0*/  IMAD R10, R10, 0xc, RZ ;  /* 0x0000000c0a0a7824 */ /* 0x000fc800078e02ff */
[----:B------:R-:W-:Y:S01]  /*3bc0*/  IMAD.IADD R3, R3, 0x1, R10 ;  /* 0x0000000103037824 */ /* 0x000fe200078e020a */
[----:B------:R-:W0:Y:S02]  /*3bd0*/  LDS R4, [R0+0x3c00] ;  /* 0x003c000000047984 */ /* 0x000e240000000800 */
[CC--:B0-----:R-:W-:Y:S02]  /*3be0*/  ISETP.GE.AND P0, PT, R6.reuse, R4.reuse, PT ;  /* 0x000000040600720c */ /* 0x0c1fe40003f06270 */
[-C--:B------:R-:W-:Y:S01]  /*3bf0*/  ISETP.GE.AND P1, PT, R37, R4.reuse, PT ;  /* 0x000000042500720c */ /* 0x080fe20003f26270 */
[C---:B------:R-:W-:Y:S01]  /*3c00*/  VIADD R37, R6.reuse, 0x60 ;  /* 0x0000006006257836 */ /* 0x040fe20000000000 */
[----:B------:R-:W-:Y:S01]  /*3c10*/  ISETP.GE.AND P2, PT, R5, R4, PT ;  /* 0x000000040500720c */ /* 0x000fe20003f46270 */
[----:B------:R-:W-:-:S03]  /*3c20*/  VIADD R5, R6, 0x80 ;  /* 0x0000008006057836 */ /* 0x000fc60000000000 */
[----:B------:R-:W-:-:S05]  /*3c30*/  ISETP.GE.AND P3, PT, R37, R4, PT ;  /* 0x000000042500720c */ /* 0x000fca0003f66270 */
        /* <DEDUP_REMOVED lines=18> */
.L_x_234:
        /* <DEDUP_REMOVED lines=19> */
[----:B------:R-:W-:Y:S02]  /*3e90*/  STS [R9+0x20], R16 ;  /* 0x0000201009007388 */ /* 0x000fe40000000800 */
[----:B------:R-:W-:Y:S02]  /*3ea0*/  IMAD.IADD R7, R30, 0x1, R7 ;  /* 0x000000011e077824 */ /* 0x000fe400078e0207 */
[----:B------:R-:W-:Y:S04]  /*3eb0*/  STS [R9+0x24], R21 ;  /* 0x0000241509007388 */ /* 0x000fe80000000800 */
[----:B------:R-:W-:Y:S04]  /*3ec0*/  STS [R9+0x28], R20 ;  /* 0x0000281409007388 */ /* 0x000fe80000000800 */
[----:B------:R-:W-:Y:S04]  /*3ed0*/  STS [R9+0x2c], R19 ;  /* 0x00002c1309007388 */ /* 0x000fe80000000800 */
[----:B------:R0:W-:Y:S04]  /*3ee0*/  STS [R9+0x30], R2 ;  /* 0x0000300209007388 */ /* 0x0001e80000000800 */
[----:B------:R-:W-:Y:S04]  /*3ef0*/  STS [R9+0x34], R6 ;  /* 0x0000340609007388 */ /* 0x000fe80000000800 */
[----:B------:R-:W-:Y:S01]  /*3f00*/  STS [R9+0x38], R4 ;  /* 0x0000380409007388 */ /* 0x000fe20000000800 */
[----:B------:R-:W-:-:S03]  /*3f10*/  NOP ;  /* 0x0000000000007918 */ /* 0x000fc60000000000 */
[----:B------:R-:W-:Y:S01]  /*3f20*/  LDS R35, [R3] ;  /* 0x0000000003237984 */ /* 0x000fe20000000800 */
[----:B0-----:R-:W-:-:S03]  /*3f30*/  LOP3.LUT R2, R32, 0x3e0, RZ, 0xc0, !PT ;  /* 0x000003e020027812 */ /* 0x001fc600078ec0ff */
[----:B------:R-:W-:Y:S02]  /*3f40*/  LDS R33, [R3+0x4] ;  /* 0x0000040003217984 */ /* 0x000fe40000000800 */
[----:B------:R-:W-:Y:S02]  /*3f50*/  IMAD R2, R2, 0x5, RZ ;  /* 0x0000000502027824 */ /* 0x000fe400078e02ff */
        /* <DEDUP_REMOVED lines=12> */
[----:B------:R0:W-:Y:S04]  /*4020*/  LDS R37, [R3+0x608] ;  /* 0x0006080003257984 */ /* 0x0001e80000000800 */
[----:B------:R3:W-:Y:S01]  /*4030*/  @!P0 STS [R0+0x3c00], R5 ;  /* 0x003c000500008388 */ /* 0x0007e20000000800 */
[----:B------:R-:W-:Y:S01]  /*4040*/  BAR.SYNC.DEFER_BLOCKING 0x0 ;  /* 0x0000000000007b1d */ /* 0x000fe20000010000 */
[----:B------:R-:W-:-:S02]  /*4050*/  IADD3 R7, P0, PT, R2, R7, RZ ;  /* 0x0000000702077210 */ /* 0x000fc40007f1e0ff */
[----:B0-----:R-:W-:-:S03]  /*4060*/  LOP3.LUT R3, R2, 0x1f, R32, 0xf8, !PT ;  /* 0x0000001f02037812 */ /* 0x001fc600078ef820 */
[----:B------:R-:W-:Y:S02]  /*4070*/  IMAD.X R4, RZ, RZ, RZ, P0 ;  /* 0x000000ffff047224 */ /* 0x000fe400000e06ff */
[----:B------:R-:W-:Y:S02]  /*4080*/  IMAD.SHL.U32 R2, R7, 0x4, RZ ;  /* 0x0000000407027824 */ /* 0x000fe400078e00ff */
[----:B---3--:R-:W-:Y:S01]  /*4090*/  VIADD R5, R3, 0x20 ;  /* 0x0000002003057836 */ /* 0x008fe20000000000 */
[----:B------:R-:W-:Y:S01]  /*40a0*/  SHF.L.U64.HI R12, R7, 0x2, R4 ;  /* 0x00000002070c7819 */ /* 0x000fe20000010204 */
[C---:B------:R-:W-:Y:S01]  /*40b0*/  VIADD R7, R3.reuse, 0x40 ;  /* 0x0000004003077836 */ /* 0x040fe20000000000 */
[----:B-1----:R-:W-:Y:S01]  /*40c0*/  IADD3 R6, P3, PT, R2, UR4, RZ ;  /* 0x0000000402067c10 */ /* 0x002fe2000ff7e0ff */
[C---:B------:R-:W-:Y:S01]  /*40d0*/  VIADD R10, R3.reuse, 0x80 ;  /* 0x00000080030a7836 */ /* 0x040fe20000000000 */
[----:B------:R0:W1:Y:S02]  /*40e0*/  LDS R8, [R0+0x3c00] ;  /* 0x003c000000087984 */ /* 0x0000640000000800 */
[C---:B0-----:R-:W-:Y:S01]  /*40f0*/  VIADD R0, R3.reuse, 0x60 ;  /* 0x0000006003007836 */ /* 0x041fe20000000000 */
[----:B-1----:R-:W-:-:S02]  /*4100*/  ISETP.GE.AND P0, PT, R3, R8, PT ;  /* 0x000000080300720c */ /* 0x002fc40003f06270 */
[-C--:B------:R-:W-:Y:S02]  /*4110*/  ISETP.GE.AND P2, PT, R7, R8.reuse, PT ;  /* 0x000000080700720c */ /* 0x080fe40003f46270 */
[-C--:B------:R-:W-:Y:S02]  /*4120*/  ISETP.GE.AND P1, PT, R5, R8.reuse, PT ;  /* 0x000000080500720c */ /* 0x080fe40003f26270 */
[----:B------:R-:W-:Y:S02]  /*4130*/  IADD3.X R7, PT, PT, R12, UR5, RZ, P3, !PT ;  /* 0x000000050c077c10 */ /* 0x000fe40009ffe4ff */
[C---:B--2---:R-:W-:Y:S02]  /*4140*/  IADD3 R4, P3, PT, R2.reuse, UR8, RZ ;  /* 0x0000000802047c10 */ /* 0x044fe4000ff7e0ff */
[----:B------:R-:W-:Y:S02]  /*4150*/  IADD3 R2, P4, PT, R2, UR10, RZ ;  /* 0x0000000a02027c10 */ /* 0x000fe4000ff9e0ff */
[----:B------:R-:W-:Y:S01]  /*4160*/  IADD3.X R5, PT, PT, R12, UR9, RZ, P3, !PT ;  /* 0x000000090c057c10 */ /* 0x000fe20009ffe4ff */
[----:B------:R0:W-:Y:S01]  /*4170*/  @!P0 STG.E desc[UR6][R6.64], R35 ;  /* 0x0000002306008986 */ /* 0x0001e2000c101906 */
[----:B------:R-:W-:-:S02]  /*4180*/  ISETP.GE.AND P3, PT, R0, R8, PT ;  /* 0x000000080000720c */ /* 0x000fc40003f66270 */
[----:B------:R-:W-:Y:S01]  /*4190*/  IADD3.X R3, PT, PT, R12, UR11, RZ, P4, !PT ;  /* 0x0000000b0c037c10 */ /* 0x000fe2000a7fe4ff */
        /* <DEDUP_REMOVED lines=17> */
.L_x_235:
        /* <DEDUP_REMOVED lines=13> */
.L_x_376:


//--------------------- .text._ZN3cub18CUB_300001_SM_10006detail10merge_sort30DeviceMergeSortPartitionKernelIN6thrust24THRUST_300001_SM_1000_NS12zip_iteratorIN4cuda3std3__45tupleIJNS5_6detail15normal_iteratorINS5_10device_ptrIiEEEESF_SF_EEEEEj3cmpNSA_IJiiiEEEEEvbT_PT2_T0_SN_PSN_T1_SN_i --------------------------
	.section	.text._ZN3cub18CUB_300001_SM_10006detail10merge_sort30DeviceMergeSortPartitionKernelIN6thrust24THRUST_300001_SM_1000_NS12zip_iteratorIN4cuda3std3__45tupleIJNS5_6detail15normal_iteratorINS5_10device_ptrIiEEEESF_SF_EEEEEj3cmpNSA_IJiiiEEEEEvbT_PT2_T0_SN_PSN_T1_SN_i,"ax",@progbits
	.align	128
        .global         _ZN3cub18CUB_300001_SM_10006detail10merge_sort30DeviceMergeSortPartitionKernelIN6thrust24THRUST_300001_SM_1000_NS12zip_iteratorIN4cuda3std3__45tupleIJNS5_6detail15normal_iteratorINS5_10device_ptrIiEEEESF_SF_EEEEEj3cmpNSA_IJiiiEEEEEvbT_PT2_T0_SN_PSN_T1_SN_i
        .type           _ZN3cub18CUB_300001_SM_10006detail10merge_sort30DeviceMergeSortPartitionKernelIN6thrust24THRUST_300001_SM_1000_NS12zip_iteratorIN4cuda3std3__45tupleIJNS5_6detail15normal_iteratorINS5_10device_ptrIiEEEESF_SF_EEEEEj3cmpNSA_IJiiiEEEEEvbT_PT2_T0_SN_PSN_T1_SN_i,@function
        .size           _ZN3cub18CUB_300001_SM_10006detail10merge_sort30DeviceMergeSortPartitionKernelIN6thrust24THRUST_300001_SM_1000_NS12zip_iteratorIN4cuda3std3__45tupleIJNS5_6detail15normal_iteratorINS5_10device_ptrIiEEEESF_SF_EEEEEj3cmpNSA_IJiiiEEEEEvbT_PT2_T0_SN_PSN_T1_SN_i,(.L_x_377 - _ZN3cub18CUB_300001_SM_10006detail10merge_sort30DeviceMergeSortPartitionKernelIN6thrust24THRUST_300001_SM_1000_NS12zip_iteratorIN4cuda3std3__45tupleIJNS5_6detail15normal_iteratorINS5_10device_ptrIiEEEESF_SF_EEEEEj3cmpNSA_IJiiiEEEEEvbT_PT2_T0_SN_PSN_T1_SN_i)
        .other          _ZN3cub18CUB_300001_SM_10006detail10merge_sort30DeviceMergeSortPartitionKernelIN6thrust24THRUST_300001_SM_1000_NS12zip_iteratorIN4cuda3std3__45tupleIJNS5_6detail15normal_iteratorINS5_10device_ptrIiEEEESF_SF_EEEEEj3cmpNSA_IJiiiEEEEEvbT_PT2_T0_SN_PSN_T1_SN_i,@"STO_CUDA_ENTRY STV_DEFAULT"
_ZN3cub18CUB_300001_SM_10006detail10merge_sort30DeviceMergeSortPartitionKernelIN6thrust24THRUST_300001_SM_1000_NS12zip_iteratorIN4cuda3std3__45tupleIJNS5_6detail15normal_iteratorINS5_10device_ptrIiEEEESF_SF_EEEEEj3cmpNSA_IJiiiEEEEEvbT_PT2_T0_SN_PSN_T1_SN_i:
.text._ZN3cub18CUB_300001_SM_10006detail10merge_sort30DeviceMergeSortPartitionKernelIN6thrust24THRUST_300001_SM_1000_NS12zip_iteratorIN4cuda3std3__45tupleIJNS5_6detail15normal_iteratorINS5_10device_ptrIiEEEESF_SF_EEEEEj3cmpNSA_IJiiiEEEEEvbT_PT2_T0_SN_PSN_T1_SN_i:
[----:B------:R-:W-:Y:S01]  /*0000*/  LDC R1, c[0x0][0x37c] ;  /* 0x0000df00ff017b82 */ /* 0x000fe20000000800 */
[----:B------:R-:W0:Y:S01]  /*0010*/  S2R R2, SR_CTAID.X ;  /* 0x0000000000027919 */ /* 0x000e220000002500 */
[----:B------:R-:W0:Y:S01]  /*0020*/  LDCU UR4, c[0x0][0x360] ;  /* 0x00006c00ff0477ac */ /* 0x000e220008000800 */
[----:B------:R-:W0:Y:S01]  /*0030*/  S2R R3, SR_TID.X ;  /* 0x0000000000037919 */ /* 0x000e220000002100 */
[----:B------:R-:W1:Y:S01]  /*0040*/  LDCU UR6, c[0x0][0x3ac] ;  /* 0x00007580ff0677ac */ /* 0x000e620008000800 */
[----:B0-----:R-:W-:-:S05]  /*0050*/  IMAD R2, R2, UR4, R3 ;  /* 0x0000000402027c24 */ /* 0x001fca000f8e0203 */
[----:B-1----:R-:W-:-:S13]  /*0060*/  ISETP.GE.U32.AND P0, PT, R2, UR6, PT ;  /* 0x0000000602007c0c */ /* 0x002fda000bf06070 */
[----:B------:R-:W-:Y:S05]  /*0070*/  @P0 EXIT ;  /* 0x000000000000094d */ /* 0x000fea0003800000 */
[----:B------:R-:W0:Y:S01]  /*0080*/  LDCU UR5, c[0x0][0x3bc] ;  /* 0x00007780ff0577ac */ /* 0x000e220008000800 */
[----:B------:R-:W-:Y:S01]  /*0090*/  VIADD R0, R2, 0x1 ;  /* 0x0000000102007836 */ /* 0x000fe20000000000 */
[----:B------:R-:W-:Y:S01]  /*00a0*/  ACQBULK ;  /* 0x000000000000782e */ /* 0x000fe20000000000 */
[----:B------:R-:W1:Y:S03]  /*00b0*/  LDCU UR7, c[0x0][0x3c0] ;  /* 0x00007800ff0777ac */ /* 0x000e660008000800 */
[----:B------:R-:W-:Y:S01]  /*00c0*/  ISETP.NE.AND P0, PT, R0, UR6, PT ;  /* 0x0000000600007c0c */ /* 0x000fe2000bf05270 */
[----:B------:R-:W2:Y:S01]  /*00d0*/  LDCU UR10, c[0x0][0x3a8] ;  /* 0x00007500ff0a77ac */ /* 0x000ea20008000800 */
[----:B------:R-:W3:Y:S01]  /*00e0*/  LDCU.64 UR8, c[0x0][0x358] ;  /* 0x00006b00ff0877ac */ /* 0x000ee20008000a00 */
[----:B0-----:R-:W-:-:S10]  /*00f0*/  UIADD3 UR4, UPT, UPT, -UR5, URZ, URZ ;  /* 0x000000ff05047290 */ /* 0x001fd4000fffe1ff */
[----:B------:R-:W0:Y:S01]  /*0100*/  @!P0 LDC.64 R4, c[0x0][0x3b0] ;  /* 0x0000ec00ff048b82 */ /* 0x000e220000000a00 */
[----:B------:R-:W-:Y:S01]  /*0110*/  LOP3.LUT R0, R2, UR4, RZ, 0xc0, !PT ;  /* 0x0000000402007c12 */ /* 0x000fe2000f8ec0ff */
[----:B------:R-:W-:-:S04]  /*0120*/  USHF.R.U32.HI UR4, URZ, 0x1, UR5 ;  /* 0x00000001ff047899 */ /* 0x000fc80008011605 */
[----:B-1----:R-:W-:Y:S01]  /*0130*/  IMAD R3, R0, UR7, RZ ;  /* 0x0000000700037c24 */ /* 0x002fe2000f8e02ff */
[----:B------:R-:W-:-:S04]  /*0140*/  UIMAD UR4, UR4, UR7, URZ ;  /* 0x00000007040472a4 */ /* 0x000fc8000f8e02ff */
[----:B------:R-:W-:-:S04]  /*0150*/  LOP3.LUT R0, RZ, R3, RZ, 0x33, !PT ;  /* 0x00000003ff007212 */ /* 0x000fc800078e33ff */
[----:B------:R-:W-:-:S04]  /*0160*/  VIMNMX.U32 R0, PT, PT, R0, UR4, PT ;  /* 0x0000000400007c48 */ /* 0x000fc8000bfe0000 */
[----:B--2---:R-:W-:Y:S01]  /*0170*/  VIADDMNMX.U32 R0, R0, R3, UR10, PT ;  /* 0x0000000a00007e46 */ /* 0x004fe2000b800003 */
[----:B0-----:R-:W-:Y:S01]  /*0180*/  @!P0 IMAD.WIDE.U32 R4, R2, 0x4, R4 ;  /* 0x0000000402048825 */ /* 0x001fe200078e0004 */
[----:B------:R-:W-:Y:S02]  /*0190*/  VIMNMX.U32 R3, PT, PT, R3, UR10, PT ;  /* 0x0000000a03037c48 */ /* 0x000fe4000bfe0000 */
[----:B------:R-:W-:Y:S02]  /*01a0*/  LOP3.LUT R6, RZ, R0, RZ, 0x33, !PT ;  /* 0x00000000ff067212 */ /* 0x000fe400078e33ff */
[----:B---3--:R0:W-:Y:S02]  /*01b0*/  @!P0 STG.E desc[UR8][R4.64], R0 ;  /* 0x0000000004008986 */ /* 0x0081e4000c101908 */
[----:B------:R-:W-:-:S04]  /*01c0*/  VIMNMX.U32 R7, PT, PT, R6, UR4, PT ;  /* 0x0000000406077c48 */ /* 0x000fc8000bfe0000 */
[----:B------:R-:W-:Y:S01]  /*01d0*/  VIADDMNMX.U32 R7, R7, R0, UR10, PT ;  /* 0x0000000a07077e46 */ /* 0x000fe2000b800000 */
[----:B------:R-:W-:Y:S06]  /*01e0*/  @!P0 EXIT ;  /* 0x000000000000894d */ /* 0x000fec0003800000 */
[----:B------:R-:W1:Y:S01]  /*01f0*/  LDCU.U8 UR6, c[0x0][0x380] ;  /* 0x00007000ff0677ac */ /* 0x000e620008000000 */
[----:B------:R-:W-:Y:S01]  /*0200*/  BSSY.RECONVERGENT B0, `(.L_x_236) ;  /* 0x000005b000007945 */ /* 0x000fe20003800200 */
[----:B------:R-:W-:-:S06]  /*0210*/  UIADD3 UR4, UPT, UPT, UR5, -0x1, URZ ;  /* 0xffffffff05047890 */ /* 0x000fcc000fffe0ff */
[----:B0-----:R-:W-:-:S05]  /*0220*/  LOP3.LUT R4, R2, UR4, RZ, 0xc0, !PT ;  /* 0x0000000402047c12 */ /* 0x001fca000f8ec0ff */
[----:B------:R-:W-:Y:S01]  /*0230*/  IMAD R4, R4, UR7, RZ ;  /* 0x0000000704047c24 */ /* 0x000fe2000f8e02ff */
[----:B-1----:R-:W-:-:S04]  /*0240*/  UPRMT UR6, UR6, 0x8880, URZ ;  /* 0x0000888006067896 */ /* 0x002fc800080000ff */
[----:B------:R-:W-:-:S03]  /*0250*/  VIADDMNMX.U32 R4, R7, -R3, R4, PT ;  /* 0x8000000307047246 */ /* 0x000fc60003800004 */
[----:B------:R-:W-:Y:S02]  /*0260*/  UMOV UR4, UR6 ;  /* 0x0000000600047c82 */ /* 0x000fe40008000000 */
[----:B------:R-:W-:-:S09]  /*0270*/  UISETP.NE.AND UP0, UPT, UR4, URZ, UPT ;  /* 0x000000ff0400728c */ /* 0x000fd2000bf05270 */
[----:B------:R-:W-:Y:S05]  /*0280*/  BRA.U !UP0, `(.L_x_237) ;  /* 0x0000000108b47547 */ /* 0x000fea000b800000 */
[----:B------:R-:W-:Y:S01]  /*0290*/  IMAD.IADD R7, R7, 0x1, -R0 ;  /* 0x0000000107077824 */ /* 0x000fe200078e0a00 */
[----:B------:R-:W-:Y:S01]  /*02a0*/  VIADDMNMX.U32 R5, R0, -R3, R4, PT ;  /* 0x8000000300057246 */ /* 0x000fe20003800004 */
[----:B------:R-:W0:Y:S01]  /*02b0*/  LDCU.64 UR4, c[0x0][0x388] ;  /* 0x00007100ff0477ac */ /* 0x000e220008000a00 */
[----:B------:R-:W-:Y:S02]  /*02c0*/  BSSY.RECONVERGENT B1, `(.L_x_238) ;  /* 0x0000028000017945 */ /* 0x000fe40003800200 */
[----:B------:R-:W-:Y:S01]  /*02d0*/  VIMNMX.U32 R6, PT, PT, R4, R7, !PT ;  /* 0x0000000704067248 */ /* 0x000fe20007fe0000 */
[----:B------:R-:W1:Y:S04]  /*02e0*/  LDCU.64 UR6, c[0x0][0x390] ;  /* 0x00007200ff0677ac */ /* 0x000e680008000a00 */
[----:B------:R-:W-:-:S05]  /*02f0*/  IMAD.IADD R10, R6, 0x1, -R7 ;  /* 0x00000001060a7824 */ /* 0x000fca00078e0a07 */
[----:B------:R-:W-:-:S13]  /*0300*/  ISETP.GE.U32.AND P0, PT, R10, R5, PT ;  /* 0x000000050a00720c */ /* 0x000fda0003f06070 */
[----:B01----:R-:W-:Y:S05]  /*0310*/  @P0 BRA `(.L_x_239) ;  /* 0x0000000000880947 */ /* 0x003fea0003800000 */
.L_x_242:
[----:B------:R-:W-:-:S05]  /*0320*/  IMAD.IADD R7, R5, 0x1, -R10 ;  /* 0x0000000105077824 */ /* 0x000fca00078e0a0a */
[----:B------:R-:W-:-:S04]  /*0330*/  LEA.HI R16, R7, R10, RZ, 0x1f ;  /* 0x0000000a07107211 */ /* 0x000fc800078ff8ff */
[-C--:B------:R-:W-:Y:S02]  /*0340*/  LOP3.LUT R7, RZ, R16.reuse, RZ, 0x33, !PT ;  /* 0x00000010ff077212 */ /* 0x080fe400078e33ff */
[----:B------:R-:W-:-:S03]  /*0350*/  IADD3 R15, P0, PT, R3, R16, RZ ;  /* 0x00000010030f7210 */ /* 0x000fc60007f1e0ff */
[----:B------:R-:W-:Y:S02]  /*0360*/  IMAD.IADD R7, R4, 0x1, R7 ;  /* 0x0000000104077824 */ /* 0x000fe400078e0207 */
[----:B------:R-:W-:Y:S02]  /*0370*/  IMAD.X R6, RZ, RZ, RZ, P0 ;  /* 0x000000ffff067224 */ /* 0x000fe400000e06ff */
[C---:B------:R-:W-:Y:S01]  /*0380*/  IMAD.SHL.U32 R9, R15.reuse, 0x4, RZ ;  /* 0x000000040f097824 */ /* 0x040fe200078e00ff */
[----:B------:R-:W-:Y:S02]  /*0390*/  IADD3 R7, P1, PT, R0, R7, RZ ;  /* 0x0000000700077210 */ /* 0x000fe40007f3e0ff */
[----:B------:R-:W-:Y:S02]  /*03a0*/  SHF.L.U64.HI R15, R15, 0x2, R6 ;  /* 0x000000020f0f7819 */ /* 0x000fe40000010206 */
[----:B------:R-:W-:Y:S01]  /*03b0*/  IADD3 R6, P0, PT, R9, UR4, RZ ;  /* 0x0000000409067c10 */ /* 0x000fe2000ff1e0ff */
[----:B------:R-:W-:-:S02]  /*03c0*/  IMAD.X R8, RZ, RZ, RZ, P1 ;  /* 0x000000ffff087224 */ /* 0x000fc400008e06ff */
[----:B------:R-:W-:-:S03]  /*03d0*/  IMAD.SHL.U32 R14, R7, 0x4, RZ ;  /* 0x00000004070e7824 */ /* 0x000fc600078e00ff */
[----:B------:R-:W-:Y:S02]  /*03e0*/  SHF.L.U64.HI R11, R7, 0x2, R8 ;  /* 0x00000002070b7819 */ /* 0x000fe40000010208 */
[----:B------:R-:W-:Y:S02]  /*03f0*/  IADD3 R12, P1, PT, R14, UR4, RZ ;  /* 0x000000040e0c7c10 */ /* 0x000fe4000ff3e0ff */
[----:B------:R-:W-:Y:S02]  /*0400*/  IADD3.X R7, PT, PT, R15, UR5, RZ, P0, !PT ;  /* 0x000000050f077c10 */ /* 0x000fe400087fe4ff */
[----:B------:R-:W-:-:S03]  /*0410*/  IADD3.X R13, PT, PT, R11, UR5, RZ, P1, !PT ;  /* 0x000000050b0d7c10 */ /* 0x000fc60008ffe4ff */
[----:B------:R-:W2:Y:S04]  /*0420*/  LDG.E R6, desc[UR8][R6.64] ;  /* 0x0000000806067981 */ /* 0x000ea8000c1e1900 */
[----:B------:R-:W2:Y:S01]  /*0430*/  LDG.E R13, desc[UR8][R12.64] ;  /* 0x000000080c0d7981 */ /* 0x000ea2000c1e1900 */
[----:B------:R-:W-:Y:S01]  /*0440*/  IADD3 R8, P1, PT, R9, UR6, RZ ;  /* 0x0000000609087c10 */ /* 0x000fe2000ff3e0ff */
[----:B------:R-:W-:Y:S01]  /*0450*/  BSSY.RECONVERGENT B2, `(.L_x_240) ;  /* 0x000000a000027945 */ /* 0x000fe20003800200 */
[----:B------:R-:W-:Y:S02]  /*0460*/  IADD3 R14, P2, PT, R14, UR6, RZ ;  /* 0x000000060e0e7c10 */ /* 0x000fe4000ff5e0ff */
[----:B------:R-:W-:Y:S02]  /*0470*/  IADD3.X R9, PT, PT, R15, UR7, RZ, P1, !PT ;  /* 0x000000070f097c10 */ /* 0x000fe40008ffe4ff */
[----:B------:R-:W-:-:S02]  /*0480*/  IADD3.X R15, PT, PT, R11, UR7, RZ, P2, !PT ;  /* 0x000000070b0f7c10 */ /* 0x000fc400097fe4ff */
[----:B--2---:R-:W-:-:S13]  /*0490*/  ISETP.NE.AND P0, PT, R13, R6, PT ;  /* 0x000000060d00720c */ /* 0x004fda0003f05270 */
[----:B------:R-:W-:Y:S01]  /*04a0*/  @P0 ISETP.LT.AND P1, PT, R13, R6, PT ;  /* 0x000000060d00020c */ /* 0x000fe20003f21270 */
[----:B------:R-:W-:-:S12]  /*04b0*/  @P0 BRA `(.L_x_241) ;  /* 0x00000000000c0947 */ /* 0x000fd80003800000 */
[----:B------:R-:W2:Y:S04]  /*04c0*/  LDG.E R14, desc[UR8][R14.64] ;  /* 0x000000080e0e7981 */ /* 0x000ea8000c1e1900 */
[----:B------:R-:W2:Y:S02]  /*04d0*/  LDG.E R9, desc[UR8][R8.64] ;  /* 0x0000000808097981 */ /* 0x000ea4000c1e1900 */
[----:B--2---:R-:W-:-:S13]  /*04e0*/  ISETP.LT.AND P1, PT, R14, R9, PT ;  /* 0x000000090e00720c */ /* 0x004fda0003f21270 */
.L_x_241:
[----:B------:R-:W-:Y:S05]  /*04f0*/  BSYNC.RECONVERGENT B2 ;  /* 0x0000000000027941 */ /* 0x000fea0003800200 */
.L_x_240:
[C---:B------:R-:W-:Y:S01]  /*0500*/  @!P1 VIADD R10, R16.reuse, 0x1 ;  /* 0x00000001100a9836 */ /* 0x040fe20000000000 */
[----:B------:R-:W-:-:S04]  /*0510*/  SEL R5, R16, R5, P1 ;  /* 0x0000000510057207 */ /* 0x000fc80000800000 */
[----:B------:R-:W-:-:S13]  /*0520*/  ISETP.GE.U32.AND P0, PT, R10, R5, PT ;  /* 0x000000050a00720c */ /* 0x000fda0003f06070 */
[----:B------:R-:W-:Y:S05]  /*0530*/  @!P0 BRA `(.L_x_242) ;  /* 0xfffffffc00788947 */ /* 0x000fea000383ffff */
.L_x_239:
[----:B------:R-:W-:Y:S05]  /*0540*/  BSYNC.RECONVERGENT B1 ;  /* 0x0000000000017941 */ /* 0x000fea0003800200 */
.L_x_238:
[----:B------:R-:W-:Y:S05]  /*0550*/  BRA `(.L_x_243) ;  /* 0x0000000000947947 */ /* 0x000fea0003800000 */
.L_x_237:
[----:B------:R-:W-:Y:S01]  /*0560*/  IMAD.IADD R7, R7, 0x1, -R0 ;  /* 0x0000000107077824 */ /* 0x000fe200078e0a00 */
[----:B------:R-:W-:-:S04]  /*0570*/  VIADDMNMX.U32 R5, R0, -R3, R4, PT ;  /* 0x8000000300057246 */ /* 0x000fc80003800004 */
[----:B------:R-:W-:-:S05]  /*0580*/  VIMNMX.U32 R10, PT, PT, R4, R7, !PT ;  /* 0x00000007040a7248 */ /* 0x000fca0007fe0000 */
[----:B------:R-:W-:-:S05]  /*0590*/  IMAD.IADD R10, R10, 0x1, -R7 ;  /* 0x000000010a0a7824 */ /* 0x000fca00078e0a07 */
[----:B------:R-:W-:-:S13]  /*05a0*/  ISETP.GE.U32.AND P0, PT, R10, R5, PT ;  /* 0x000000050a00720c */ /* 0x000fda0003f06070 */
[----:B------:R-:W-:Y:S05]  /*05b0*/  @P0 BRA `(.L_x_243) ;  /* 0x00000000007c0947 */ /* 0x000fea0003800000 */
[----:B------:R-:W0:Y:S02]  /*05c0*/  LDC.64 R6, c[0x0][0x3a0] ;  /* 0x0000e800ff067b82 */ /* 0x000e240000000a00 */
.L_x_246:
[----:B------:R-:W-:-:S04]  /*05d0*/  IMAD.MOV.U32 R12, RZ, RZ, R10 ;  /* 0x000000ffff0c7224 */ /* 0x000fc800078e000a */
[----:B------:R-:W-:-:S05]  /*05e0*/  IMAD.IADD R9, R5, 0x1, -R12 ;  /* 0x0000000105097824 */ /* 0x000fca00078e0a0c */
[----:B------:R-:W-:-:S04]  /*05f0*/  LEA.HI R14, R9, R12, RZ, 0x1f ;  /* 0x0000000c090e7211 */ /* 0x000fc800078ff8ff */
[-C--:B------:R-:W-:Y:S02]  /*0600*/  LOP3.LUT R9, RZ, R14.reuse, RZ, 0x33, !PT ;  /* 0x0000000eff097212 */ /* 0x080fe400078e33ff */
[----:B------:R-:W-:-:S03]  /*0610*/  IADD3 R15, P0, PT, R3, R14, RZ ;  /* 0x0000000e030f7210 */ /* 0x000fc60007f1e0ff */
[----:B------:R-:W-:Y:S02]  /*0620*/  IMAD.IADD R9, R4, 0x1, R9 ;  /* 0x0000000104097824 */ /* 0x000fe400078e0209 */
[----:B------:R-:W-:-:S03]  /*0630*/  IMAD.X R10, RZ, RZ, RZ, P0 ;  /* 0x000000ffff0a7224 */ /* 0x000fc600000e06ff */
[----:B------:R-:W-:Y:S01]  /*0640*/  IADD3 R11, P1, PT, R0, R9, RZ ;  /* 0x00000009000b7210 */ /* 0x000fe20007f3e0ff */
[----:B0-----:R-:W-:-:S04]  /*0650*/  IMAD.WIDE.U32 R8, R15, 0xc, R6 ;  /* 0x0000000c0f087825 */ /* 0x001fc800078e0006 */
[----:B------:R-:W-:Y:S02]  /*0660*/  IMAD.X R13, RZ, RZ, RZ, P1 ;  /* 0x000000ffff0d7224 */ /* 0x000fe400008e06ff */
[----:B------:R-:W-:Y:S02]  /*0670*/  IMAD R15, R10, 0xc, RZ ;  /* 0x0000000c0a0f7824 */ /* 0x000fe400078e02ff */
[----:B------:R-:W-:-:S04]  /*0680*/  IMAD.WIDE.U32 R10, R11, 0xc, R6 ;  /* 0x0000000c0b0a7825 */ /* 0x000fc800078e0006 */
[----:B------:R-:W-:Y:S02]  /*0690*/  IMAD R13, R13, 0xc, RZ ;  /* 0x0000000c0d0d7824 */ /* 0x000fe400078e02ff */
[----:B------:R-:W-:Y:S02]  /*06a0*/  IMAD.IADD R9, R9, 0x1, R15 ;  /* 0x0000000109097824 */ /* 0x000fe400078e020f */
[----:B------:R-:W-:-:S03]  /*06b0*/  IMAD.IADD R11, R11, 0x1, R13 ;  /* 0x000000010b0b7824 */ /* 0x000fc600078e020d */
[----:B------:R-:W2:Y:S04]  /*06c0*/  LDG.E R13, desc[UR8][R8.64] ;  /* 0x00000008080d7981 */ /* 0x000ea8000c1e1900 */
[----:B------:R-:W2:Y:S01]  /*06d0*/  LDG.E R16, desc[UR8][R10.64] ;  /* 0x000000080a107981 */ /* 0x000ea2000c1e1900 */
[----:B------:R-:W-:Y:S01]  /*06e0*/  BSSY.RECONVERGENT B1, `(.L_x_244) ;  /* 0x0000007000017945 */ /* 0x000fe20003800200 */
[----:B--2---:R-:W-:-:S13]  /*06f0*/  ISETP.NE.AND P1, PT, R16, R13, PT ;  /* 0x0000000d1000720c */ /* 0x004fda0003f25270 */
[----:B------:R-:W-:Y:S01]  /*0700*/  @P1 ISETP.LT.AND P0, PT, R16, R13, PT ;  /* 0x0000000d1000120c */ /* 0x000fe20003f01270 */
[----:B------:R-:W-:-:S12]  /*0710*/  @P1 BRA `(.L_x_245) ;  /* 0x00000000000c1947 */ /* 0x000fd80003800000 */
[----:B------:R-:W2:Y:S04]  /*0720*/  LDG.E R10, desc[UR8][R10.64+0x4] ;  /* 0x000004080a0a7981 */ /* 0x000ea8000c1e1900 */
[----:B------:R-:W2:Y:S02]  /*0730*/  LDG.E R9, desc[UR8][R8.64+0x4] ;  /* 0x0000040808097981 */ /* 0x000ea4000c1e1900 */
[----:B--2---:R-:W-:-:S13]  /*0740*/  ISETP.LT.AND P0, PT, R10, R9, PT ;  /* 0x000000090a00720c */ /* 0x004fda0003f01270 */
.L_x_245:
[----:B------:R-:W-:Y:S05]  /*0750*/  BSYNC.RECONVERGENT B1 ;  /* 0x0000000000017941 */ /* 0x000fea0003800200 */
.L_x_244:
[C---:B------:R-:W-:Y:S01]  /*0760*/  @!P0 VIADD R12, R14.reuse, 0x1 ;  /* 0x000000010e0c8836 */ /* 0x040fe20000000000 */
[----:B------:R-:W-:-:S03]  /*0770*/  SEL R5, R14, R5, P0 ;  /* 0x000000050e057207 */ /* 0x000fc60000000000 */
[----:B------:R-:W-:Y:S01]  /*0780*/  IMAD.MOV.U32 R10, RZ, RZ, R12 ;  /* 0x000000ffff0a7224 */ /* 0x000fe200078e000c */
[----:B------:R-:W-:-:S13]  /*0790*/  ISETP.GE.U32.AND P0, PT, R12, R5, PT ;  /* 0x000000050c00720c */ /* 0x000fda0003f06070 */
[----:B------:R-:W-:Y:S05]  /*07a0*/  @!P0 BRA `(.L_x_246) ;  /* 0xfffffffc00888947 */ /* 0x000fea000383ffff */
.L_x_243:
[----:B------:R-:W-:Y:S05]  /*07b0*/  BSYNC.RECONVERGENT B0 ;  /* 0x0000000000007941 */ /* 0x000fea0003800200 */
.L_x_236:
[----:B------:R-:W0:Y:S01]  /*07c0*/  LDC.64 R4, c[0x0][0x3b0] ;  /* 0x0000ec00ff047b82 */ /* 0x000e220000000a00 */
[----:B------:R-:W-:Y:S02]  /*07d0*/  IMAD.IADD R3, R3, 0x1, R10 ;  /* 0x0000000103037824 */ /* 0x000fe400078e020a */
[----:B0-----:R-:W-:-:S05]  /*07e0*/  IMAD.WIDE.U32 R4, R2, 0x4, R4 ;  /* 0x0000000402047825 */ /* 0x001fca00078e0004 */
[----:B------:R-:W-:Y:S01]  /*07f0*/  STG.E desc[UR8][R4.64], R3 ;  /* 0x0000000304007986 */ /* 0x000fe2000c101908 */
[----:B------:R-:W-:Y:S05]  /*0800*/  EXIT ;  /* 0x000000000000794d */ /* 0x000fea0003800000 */
.L_x_247:
        /* <DEDUP_REMOVED lines=15> */
.L_x_377:


//--------------------- .text._ZN3cub18CUB_300001_SM_10006detail10merge_sort30DeviceMergeSortBlockSortKernelINS2_10policy_hubIN6thrust24THRUST_300001_SM_1000_NS12zip_iteratorIN4cuda3std3__45tupleIJNS6_6detail15normal_iteratorINS6_10device_ptrIiEEEESG_SG_EEEEEE9Policy600ESI_PNS0_8NullTypeESI_SM_j3cmpNSB_IJiiiEEESL_EEvbT0_T1_T2_T3_T4_PT6_PT7_T5_NS1_7vsmem_tE --------------------------
	.section	.text._ZN3cub18CUB_300001_SM_10006detail10merge_sort30DeviceMergeSortBlockSortKernelINS2_10policy_hubIN6thrust24THRUST_300001_SM_1000_NS12zip_iteratorIN4cuda3std3__45tupleIJNS6_6detail15normal_iteratorINS6_10device_ptrIiEEEESG_SG_EEEEEE9Policy600ESI_PNS0_8NullTypeESI_SM_j3cmpNSB_IJiiiEEESL_EEvbT0_T1_T2_T3_T4_PT6_PT7_T5_NS1_7vsmem_tE,"ax",@progbits
	.align	128
        .global         _ZN3cub18CUB_300001_SM_10006detail10merge_sort30DeviceMergeSortBlockSortKernelINS2_10policy_hubIN6thrust24THRUST_300001_SM_1000_NS12zip_iteratorIN4cuda3std3__45tupleIJNS6_6detail15normal_iteratorINS6_10device_ptrIiEEEESG_SG_EEEEEE9Policy600ESI_PNS0_8NullTypeESI_SM_j3cmpNSB_IJiiiEEESL_EEvbT0_T1_T2_T3_T4_PT6_PT7_T5_NS1_7vsmem_tE
        .type           _ZN3cub18CUB_300001_SM_10006detail10merge_sort30DeviceMergeSortBlockSortKernelINS2_10policy_hubIN6thrust24THRUST_300001_SM_1000_NS12zip_iteratorIN4cuda3std3__45tupleIJNS6_6detail15normal_iteratorINS6_10device_ptrIiEEEESG_SG_EEEEEE9Policy600ESI_PNS0_8NullTypeESI_SM_j3cmpNSB_IJiiiEEESL_EEvbT0_T1_T2_T3_T4_PT6_PT7_T5_NS1_7vsmem_tE,@function
        .size           _ZN3cub18CUB_300001_SM_10006detail10merge_sort30DeviceMergeSortBlockSortKernelINS2_10policy_hubIN6thrust24THRUST_300001_SM_1000_NS12zip_iteratorIN4cuda3std3__45tupleIJNS6_6detail15normal_iteratorINS6_10device_ptrIiEEEESG_SG_EEEEEE9Policy600ESI_PNS0_8NullTypeESI_SM_j3cmpNSB_IJiiiEEESL_EEvbT0_T1_T2_T3_T4_PT6_PT7_T5_NS1_7vsmem_tE,(.L_x_378 - _ZN3cub18CUB_300001_SM_10006detail10merge_sort30DeviceMergeSortBlockSortKernelINS2_10policy_hubIN6thrust24THRUST_300001_SM_1000_NS12zip_iteratorIN4cuda3std3__45tupleIJNS6_6detail15normal_iteratorINS6_10device_ptrIiEEEESG_SG_EEEEEE9Policy600ESI_PNS0_8NullTypeESI_SM_j3cmpNSB_IJiiiEEESL_EEvbT0_T1_T2_T3_T4_PT6_PT7_T5_NS1_7vsmem_tE)
        .other          _ZN3cub18CUB_300001_SM_10006detail10merge_sort30DeviceMergeSortBlockSortKernelINS2_10policy_hubIN6thrust24THRUST_300001_SM_1000_NS12zip_iteratorIN4cuda3std3__45tupleIJNS6_6detail15normal_iteratorINS6_10device_ptrIiEEEESG_SG_EEEEEE9Policy600ESI_PNS0_8NullTypeESI_SM_j3cmpNSB_IJiiiEEESL_EEvbT0_T1_T2_T3_T4_PT6_PT7_T5_NS1_7vsmem_tE,@"STO_CUDA_ENTRY STV_DEFAULT"
_ZN3cub18CUB_300001_SM_10006detail10merge_sort30DeviceMergeSortBlockSortKernelINS2_10policy_hubIN6thrust24THRUST_300001_SM_1000_NS12zip_iteratorIN4cuda3std3__45tupleIJNS6_6detail15normal_iteratorINS6_10device_ptrIiEEEESG_SG_EEEEEE9Policy600ESI_PNS0_8NullTypeESI_SM_j3cmpNSB_IJiiiEEESL_EEvbT0_T1_T2_T3_T4_PT6_PT7_T5_NS1_7vsmem_tE:
.text._ZN3cub18CUB_300001_SM_10006detail10merge_sort30DeviceMergeSortBlockSortKernelINS2_10policy_hubIN6thrust24THRUST_300001_SM_1000_NS12zip_iteratorIN4cuda3std3__45tupleIJNS6_6detail15normal_iteratorINS6_10device_ptrIiEEEESG_SG_EEEEEE9Policy600ESI_PNS0_8NullTypeESI_SM_j3cmpNSB_IJiiiEEESL_EEvbT0_T1_T2_T3_T4_PT6_PT7_T5_NS1_7vsmem_tE:
[----:B------:R-:W-:Y:S01]  /*0000*/  LDC R1, c[0x0][0x37c] ;  /* 0x0000df00ff017b82 */ /* 0x000fe20000000800 */
[----:B------:R-:W0:Y:S01]  /*0010*/  S2R R0, SR_CTAID.X ;  /* 0x0000000000007919 */ /* 0x000e220000002500 */
[----:B------:R-:W1:Y:S01]  /*0020*/  LDCU UR4, c[0x0][0x370] ;  /* 0x00006e00ff0477ac */ /* 0x000e620008000800 */
[----:B------:R-:W2:Y:S01]  /*0030*/  LDCU.64 UR6, c[0x0][0x358] ;  /* 0x00006b00ff0677ac */ /* 0x000ea20008000a00 */
[----:B-1----:R-:W-:-:S06]  /*0040*/  UIADD3 UR4, UPT, UPT, UR4, -0x1, URZ ;  /* 0xffffffff04047890 */ /* 0x002fcc000fffe0ff */
[C---:B0-----:R-:W-:Y:S01]  /*0050*/  ISETP.GE.U32.AND P0, PT, R0.reuse, UR4, PT ;  /* 0x0000000400007c0c */ /* 0x041fe2000bf06070 */
[----:B------:R-:W-:-:S12]  /*0060*/  IMAD R0, R0, 0x500, RZ ;  /* 0x0000050000007824 */ /* 0x000fd800078e02ff */
[----:B--2---:R-:W-:Y:S05]  /*0070*/  @P0 BRA `(.L_x_248) ;  /* 0x0000002400900947 */ /* 0x004fea0003800000 */
        /* <DEDUP_REMOVED lines=9> */
[----:B------:R-:W-:-:S03]  /*0110*/  IMAD.X R2, RZ, RZ, RZ, P0 ;  /* 0x000000ffff027224 */ /* 0x000fc600000e06ff */
        /* <DEDUP_REMOVED lines=21> */
[----:B------:R-:W5:Y:S01]  /*0270*/  LDG.E R16, desc[UR6][R6.64+0x200] ;  /* 0x0002000606107981 */ /* 0x000f62000c1e1900 */
[----:B------:R-:W-:-:S02]  /*0280*/  MOV R10, 0x400 ;  /* 0x00000400000a7802 */ /* 0x000fc40000000f00 */
[----:B------:R-:W-:Y:S01]  /*0290*/  SHF.R.U32.HI R4, RZ, 0x5, R5 ;  /* 0x00000005ff047819 */ /* 0x000fe20000011605 */
[----:B0-----:R-:W0:Y:S01]  /*02a0*/  S2R R9, SR_CgaCtaId ;  /* 0x0000000000097919 */ /* 0x001e220000008800 */
        /* <DEDUP_REMOVED lines=42> */
[----:B------:R-:W-:Y:S02]  /*0550*/  IMAD.MOV.U32 R23, RZ, RZ, R11 ;  /* 0x000000ffff177224 */ /* 0x000fe400078e000b */
[----:B------:R-:W-:-:S10]  /*0560*/  IMAD.MOV.U32 R24, RZ, RZ, R12 ;  /* 0x000000ffff187224 */ /* 0x000fd400078e000c */
[----:B------:R-:W-:Y:S05]  /*0570*/  @!P0 BRA `(.L_x_251) ;  /* 0x00000000002c8947 */ /* 0x000fea0003800000 */
[----:B------:R-:W-:Y:S01]  /*0580*/  MOV R11, R23 ;  /* 0x00000017000b7202 */ /* 0x000fe20000000f00 */
[----:B------:R-:W-:Y:S02]  /*0590*/  IMAD.MOV.U32 R12, RZ, RZ, R24 ;  /* 0x000000ffff0c7224 */ /* 0x000fe400078e0018 */
[----:B-1----:R-:W-:Y:S01]  /*05a0*/  IMAD.MOV.U32 R9, RZ, RZ, R13 ;  /* 0x000000ffff097224 */ /* 0x002fe200078e000d */
[----:B------:R-:W-:Y:S06]  /*05b0*/  BRA `(.L_x_252) ;  /* 0x0000000000347947 */ /* 0x000fec0003800000 */
.L_x_250:
[----:B------:R-:W-:Y:S01]  /*05c0*/  ISETP.GE.AND P0, PT, R12, R7, PT ;  /* 0x000000070c00720c */ /* 0x000fe20003f06270 */
[----:B------:R-:W-:Y:S01]  /*05d0*/  IMAD.MOV.U32 R23, RZ, RZ, R11 ;  /* 0x000000ffff177224 */ /* 0x000fe200078e000b */
[----:B-1----:R-:W-:Y:S01]  /*05e0*/  MOV R9, R8 ;  /* 0x0000000800097202 */ /* 0x002fe20000000f00 */
[----:B------:R-:W-:Y:S02]  /*05f0*/  IMAD.MOV.U32 R24, RZ, RZ, R12 ;  /* 0x000000ffff187224 */ /* 0x000fe400078e000c */
[----:B------:R-:W-:Y:S02]  /*0600*/  IMAD.MOV.U32 R11, RZ, RZ, R23 ;  /* 0x000000ffff0b7224 */ /* 0x000fe400078e0017 */
[----:B------:R-:W-:-:S06]  /*0610*/  IMAD.MOV.U32 R12, RZ, RZ, R24 ;  /* 0x000000ffff0c7224 */ /* 0x000fcc00078e0018 */
[----:B------:R-:W-:Y:S05]  /*0620*/  @P0 BRA `(.L_x_252) ;  /* 0x0000000000180947 */ /* 0x000fea0003800000 */
.L_x_251:
[----:B------:R-:W-:Y:S01]  /*0630*/  IMAD.MOV.U32 R11, RZ, RZ, R6 ;  /* 0x000000ffff0b7224 */ /* 0x000fe200078e0006 */
[----:B-1----:R-:W-:Y:S01]  /*0640*/  MOV R9, R8 ;  /* 0x0000000800097202 */ /* 0x002fe20000000f00 */
[----:B------:R-:W-:Y:S02]  /*0650*/  IMAD.MOV.U32 R12, RZ, RZ, R7 ;  /* 0x000000ffff0c7224 */ /* 0x000fe400078e0007 */
[----:B------:R-:W-:Y:S02]  /*0660*/  IMAD.MOV.U32 R6, RZ, RZ, R23 ;  /* 0x000000ffff067224 */ /* 0x000fe400078e0017 */
[----:B------:R-:W-:Y:S02]  /*0670*/  IMAD.MOV.U32 R7, RZ, RZ, R24 ;  /* 0x000000ffff077224 */ /* 0x000fe400078e0018 */
[----:B------:R-:W-:-:S07]  /*0680*/  IMAD.MOV.U32 R8, RZ, RZ, R13 ;  /* 0x000000ffff087224 */ /* 0x000fce00078e000d */
.L_x_252:
[----:B------:R-:W-:Y:S05]  /*0690*/  BSYNC.RECONVERGENT B0 ;  /* 0x0000000000007941 */ /* 0x000fea0003800200 */
.L_x_249:
[----:B------:R-:W-:Y:S01]  /*06a0*/  ISETP.NE.AND P0, PT, R18, R21, PT ;  /* 0x000000151200720c */ /* 0x000fe20003f05270 */
[----:B------:R-:W-:-:S12]  /*06b0*/  BSSY.RECONVERGENT B0, `(.L_x_253) ;  /* 0x0000017000007945 */ /* 0x000fd80003800200 */
[----:B------:R-:W-:Y:S05]  /*06c0*/  @!P0 BRA `(.L_x_254) ;  /* 0x0000000000208947 */ /* 0x000fea0003800000 */
[----:B------:R-:W-:Y:S01]  /*06d0*/  ISETP.GE.AND P0, PT, R18, R21, PT ;  /* 0x000000151200720c */ /* 0x000fe20003f06270 */
[----:B------:R-:W-:Y:S01]  /*06e0*/  IMAD.MOV.U32 R13, RZ, RZ, R17 ;  /* 0x000000ffff0d7224 */ /* 0x000fe200078e0011 */
[----:B------:R-:W-:-:S11]  /*06f0*/  MOV R23, R16 ;  /* 0x0000001000177202 */ /* 0x000fd60000000f00 */
[----:B------:R-:W-:Y:S05]  /*0700*/  @!P0 BRA `(.L_x_255) ;  /* 0x00000000002c8947 */ /* 0x000fea0003800000 */
[----:B------:R-:W-:Y:S02]  /*0710*/  IMAD.MOV.U32 R16, RZ, RZ, R13 ;  /* 0x000000ffff107224 */ /* 0x000fe400078e000d */
[----:B------:R-:W-:Y:S02]  /*0720*/  IMAD.MOV.U32 R17, RZ, RZ, R23 ;  /* 0x000000ffff117224 */ /* 0x000fe400078e0017 */
[----:B------:R-:W-:Y:S01]  /*0730*/  IMAD.MOV.U32 R24, RZ, RZ, R18 ;  /* 0x000000ffff187224 */ /* 0x000fe200078e0012 */
[----:B------:R-:W-:Y:S06]  /*0740*/  BRA `(.L_x_256) ;  /* 0x0000000000347947 */ /* 0x000fec0003800000 */
.L_x_254:
[----:B------:R-:W-:Y:S01]  /*0750*/  ISETP.GE.AND P0, PT, R16, R19, PT ;  /* 0x000000131000720c */ /* 0x000fe20003f06270 */
[----:B------:R-:W-:Y:S01]  /*0760*/  IMAD.MOV.U32 R13, RZ, RZ, R17 ;  /* 0x000000ffff0d7224 */ /* 0x000fe200078e0011 */
[----:B------:R-:W-:Y:S01]  /*0770*/  MOV R23, R16 ;  /* 0x0000001000177202 */ /* 0x000fe20000000f00 */
[----:B------:R-:W-:Y:S02]  /*0780*/  IMAD.MOV.U32 R24, RZ, RZ, R21 ;  /* 0x000000ffff187224 */ /* 0x000fe400078e0015 */
[----:B------:R-:W-:Y:S02]  /*0790*/  IMAD.MOV.U32 R16, RZ, RZ, R13 ;  /* 0x000000ffff107224 */ /* 0x000fe400078e000d */
[----:B------:R-:W-:-:S06]  /*07a0*/  IMAD.MOV.U32 R17, RZ, RZ, R23 ;  /* 0x000000ffff117224 */ /* 0x000fcc00078e0017 */
[----:B------:R-:W-:Y:S05]  /*07b0*/  @P0 BRA `(.L_x_256) ;  /* 0x0000000000180947 */ /* 0x000fea0003800000 */
.L_x_255:
[----:B------:R-:W-:Y:S01]  /*07c0*/  IMAD.MOV.U32 R16, RZ, RZ, R22 ;  /* 0x000000ffff107224 */ /* 0x000fe200078e0016 */
[----:B------:R-:W-:Y:S01]  /*07d0*/  MOV R17, R19 ;  /* 0x0000001300117202 */ /* 0x000fe20000000f00 */
[----:B------:R-:W-:Y:S02]  /*07e0*/  IMAD.MOV.U32 R24, RZ, RZ, R21 ;  /* 0x000000ffff187224 */ /* 0x000fe400078e0015 */
[----:B------:R-:W-:Y:S02]  /*07f0*/  IMAD.MOV.U32 R22, RZ, RZ, R13 ;  /* 0x000000ffff167224 */ /* 0x000fe400078e000d */
[----:B------:R-:W-:Y:S02]  /*0800*/  IMAD.MOV.U32 R19, RZ, RZ, R23 ;  /* 0x000000ffff137224 */ /* 0x000fe400078e0017 */
[----:B------:R-:W-:-:S07]  /*0810*/  IMAD.MOV.U32 R21, RZ, RZ, R18 ;  /* 0x000000ffff157224 */ /* 0x000fce00078e0012 */
.L_x_256:
[----:B------:R-:W-:Y:S05]  /*0820*/  BSYNC.RECONVERGENT B0 ;  /* 0x0000000000007941 */ /* 0x000fea0003800200 */
.L_x_253:
        /* <DEDUP_REMOVED lines=10> */
.L_x_258:
[----:B------:R-:W-:Y:S01]  /*08d0*/  ISETP.GE.AND P0, PT, R19, R12, PT ;  /* 0x0000000c1300720c */ /* 0x000fe20003f06270 */
[----:B------:R-:W-:Y:S01]  /*08e0*/  IMAD.MOV.U32 R23, RZ, RZ, R19 ;  /* 0x000000ffff177224 */ /* 0x000fe200078e0013 */
[----:B------:R-:W-:Y:S01]  /*08f0*/  MOV R13, R9 ;  /* 0x00000009000d7202 */ /* 0x000fe20000000f00 */
[----:B------:R-:W-:Y:S02]  /*0900*/  IMAD.MOV.U32 R19, RZ, RZ, R22 ;  /* 0x000000ffff137224 */ /* 0x000fe400078e0016 */
[----:B------:R-:W-:-:S08]  /*0910*/  IMAD.MOV.U32 R18, RZ, RZ, R23 ;  /* 0x000000ffff127224 */ /* 0x000fd000078e0017 */
[----:B------:R-:W-:Y:S05]  /*0920*/  @P0 BRA `(.L_x_260) ;  /* 0x0000000000180947 */ /* 0x000fea0003800000 */
.L_x_259:
[----:B------:R-:W-:Y:S01]  /*0930*/  IMAD.MOV.U32 R19, RZ, RZ, R11 ;  /* 0x000000ffff137224 */ /* 0x000fe200078e000b */
[----:B------:R-:W-:Y:S01]  /*0940*/  MOV R13, R9 ;  /* 0x00000009000d7202 */ /* 0x000fe20000000f00 */
[----:B------:R-:W-:Y:S02]  /*0950*/  IMAD.MOV.U32 R18, RZ, RZ, R12 ;  /* 0x000000ffff127224 */ /* 0x000fe400078e000c */
[----:B------:R-:W-:Y:S02]  /*0960*/  IMAD.MOV.U32 R11, RZ, RZ, R22 ;  /* 0x000000ffff0b7224 */ /* 0x000fe400078e0016 */
[----:B------:R-:W-:Y:S02]  /*0970*/  IMAD.MOV.U32 R12, RZ, RZ, R23 ;  /* 0x000000ffff0c7224 */ /* 0x000fe400078e0017 */
[----:B------:R-:W-:-:S07]  /*0980*/  IMAD.MOV.U32 R9, RZ, RZ, R21 ;  /* 0x000000ffff097224 */ /* 0x000fce00078e0015 */
.L_x_260:
[----:B------:R-:W-:Y:S05]  /*0990*/  BSYNC.RECONVERGENT B0 ;  /* 0x0000000000007941 */ /* 0x000fea0003800200 */
.L_x_257:
        /* <DEDUP_REMOVED lines=9> */
[----:B------:R-:W-:Y:S02]  /*0a30*/  IMAD.MOV.U32 R15, RZ, RZ, R22 ;  /* 0x000000ffff0f7224 */ /* 0x000fe400078e0016 */
[----:B------:R-:W-:Y:S01]  /*0a40*/  IMAD.MOV.U32 R26, RZ, RZ, R24 ;  /* 0x000000ffff1a7224 */ /* 0x000fe200078e0018 */
[----:B------:R-:W-:Y:S06]  /*0a50*/  BRA `(.L_x_264) ;  /* 0x0000000000307947 */ /* 0x000fec0003800000 */
.L_x_262:
[----:B------:R-:W-:Y:S01]  /*0a60*/  ISETP.GE.AND P0, PT, R14, R17, PT ;  /* 0x000000110e00720c */ /* 0x000fe20003f06270 */
[----:B------:R-:W-:Y:S01]  /*0a70*/  IMAD.MOV.U32 R26, RZ, RZ, R15 ;  /* 0x000000ffff1a7224 */ /* 0x000fe200078e000f */
[----:B------:R-:W-:Y:S01]  /*0a80*/  MOV R22, R14 ;  /* 0x0000000e00167202 */ /* 0x000fe20000000f00 */
[----:B------:R-:W-:Y:S02]  /*0a90*/  IMAD.MOV.U32 R21, RZ, RZ, R20 ;  /* 0x000000ffff157224 */ /* 0x000fe400078e0014 */
[----:B------:R-:W-:Y:S02]  /*0aa0*/  IMAD.MOV.U32 R14, RZ, RZ, R26 ;  /* 0x000000ffff0e7224 */ /* 0x000fe400078e001a */
[----:B------:R-:W-:-:S06]  /*0ab0*/  IMAD.MOV.U32 R15, RZ, RZ, R22 ;  /* 0x000000ffff0f7224 */ /* 0x000fcc00078e0016 */
[----:B------:R-:W-:Y:S05]  /*0ac0*/  @P0 BRA `(.L_x_264) ;  /* 0x0000000000140947 */ /* 0x000fea0003800000 */
.L_x_263:
[----:B------:R-:W-:Y:S01]  /*0ad0*/  MOV R21, R16 ;  /* 0x0000001000157202 */ /* 0x000fe20000000f00 */
[----:B------:R-:W-:Y:S02]  /*0ae0*/  IMAD.MOV.U32 R15, RZ, RZ, R17 ;  /* 0x000000ffff0f7224 */ /* 0x000fe400078e0011 */
[----:B------:R-:W-:Y:S02]  /*0af0*/  IMAD.MOV.U32 R14, RZ, RZ, R24 ;  /* 0x000000ffff0e7224 */ /* 0x000fe400078e0018 */
[----:B------:R-:W-:Y:S02]  /*0b00*/  IMAD.MOV.U32 R16, RZ, RZ, R20 ;  /* 0x000000ffff107224 */ /* 0x000fe400078e0014 */
[----:B------:R-:W-:-:S07]  /*0b10*/  IMAD.MOV.U32 R17, RZ, RZ, R22 ;  /* 0x000000ffff117224 */ /* 0x000fce00078e0016 */
.L_x_264:
[----:B------:R-:W-:Y:S05]  /*0b20*/  BSYNC.RECONVERGENT B0 ;  /* 0x0000000000007941 */ /* 0x000fea0003800200 */
.L_x_261:
        /* <DEDUP_REMOVED lines=9> */
.L_x_266:
[----:B------:R-:W-:Y:S01]  /*0bc0*/  ISETP.GE.AND P0, PT, R12, R7, PT ;  /* 0x000000070c00720c */ /* 0x000fe20003f06270 */
[----:B------:R-:W-:Y:S01]  /*0bd0*/  IMAD.MOV.U32 R20, RZ, RZ, R8 ;  /* 0x000000ffff147224 */ /* 0x000fe200078e0008 */
[----:B------:R-:W-:Y:S01]  /*0be0*/  MOV R22, R12 ;  /* 0x0000000c00167202 */ /* 0x000fe20000000f00 */
[----:B------:R-:W-:-:S10]  /*0bf0*/  IMAD.MOV.U32 R23, RZ, RZ, R11 ;  /* 0x000000ffff177224 */ /* 0x000fd400078e000b */
[----:B------:R-:W-:Y:S05]  /*0c00*/  @P0 BRA `(.L_x_268) ;  /* 0x0000000000180947 */ /* 0x000fea0003800000 */
.L_x_267:
[----:B------:R-:W-:Y:S02]  /*0c10*/  IMAD.MOV.U32 R23, RZ, RZ, R6 ;  /* 0x000000ffff177224 */ /* 0x000fe400078e0006 */
[----:B------:R-:W-:Y:S01]  /*0c20*/  IMAD.MOV.U32 R22, RZ, RZ, R7 ;  /* 0x000000ffff167224 */ /* 0x000fe200078e0007 */
[----:B------:R-:W-:Y:S01]  /*0c30*/  MOV R7, R12 ;  /* 0x0000000c00077202 */ /* 0x000fe20000000f00 */
[----:B------:R-:W-:Y:S02]  /*0c40*/  IMAD.MOV.U32 R20, RZ, RZ, R8 ;  /* 0x000000ffff147224 */ /* 0x000fe400078e0008 */
[----:B------:R-:W-:Y:S02]  /*0c50*/  IMAD.MOV.U32 R6, RZ, RZ, R11 ;  /* 0x000000ffff067224 */ /* 0x000fe400078e000b */
[----:B------:R-:W-:-:S07]  /*0c60*/  IMAD.MOV.U32 R8, RZ, RZ, R9 ;  /* 0x000000ffff087224 */ /* 0x000fce00078e0009 */
.L_x_268:
[----:B------:R-:W-:Y:S05]  /*0c70*/  BSYNC.RECONVERGENT B0 ;  /* 0x0000000000007941 */ /* 0x000fea0003800200 */
.L_x_265:
        /* <DEDUP_REMOVED lines=9> */
.L_x_270:
[----:B------:R-:W-:Y:S01]  /*0d10*/  ISETP.GE.AND P0, PT, R17, R18, PT ;  /* 0x000000121100720c */ /* 0x000fe20003f06270 */
[----:B------:R-:W-:Y:S01]  /*0d20*/  IMAD.MOV.U32 R25, RZ, RZ, R16 ;  /* 0x000000ffff197224 */ /* 0x000fe200078e0010 */
[----:B------:R-:W-:Y:S01]  /*0d30*/  MOV R27, R13 ;  /* 0x0000000d001b7202 */ /* 0x000fe20000000f00 */
[----:B------:R-:W-:-:S10]  /*0d40*/  IMAD.MOV.U32 R24, RZ, RZ, R17 ;  /* 0x000000ffff187224 */ /* 0x000fd400078e0011 */
[----:B------:R-:W-:Y:S05]  /*0d50*/  @P0 BRA `(.L_x_272) ;  /* 0x0000000000180947 */ /* 0x000fea0003800000 */
.L_x_271:
[----:B------:R-:W-:Y:S01]  /*0d60*/  IMAD.MOV.U32 R25, RZ, RZ, R19 ;  /* 0x000000ffff197224 */ /* 0x000fe200078e0013 */
[----:B------:R-:W-:Y:S01]  /*0d70*/  MOV R27, R13 ;  /* 0x0000000d001b7202 */ /* 0x000fe20000000f00 */
[----:B------:R-:W-:Y:S02]  /*0d80*/  IMAD.MOV.U32 R24, RZ, RZ, R18 ;  /* 0x000000ffff187224 */ /* 0x000fe400078e0012 */
[----:B------:R-:W-:Y:S02]  /*0d90*/  IMAD.MOV.U32 R19, RZ, RZ, R16 ;  /* 0x000000ffff137224 */ /* 0x000fe400078e0010 */
[----:B------:R-:W-:Y:S02]  /*0da0*/  IMAD.MOV.U32 R18, RZ, RZ, R17 ;  /* 0x000000ffff127224 */ /* 0x000fe400078e0011 */
[----:B------:R-:W-:-:S07]  /*0db0*/  IMAD.MOV.U32 R13, RZ, RZ, R26 ;  /* 0x000000ffff0d7224 */ /* 0x000fce00078e001a */
.L_x_272:
[----:B------:R-:W-:Y:S05]  /*0dc0*/  BSYNC.RECONVERGENT B0 ;  /* 0x0000000000007941 */ /* 0x000fea0003800200 */
.L_x_269:
        /* <DEDUP_REMOVED lines=9> */
.L_x_274:
[----:B------:R-:W-:Y:S01]  /*0e60*/  ISETP.GE.AND P0, PT, R18, R22, PT ;  /* 0x000000161200720c */ /* 0x000fe20003f06270 */
[----:B------:R-:W-:Y:S02]  /*0e70*/  IMAD.MOV.U32 R12, RZ, RZ, R20 ;  /* 0x000000ffff0c7224 */ /* 0x000fe400078e0014 */
[----:B------:R-:W-:Y:S02]  /*0e80*/  IMAD.MOV.U32 R9, RZ, RZ, R19 ;  /* 0x000000ffff097224 */ /* 0x000fe400078e0013 */
[----:B------:R-:W-:-:S08]  /*0e90*/  IMAD.MOV.U32 R11, RZ, RZ, R18 ;  /* 0x000000ffff0b7224 */ /* 0x000fd000078e0012 */
[----:B------:R-:W-:Y:S05]  /*0ea0*/  @P0 BRA `(.L_x_276) ;  /* 0x0000000000180947 */ /* 0x000fea0003800000 */
.L_x_275:
[----:B------:R-:W-:Y:S01]  /*0eb0*/  MOV R9, R23 ;  /* 0x0000001700097202 */ /* 0x000fe20000000f00 */
[----:B------:R-:W-:Y:S02]  /*0ec0*/  IMAD.MOV.U32 R11, RZ, RZ, R22 ;  /* 0x000000ffff0b7224 */ /* 0x000fe400078e0016 */
[----:B------:R-:W-:Y:S01]  /*0ed0*/  IMAD.MOV.U32 R12, RZ, RZ, R20 ;  /* 0x000000ffff0c7224 */ /* 0x000fe200078e0014 */
[----:B------:R-:W-:Y:S01]  /*0ee0*/  MOV R20, R13 ;  /* 0x0000000d00147202 */ /* 0x000fe20000000f00 */
[----:B------:R-:W-:Y:S02]  /*0ef0*/  IMAD.MOV.U32 R23, RZ, RZ, R19 ;  /* 0x000000ffff177224 */ /* 0x000fe400078e0013 */
[----:B------:R-:W-:-:S07]  /*0f00*/  IMAD.MOV.U32 R22, RZ, RZ, R18 ;  /* 0x000000ffff167224 */ /* 0x000fce00078e0012 */
.L_x_276:
[----:B------:R-:W-:Y:S05]  /*0f10*/  BSYNC.RECONVERGENT B0 ;  /* 0x0000000000007941 */ /* 0x000fea0003800200 */
.L_x_273:
        /* <DEDUP_REMOVED lines=10> */
.L_x_278:
[----:B------:R-:W-:Y:S01]  /*0fc0*/  ISETP.GE.AND P0, PT, R15, R24, PT ;  /* 0x000000180f00720c */ /* 0x000fe20003f06270 */
[----:B------:R-:W-:Y:S01]  /*0fd0*/  IMAD.MOV.U32 R17, RZ, RZ, R15 ;  /* 0x000000ffff117224 */ /* 0x000fe200078e000f */
[----:B------:R-:W-:Y:S01]  /*0fe0*/  MOV R18, R21 ;  /* 0x0000001500127202 */ /* 0x000fe20000000f00 */
[--C-:B------:R-:W-:Y:S02]  /*0ff0*/  IMAD.MOV.U32 R13, RZ, RZ, R14.reuse ;  /* 0x000000ffff0d7224 */ /* 0x100fe400078e000e */
[----:B------:R-:W-:-:S08]  /*1000*/  IMAD.MOV.U32 R29, RZ, RZ, R14 ;  /* 0x000000ffff1d7224 */ /* 0x000fd000078e000e */
[----:B------:R-:W-:Y:S05]  /*1010*/  @P0 BRA `(.L_x_280) ;  /* 0x0000000000180947 */ /* 0x000fea0003800000 */
.L_x_279:
[----:B------:R-:W-:Y:S01]  /*1020*/  IMAD.MOV.U32 R18, RZ, RZ, R25 ;  /* 0x000000ffff127224 */ /* 0x000fe200078e0019 */
[----:B------:R-:W-:Y:S01]  /*1030*/  MOV R17, R24 ;  /* 0x0000001800117202 */ /* 0x000fe20000000f00 */
[----:B------:R-:W-:Y:S02]  /*1040*/  IMAD.MOV.U32 R13, RZ, RZ, R27 ;  /* 0x000000ffff0d7224 */ /* 0x000fe400078e001b */
[----:B------:R-:W-:Y:S02]  /*1050*/  IMAD.MOV.U32 R29, RZ, RZ, R14 ;  /* 0x000000ffff1d7224 */ /* 0x000fe400078e000e */
[----:B------:R-:W-:Y:S02]  /*1060*/  IMAD.MOV.U32 R25, RZ, RZ, R21 ;  /* 0x000000ffff197224 */ /* 0x000fe400078e0015 */
[----:B------:R-:W-:-:S07]  /*1070*/  IMAD.MOV.U32 R24, RZ, RZ, R15 ;  /* 0x000000ffff187224 */ /* 0x000fce00078e000f */
.L_x_280:
[----:B------:R-:W-:Y:S05]  /*1080*/  BSYNC.RECONVERGENT B0 ;  /* 0x0000000000007941 */ /* 0x000fea0003800200 */
.L_x_277:
        /* <DEDUP_REMOVED lines=9> */
.L_x_282:
[----:B------:R-:W-:Y:S01]  /*1120*/  ISETP.GE.AND P0, PT, R22, R7, PT ;  /* 0x000000071600720c */ /* 0x000fe20003f06270 */
[----:B------:R-:W-:Y:S01]  /*1130*/  IMAD.MOV.U32 R16, RZ, RZ, R8 ;  /* 0x000000ffff107224 */ /* 0x000fe200078e0008 */
[----:B------:R-:W-:Y:S01]  /*1140*/  MOV R15, R22 ;  /* 0x00000016000f7202 */ /* 0x000fe20000000f00 */
[----:B------:R-:W-:-:S10]  /*1150*/  IMAD.MOV.U32 R14, RZ, RZ, R23 ;  /* 0x000000ffff0e7224 */ /* 0x000fd400078e0017 */
[----:B------:R-:W-:Y:S05]  /*1160*/  @P0 BRA `(.L_x_284) ;  /* 0x0000000000180947 */ /* 0x000fea0003800000 */
.L_x_283:
[----:B------:R-:W-:Y:S02]  /*1170*/  IMAD.MOV.U32 R14, RZ, RZ, R6 ;  /* 0x000000ffff0e7224 */ /* 0x000fe400078e0006 */
[----:B------:R-:W-:Y:S01]  /*1180*/  IMAD.MOV.U32 R15, RZ, RZ, R7 ;  /* 0x000000ffff0f7224 */ /* 0x000fe200078e0007 */
[----:B------:R-:W-:Y:S01]  /*1190*/  MOV R7, R22 ;  /* 0x0000001600077202 */ /* 0x000fe20000000f00 */
[----:B------:R-:W-:Y:S02]  /*11a0*/  IMAD.MOV.U32 R16, RZ, RZ, R8 ;  /* 0x000000ffff107224 */ /* 0x000fe400078e0008 */
[----:B------:R-:W-:Y:S02]  /*11b0*/  IMAD.MOV.U32 R6, RZ, RZ, R23 ;  /* 0x000000ffff067224 */ /* 0x000fe400078e0017 */
[----:B------:R-:W-:-:S07]  /*11c0*/  IMAD.MOV.U32 R8, RZ, RZ, R20 ;  /* 0x000000ffff087224 */ /* 0x000fce00078e0014 */
.L_x_284:
[----:B------:R-:W-:Y:S05]  /*11d0*/  BSYNC.RECONVERGENT B0 ;  /* 0x0000000000007941 */ /* 0x000fea0003800200 */
.L_x_281:
        /* <DEDUP_REMOVED lines=9> */
.L_x_286:
[----:B------:R-:W-:Y:S01]  /*1270*/  ISETP.GE.AND P0, PT, R24, R11, PT ;  /* 0x0000000b1800720c */ /* 0x000fe20003f06270 */
[----:B------:R-:W-:Y:S01]  /*1280*/  IMAD.MOV.U32 R19, RZ, RZ, R25 ;  /* 0x000000ffff137224 */ /* 0x000fe200078e0019 */
[----:B------:R-:W-:Y:S01]  /*1290*/  MOV R21, R12 ;  /* 0x0000000c00157202 */ /* 0x000fe20000000f00 */
[----:B------:R-:W-:-:S10]  /*12a0*/  IMAD.MOV.U32 R20, RZ, RZ, R24 ;  /* 0x000000ffff147224 */ /* 0x000fd400078e0018 */
[----:B------:R-:W-:Y:S05]  /*12b0*/  @P0 BRA `(.L_x_288) ;  /* 0x0000000000180947 */ /* 0x000fea0003800000 */
.L_x_287:
[----:B------:R-:W-:Y:S01]  /*12c0*/  IMAD.MOV.U32 R19, RZ, RZ, R9 ;  /* 0x000000ffff137224 */ /* 0x000fe200078e0009 */
[----:B------:R-:W-:Y:S01]  /*12d0*/  MOV R21, R12 ;  /* 0x0000000c00157202 */ /* 0x000fe20000000f00 */
[----:B------:R-:W-:Y:S02]  /*12e0*/  IMAD.MOV.U32 R20, RZ, RZ, R11 ;  /* 0x000000ffff147224 */ /* 0x000fe400078e000b */
[----:B------:R-:W-:Y:S02]  /*12f0*/  IMAD.MOV.U32 R9, RZ, RZ, R25 ;  /* 0x000000ffff097224 */ /* 0x000fe400078e0019 */
[----:B------:R-:W-:Y:S02]  /*1300*/  IMAD.MOV.U32 R11, RZ, RZ, R24 ;  /* 0x000000ffff0b7224 */ /* 0x000fe400078e0018 */
[----:B------:R-:W-:-:S07]  /*1310*/  IMAD.MOV.U32 R12, RZ, RZ, R29 ;  /* 0x000000ffff0c7224 */ /* 0x000fce00078e001d */
.L_x_288:
[----:B------:R-:W-:Y:S05]  /*1320*/  BSYNC.RECONVERGENT B0 ;  /* 0x0000000000007941 */ /* 0x000fea0003800200 */
.L_x_285:
[----:B------:R-:W-:-:S07]  /*1330*/  IMAD.MOV.U32 R22, RZ, RZ, 0x2 ;  /* 0x00000002ff167424 */ /* 0x000fce00078e00ff */
.L_x_302:
[C---:B------:R-:W-:Y:S01]  /*1340*/  IADD3 R24, PT, PT, -R22.reuse, RZ, RZ ;  /* 0x000000ff16187210 */ /* 0x040fe20007ffe1ff */
[----:B------:R-:W-:Y:S01]  /*1350*/  BAR.SYNC.DEFER_BLOCKING 0x0 ;  /* 0x0000000000007b1d */ /* 0x000fe20000010000 */
[----:B------:R-:W-:Y:S01]  /*1360*/  SHF.R.U32.HI R25, RZ, 0x1, R22 ;  /* 0x00000001ff197819 */ /* 0x000fe20000011616 */
[C---:B------:R-:W-:Y:S01]  /*1370*/  IMAD R32, R5.reuse, 0x3c, R10 ;  /* 0x0000003c05207824 */ /* 0x040fe200078e020a */
[----:B------:R-:W-:Y:S01]  /*1380*/  LOP3.LUT R23, R5, R24, RZ, 0xc0, !PT ;  /* 0x0000001805177212 */ /* 0x000fe200078ec0ff */
[----:B------:R-:W-:Y:S02]  /*1390*/  VIADD R24, R22, 0xffffffff ;  /* 0xffffffff16187836 */ /* 0x000fe40000000000 */
[----:B------:R-:W-:Y:S02]  /*13a0*/  BSSY.RECONVERGENT B0, `(.L_x_289) ;  /* 0x0000035000007945 */ /* 0x000fe40003800200 */
[----:B------:R-:W-:Y:S01]  /*13b0*/  IMAD R23, R23, 0x5, RZ ;  /* 0x0000000517177824 */ /* 0x000fe200078e02ff */
[----:B------:R-:W-:-:S04]  /*13c0*/  LOP3.LUT R24, R24, R5, RZ, 0xc0, !PT ;  /* 0x0000000518187212 */ /* 0x000fc800078ec0ff */
[----:B------:R-:W-:Y:S01]  /*13d0*/  VIMNMX.U32 R26, PT, PT, R23, 0x500, PT ;  /* 0x00000500171a7848 */ /* 0x000fe20003fe0000 */
[----:B------:R-:W-:-:S04]  /*13e0*/  IMAD R28, R24, 0x5, RZ ;  /* 0x00000005181c7824 */ /* 0x000fc800078e02ff */
[----:B------:R-:W-:Y:S01]  /*13f0*/  IMAD R23, R25, 0x5, R26 ;  /* 0x0000000519177824 */ /* 0x000fe200078e021a */
[----:B------:R-:W-:-:S04]  /*1400*/  VIMNMX.U32 R28, PT, PT, R28, 0x500, PT ;  /* 0x000005001c1c7848 */ /* 0x000fc80003fe0000 */
[----:B------:R-:W-:Y:S01]  /*1410*/  VIMNMX.U32 R23, PT, PT, R23, 0x500, PT ;  /* 0x0000050017177848 */ /* 0x000fe20003fe0000 */
[----:B------:R0:W-:Y:S03]  /*1420*/  STS [R32], R8 ;  /* 0x0000000820007388 */ /* 0x0001e60000000800 */
[----:B------:R-:W-:Y:S01]  /*1430*/  VIADDMNMX R30, R23, -R26, R28, PT ;  /* 0x8000001a171e7246 */ /* 0x000fe2000380011c */
[--C-:B------:R-:W-:Y:S01]  /*1440*/  IMAD R25, R25, 0x5, R23.reuse ;  /* 0x0000000519197824 */ /* 0x100fe200078e0217 */
[----:B------:R0:W-:Y:S04]  /*1450*/  STS [R32+0x4], R7 ;  /* 0x0000040720007388 */ /* 0x0001e80000000800 */
[----:B------:R-:W-:Y:S01]  /*1460*/  VIMNMX.U32 R24, PT, PT, R25, 0x500, PT ;  /* 0x0000050019187848 */ /* 0x000fe20003fe0000 */
[----:B------:R0:W-:Y:S04]  /*1470*/  STS [R32+0x8], R6 ;  /* 0x0000080620007388 */ /* 0x0001e80000000800 */
[----:B------:R-:W-:Y:S01]  /*1480*/  IMAD.IADD R25, R24, 0x1, -R23 ;  /* 0x0000000118197824 */ /* 0x000fe200078e0a17 */
[----:B------:R0:W-:Y:S04]  /*1490*/  STS [R32+0xc], R16 ;  /* 0x00000c1020007388 */ /* 0x0001e80000000800 */
[C---:B------:R-:W-:Y:S01]  /*14a0*/  ISETP.GE.AND P0, PT, R28.reuse, R25, PT ;  /* 0x000000191c00720c */ /* 0x040fe20003f06270 */
[----:B------:R-:W-:Y:S01]  /*14b0*/  IMAD.IADD R25, R28, 0x1, -R25 ;  /* 0x000000011c197824 */ /* 0x000fe200078e0a19 */
[----:B------:R0:W-:Y:S04]  /*14c0*/  STS [R32+0x10], R15 ;  /* 0x0000100f20007388 */ /* 0x0001e80000000800 */
        /* <DEDUP_REMOVED lines=14> */
[----:B0-----:R-:W-:-:S07]  /*15b0*/  IMAD.IADD R11, R28, 0x1, R23 ;  /* 0x000000011c0b7824 */ /* 0x001fce00078e0217 */
.L_x_291:
[----:B------:R-:W-:-:S04]  /*15c0*/  IADD3 R6, PT, PT, R30, -R25, RZ ;  /* 0x800000191e067210 */ /* 0x000fc80007ffe0ff */
[----:B------:R-:W-:-:S04]  /*15d0*/  LEA.HI R6, R6, R6, RZ, 0x1 ;  /* 0x0000000606067211 */ /* 0x000fc800078f08ff */
[----:B------:R-:W-:-:S04]  /*15e0*/  LEA.HI.SX32 R13, R6, R25, 0x1f ;  /* 0x00000019060d7211 */ /* 0x000fc800078ffaff */
[----:B------:R-:W-:Y:S01]  /*15f0*/  LOP3.LUT R6, RZ, R13, RZ, 0x33, !PT ;  /* 0x0000000dff067212 */ /* 0x000fe200078e33ff */
[----:B------:R-:W-:-:S04]  /*1600*/  IMAD.IADD R7, R26, 0x1, R13 ;  /* 0x000000011a077824 */ /* 0x000fc800078e020d */
[----:B------:R-:W-:Y:S02]  /*1610*/  IMAD.IADD R9, R11, 0x1, R6 ;  /* 0x000000010b097824 */ /* 0x000fe400078e0206 */
[--C-:B------:R-:W-:Y:S02]  /*1620*/  IMAD R8, R7, 0xc, R10.reuse ;  /* 0x0000000c07087824 */ /* 0x100fe400078e020a */
[----:B------:R-:W-:-:S03]  /*1630*/  IMAD R12, R9, 0xc, R10 ;  /* 0x0000000c090c7824 */ /* 0x000fc600078e020a */
        /* <DEDUP_REMOVED lines=11> */
.L_x_290:
[----:B------:R-:W-:Y:S05]  /*16f0*/  BSYNC.RECONVERGENT B0 ;  /* 0x0000000000007941 */ /* 0x000fea0003800200 */
.L_x_289:
[----:B0-----:R-:W-:Y:S01]  /*1700*/  IADD3 R7, PT, PT, -R25, R23, R28 ;  /* 0x0000001719077210 */ /* 0x001fe20007ffe11c */
        /* <DEDUP_REMOVED lines=19> */
.L_x_293:
[----:B------:R-:W-:Y:S05]  /*1840*/  BSYNC.RECONVERGENT B0 ;  /* 0x0000000000007941 */ /* 0x000fea0003800200 */
.L_x_292:
[----:B------:R-:W-:Y:S01]  /*1850*/  IADD3 R9, PT, PT, R7, 0x1, RZ ;  /* 0x0000000107097810 */ /* 0x000fe20007ffe0ff */
[----:B------:R-:W-:Y:S01]  /*1860*/  @!P0 IMAD.MOV R9, RZ, RZ, R7 ;  /* 0x000000ffff098224 */ /* 0x000fe200078e0207 */
[----:B------:R-:W-:Y:S01]  /*1870*/  BSSY.RECONVERGENT B0, `(.L_x_294) ;  /* 0x0000017000007945 */ /* 0x000fe20003800200 */
[----:B------:R-:W-:Y:S01]  /*1880*/  VIADD R12, R11, 0x1 ;  /* 0x000000010b0c7836 */ /* 0x000fe20000000000 */
[----:B-12---:R-:W-:Y:S01]  /*1890*/  SEL R6, R18, R25, P0 ;  /* 0x0000001912067207 */ /* 0x006fe20000000000 */
[----:B------:R-:W-:Y:S01]  /*18a0*/  @P0 IMAD.MOV R12, RZ, RZ, R11 ;  /* 0x000000ffff0c0224 */ /* 0x000fe200078e020b */
[----:B------:R-:W-:Y:S01]  /*18b0*/  ISETP.GE.AND P1, PT, R9, R24, PT ;  /* 0x000000180900720c */ /* 0x000fe20003f26270 */
[----:B------:R1:W2:Y:S01]  /*18c0*/  @P0 LDS R18, [R15+0x14] ;  /* 0x000014000f120984 */ /* 0x0002a20000000800 */
[----:B0--3--:R-:W-:Y:S01]  /*18d0*/  SEL R8, R13, R28, P0 ;  /* 0x0000001c0d087207 */ /* 0x009fe20000000000 */
[----:B------:R-:W-:Y:S01]  /*18e0*/  VIADD R11, R9, 0x1 ;  /* 0x00000001090b7836 */ /* 0x000fe20000000000 */
[----:B----4-:R-:W-:Y:S01]  /*18f0*/  SEL R7, R26, R17, P0 ;  /* 0x000000111a077207 */ /* 0x010fe20000000000 */
[----:B------:R1:W0:Y:S01]  /*1900*/  @!P0 LDS R25, [R14+0x14] ;  /* 0x000014000e198984 */ /* 0x0002220000000800 */
[----:B------:R-:W-:-:S03]  /*1910*/  IADD3 R19, PT, PT, R12, 0x1, RZ ;  /* 0x000000010c137810 */ /* 0x000fc60007ffe0ff */
        /* <DEDUP_REMOVED lines=12> */
.L_x_295:
[----:B------:R-:W-:Y:S05]  /*19e0*/  BSYNC.RECONVERGENT B0 ;  /* 0x0000000000007941 */ /* 0x000fea0003800200 */
.L_x_294:
[----:B------:R-:W-:Y:S01]  /*19f0*/  @!P0 IMAD.MOV R11, RZ, RZ, R9 ;  /* 0x000000ffff0b8224 */ /* 0x000fe200078e0209 */
[----:B------:R-:W-:Y:S01]  /*1a00*/  BSSY.RECONVERGENT B0, `(.L_x_296) ;  /* 0x0000018000007945 */ /* 0x000fe20003800200 */
[----:B------:R-:W-:Y:S01]  /*1a10*/  @P0 IMAD.MOV R19, RZ, RZ, R12 ;  /* 0x000000ffff130224 */ /* 0x000fe200078e020c */
[----:B012---:R-:W-:Y:S01]  /*1a20*/  SEL R14, R18, R25, P0 ;  /* 0x00000019120e7207 */ /* 0x007fe20000000000 */
[C-C-:B------:R-:W-:Y:S01]  /*1a30*/  @P0 IMAD R12, R11.reuse, 0xc, R10.reuse ;  /* 0x0000000c0b0c0824 */ /* 0x140fe200078e020a */
[----:B------:R-:W-:Y:S01]  /*1a40*/  ISETP.GE.AND P1, PT, R11, R24, PT ;  /* 0x000000180b00720c */ /* 0x000fe20003f26270 */
[----:B------:R-:W-:Y:S01]  /*1a50*/  @!P0 IMAD R9, R19, 0xc, R10 ;  /* 0x0000000c13098824 */ /* 0x000fe200078e020a */
[----:B---3--:R-:W-:Y:S01]  /*1a60*/  SEL R16, R13, R28, P0 ;  /* 0x0000001c0d107207 */ /* 0x008fe20000000000 */
[----:B------:R-:W-:Y:S01]  /*1a70*/  VIADD R21, R11, 0x1 ;  /* 0x000000010b157836 */ /* 0x000fe20000000000 */
[----:B----4-:R-:W-:Y:S01]  /*1a80*/  SEL R15, R26, R17, P0 ;  /* 0x000000111a0f7207 */ /* 0x010fe20000000000 */
[----:B------:R0:W1:Y:S01]  /*1a90*/  @P0 LDS R18, [R12+0x8] ;  /* 0x000008000c120984 */ /* 0x0000620000000800 */
[----:B------:R-:W-:-:S03]  /*1aa0*/  VIADD R20, R19, 0x1 ;  /* 0x0000000113147836 */ /* 0x000fc60000000000 */
        /* <DEDUP_REMOVED lines=13> */
.L_x_297:
[----:B------:R-:W-:Y:S05]  /*1b80*/  BSYNC.RECONVERGENT B0 ;  /* 0x0000000000007941 */ /* 0x000fea0003800200 */
.L_x_296:
[----:B------:R-:W-:Y:S01]  /*1b90*/  @!P0 IMAD.MOV R21, RZ, RZ, R11 ;  /* 0x000000ffff158224 */ /* 0x000fe200078e020b */
[----:B------:R-:W-:Y:S01]  /*1ba0*/  @P0 IADD3 R20, PT, PT, R19, RZ, RZ ;  /* 0x000000ff13140210 */ /* 0x000fe20007ffe0ff */
[----:B------:R-:W-:Y:S01]  /*1bb0*/  BSSY.RECONVERGENT B0, `(.L_x_298) ;  /* 0x0000017000007945 */ /* 0x000fe20003800200 */
        /* <DEDUP_REMOVED lines=22> */
.L_x_299:
[----:B------:R-:W-:Y:S05]  /*1d20*/  BSYNC.RECONVERGENT B0 ;  /* 0x0000000000007941 */ /* 0x000fea0003800200 */
.L_x_298:
[----:B------:R-:W-:Y:S01]  /*1d30*/  @!P0 IADD3 R29, PT, PT, R21, RZ, RZ ;  /* 0x000000ff151d8210 */ /* 0x000fe20007ffe0ff */
[----:B------:R-:W-:Y:S01]  /*1d40*/  @P0 IMAD.MOV R30, RZ, RZ, R20 ;  /* 0x000000ffff1e0224 */ /* 0x000fe200078e0214 */
[----:B------:R-:W-:Y:S01]  /*1d50*/  BSSY.RECONVERGENT B0, `(.L_x_300) ;  /* 0x0000015000007945 */ /* 0x000fe20003800200 */
[----:B0--3--:R-:W-:Y:S02]  /*1d60*/  SEL R21, R13, R28, P0 ;  /* 0x0000001c0d157207 */ /* 0x009fe40000000000 */
[C---:B------:R-:W-:Y:S01]  /*1d70*/  ISETP.GE.AND P1, PT, R29.reuse, R24, PT ;  /* 0x000000181d00720c */ /* 0x040fe20003f26270 */
[--C-:B------:R-:W-:Y:S01]  /*1d80*/  @!P0 IMAD R27, R30, 0xc, R10.reuse ;  /* 0x0000000c1e1b8824 */ /* 0x100fe200078e020a */
[----:B----4-:R-:W-:Y:S01]  /*1d90*/  SEL R20, R26, R17, P0 ;  /* 0x000000111a147207 */ /* 0x010fe20000000000 */
[----:B------:R-:W-:Y:S01]  /*1da0*/  @P0 IMAD R31, R29, 0xc, R10 ;  /* 0x0000000c1d1f0824 */ /* 0x000fe200078e020a */
[----:B-12---:R-:W-:Y:S02]  /*1db0*/  SEL R19, R18, R25, P0 ;  /* 0x0000001912137207 */ /* 0x006fe40000000000 */
        /* <DEDUP_REMOVED lines=14> */
.L_x_301:
[----:B------:R-:W-:Y:S05]  /*1ea0*/  BSYNC.RECONVERGENT B0 ;  /* 0x0000000000007941 */ /* 0x000fea0003800200 */
.L_x_300:
[C---:B------:R-:W-:Y:S01]  /*1eb0*/  ISETP.GE.U32.AND P1, PT, R22.reuse, 0x81, PT ;  /* 0x000000811600780c */ /* 0x040fe20003f26070 */
[----:B------:R-:W-:Y:S01]  /*1ec0*/  IMAD.SHL.U32 R22, R22, 0x2, RZ ;  /* 0x0000000216167824 */ /* 0x000fe200078e00ff */
[----:B-1--4-:R-:W-:Y:S02]  /*1ed0*/  SEL R13, R13, R28, P0 ;  /* 0x0000001c0d0d7207 */ /* 0x012fe40000000000 */
[----:B0-2---:R-:W-:Y:S02]  /*1ee0*/  SEL R17, R26, R17, P0 ;  /* 0x000000111a117207 */ /* 0x005fe40000000000 */
[----:B---3--:R-:W-:-:S07]  /*1ef0*/  SEL R18, R18, R25, P0 ;  /* 0x0000001912127207 */ /* 0x008fce0000000000 */
[----:B------:R-:W-:Y:S05]  /*1f00*/  @!P1 BRA `(.L_x_302) ;  /* 0xfffffff4000c9947 */ /* 0x000fea000383ffff */
[----:B------:R-:W0:Y:S01]  /*1f10*/  LDCU.U8 UR4, c[0x0][0x380] ;  /* 0x00007000ff0477ac */ /* 0x000e220008000000 */
[----:B------:R-:W1:Y:S01]  /*1f20*/  S2R R5, SR_LANEID ;  /* 0x0000000000057919 */ /* 0x000e620000000000 */
[----:B0-----:R-:W-:-:S04]  /*1f30*/  UPRMT UR4, UR4, 0x8880, URZ ;  /* 0x0000888004047896 */ /* 0x001fc800080000ff */
[----:B------:R-:W-:Y:S01]  /*1f40*/  UISETP.NE.AND UP0, UPT, UR4, URZ, UPT ;  /* 0x000000ff0400728c */ /* 0x000fe2000bf05270 */
[----:B-1----:R-:W-:Y:S01]  /*1f50*/  IMAD R10, R5, 0x30, R4 ;  /* 0x00000030050a7824 */ /* 0x002fe200078e0204 */
[----:B------:R-:W-:Y:S07]  /*1f60*/  BAR.SYNC.DEFER_BLOCKING 0x0 ;  /* 0x0000000000007b1d */ /* 0x000fee0000010000 */
[----:B------:R-:W-:Y:S05]  /*1f70*/  BRA.U !UP0, `(.L_x_303) ;  /* 0x0000000508007547 */ /* 0x000fea000b800000 */
[----:B------:R-:W0:Y:S01]  /*1f80*/  S2R R2, SR_TID.X ;  /* 0x0000000000027919 */ /* 0x000e220000002100 */
[----:B------:R-:W1:Y:S01]  /*1f90*/  LDCU.64 UR4, c[0x0][0x3a8] ;  /* 0x00007500ff0477ac */ /* 0x000e620008000a00 */
[----:B------:R2:W-:Y:S01]  /*1fa0*/  STS [R10], R8 ;  /* 0x000000080a007388 */ /* 0x0005e20000000800 */
[----:B------:R-:W3:Y:S03]  /*1fb0*/  LDCU.128 UR8, c[0x0][0x3b0] ;  /* 0x00007600ff0877ac */ /* 0x000ee60008000c00 */
[----:B------:R-:W-:Y:S04]  /*1fc0*/  STS [R10+0x4], R7 ;  /* 0x000004070a007388 */ /* 0x000fe80000000800 */
[----:B------:R3:W-:Y:S04]  /*1fd0*/  STS [R10+0x8], R6 ;  /* 0x000008060a007388 */ /* 0x0007e80000000800 */
[----:B------:R-:W-:Y:S04]  /*1fe0*/  STS [R10+0xc], R16 ;  /* 0x00000c100a007388 */ /* 0x000fe80000000800 */
[----:B------:R-:W-:Y:S04]  /*1ff0*/  STS [R10+0x10], R15 ;  /* 0x0000100f0a007388 */ /* 0x000fe80000000800 */
[----:B------:R-:W-:Y:S04]  /*2000*/  STS [R10+0x14], R14 ;  /* 0x0000140e0a007388 */ /* 0x000fe80000000800 */
[----:B------:R-:W-:Y:S04]  /*2010*/  STS [R10+0x18], R12 ;  /* 0x0000180c0a007388 */ /* 0x000fe80000000800 */
[----:B------:R-:W-:Y:S01]  /*2020*/  STS [R10+0x1c], R11 ;  /* 0x00001c0b0a007388 */ /* 0x000fe20000000800 */
[----:B0-----:R-:W-:-:S02]  /*2030*/  LOP3.LUT R3, R2, 0x1f, RZ, 0xc0, !PT ;  /* 0x0000001f02037812 */ /* 0x001fc400078ec0ff */
[----:B------:R-:W-:Y:S01]  /*2040*/  LOP3.LUT R2, R2, 0x3e0, RZ, 0xc0, !PT ;  /* 0x000003e002027812 */ /* 0x000fe200078ec0ff */
[----:B------:R0:W-:Y:S02]  /*2050*/  STS [R10+0x20], R9 ;  /* 0x000020090a007388 */ /* 0x0001e40000000800 */
[----:B------:R-:W-:Y:S02]  /*2060*/  IMAD.IADD R0, R0, 0x1, R3 ;  /* 0x0000000100007824 */ /* 0x000fe400078e0203 */
[----:B------:R-:W-:Y:S01]  /*2070*/  STS [R10+0x24], R21 ;  /* 0x000024150a007388 */ /* 0x000fe20000000800 */
[----:B------:R-:W-:-:S03]  /*2080*/  IMAD R3, R2, 0x5, RZ ;  /* 0x0000000502037824 */ /* 0x000fc600078e02ff */
[----:B------:R-:W-:Y:S02]  /*2090*/  STS [R10+0x28], R20 ;  /* 0x000028140a007388 */ /* 0x000fe40000000800 */
[----:B------:R-:W-:Y:S02]  /*20a0*/  IADD3 R0, P0, PT, R3, R0, RZ ;  /* 0x0000000003007210 */ /* 0x000fe40007f1e0ff */
[----:B------:R-:W-:Y:S03]  /*20b0*/  STS [R10+0x2c], R19 ;  /* 0x00002c130a007388 */ /* 0x000fe60000000800 */
[----:B------:R-:W-:Y:S01]  /*20c0*/  IMAD.X R3, RZ, RZ, RZ, P0 ;  /* 0x000000ffff037224 */ /* 0x000fe200000e06ff */
[----:B------:R-:W-:Y:S01]  /*20d0*/  STS [R10+0x30], R13 ;  /* 0x0000300d0a007388 */ /* 0x000fe20000000800 */
[----:B--2---:R-:W-:-:S03]  /*20e0*/  IMAD.SHL.U32 R8, R0, 0x4, RZ ;  /* 0x0000000400087824 */ /* 0x004fc600078e00ff */
[----:B------:R-:W-:Y:S01]  /*20f0*/  STS [R10+0x34], R17 ;  /* 0x000034110a007388 */ /* 0x000fe20000000800 */
[----:B------:R-:W-:Y:S02]  /*2100*/  SHF.L.U64.HI R0, R0, 0x2, R3 ;  /* 0x0000000200007819 */ /* 0x000fe40000010203 */
[----:B-1----:R-:W-:Y:S01]  /*2110*/  IADD3 R2, P0, PT, R8, UR4, RZ ;  /* 0x0000000408027c10 */ /* 0x002fe2000ff1e0ff */
[----:B------:R-:W-:Y:S01]  /*2120*/  STS [R10+0x38], R18 ;  /* 0x000038120a007388 */ /* 0x000fe20000000800 */
[----:B------:R-:W-:-:S03]  /*2130*/  NOP ;  /* 0x0000000000007918 */ /* 0x000fc60000000000 */
[----:B------:R-:W1:Y:S01]  /*2140*/  LDS R5, [R4] ;  /* 0x0000000004057984 */ /* 0x000e620000000800 */
[----:B---3--:R-:W-:Y:S02]  /*2150*/  IADD3 R6, P1, PT, R8, UR8, RZ ;  /* 0x0000000808067c10 */ /* 0x008fe4000ff3e0ff */
[----:B------:R-:W-:Y:S01]  /*2160*/  IADD3.X R3, PT, PT, R0, UR5, RZ, P0, !PT ;  /* 0x0000000500037c10 */ /* 0x000fe200087fe4ff */
[----:B------:R-:W2:Y:S01]  /*2170*/  LDS R11, [R4+0x4] ;  /* 0x00000400040b7984 */ /* 0x000ea20000000800 */
[----:B------:R-:W-:Y:S02]  /*2180*/  IADD3 R8, P0, PT, R8, UR10, RZ ;  /* 0x0000000a08087c10 */ /* 0x000fe4000ff1e0ff */
[C---:B------:R-:W-:Y:S01]  /*2190*/  IADD3.X R7, PT, PT, R0.reuse, UR9, RZ, P1, !PT ;  /* 0x0000000900077c10 */ /* 0x040fe20008ffe4ff */
[----:B------:R-:W3:Y:S01]  /*21a0*/  LDS R13, [R4+0x8] ;  /* 0x00000800040d7984 */ /* 0x000ee20000000800 */
[----:B0-----:R-:W-:-:S03]  /*21b0*/  IADD3.X R9, PT, PT, R0, UR11, RZ, P0, !PT ;  /* 0x0000000b00097c10 */ /* 0x001fc600087fe4ff */
[----:B------:R-:W0:Y:S04]  /*21c0*/  LDS R15, [R4+0x180] ;  /* 0x00018000040f7984 */ /* 0x000e280000000800 */
        /* <DEDUP_REMOVED lines=11> */
[----:B-1----:R-:W-:Y:S04]  /*2280*/  STG.E desc[UR6][R2.64], R5 ;  /* 0x0000000502007986 */ /* 0x002fe8000c101906 */
[----:B--2---:R-:W-:Y:S04]  /*2290*/  STG.E desc[UR6][R6.64], R11 ;  /* 0x0000000b06007986 */ /* 0x004fe8000c101906 */
[----:B---3--:R-:W-:Y:S04]  /*22a0*/  STG.E desc[UR6][R8.64], R13 ;  /* 0x0000000d08007986 */ /* 0x008fe8000c101906 */
[----:B0-----:R-:W-:Y:S04]  /*22b0*/  STG.E desc[UR6][R2.64+0x80], R15 ;  /* 0x0000800f02007986 */ /* 0x001fe8000c101906 */
        /* <DEDUP_REMOVED lines=12> */
.L_x_303:
[----:B------:R-:W-:Y:S04]  /*2380*/  STS [R10], R8 ;  /* 0x000000080a007388 */ /* 0x000fe80000000800 */
[----:B------:R-:W-:Y:S04]  /*2390*/  STS [R10+0x4], R7 ;  /* 0x000004070a007388 */ /* 0x000fe80000000800 */
        /* <DEDUP_REMOVED lines=14> */
[----:B------:R-:W-:Y:S01]  /*2480*/  IMAD.MOV.U32 R2, RZ, RZ, R6 ;  /* 0x000000ffff027224 */ /* 0x000fe200078e0006 */
[----:B------:R-:W-:Y:S02]  /*2490*/  IADD3 R3, PT, PT, R7, R3, RZ ;  /* 0x0000000307037210 */ /* 0x000fe40007ffe0ff */
        /* <DEDUP_REMOVED lines=34> */
.L_x_248:
        /* <DEDUP_REMOVED lines=12> */
[----:B0-----:R-:W-:-:S05]  /*2780*/  LOP3.LUT R3, R4, 0x3e0, RZ, 0xc0, !PT ;  /* 0x000003e004037812 */ /* 0x001fca00078ec0ff */
[----:B------:R-:W-:Y:S02]  /*2790*/  IMAD R15, R3, 0x5, RZ ;  /* 0x00000005030f7824 */ /* 0x000fe400078e02ff */
[----:B------:R-:W-:-:S03]  /*27a0*/  IMAD.MOV R3, RZ, RZ, -R0 ;  /* 0x000000ffff037224 */ /* 0x000fc600078e0a00 */
[----:B------:R-:W-:Y:S02]  /*27b0*/  LOP3.LUT R15, R15, 0x1f, R4, 0xf8, !PT ;  /* 0x0000001f0f0f7812 */ /* 0x000fe400078ef804 */
[----:B---3--:R-:W-:Y:S02]  /*27c0*/  VIADDMNMX R3, R3, R2, 0x500, PT ;  /* 0x0000050003037446 */ /* 0x008fe40003800102 */
[C---:B------:R-:W-:Y:S01]  /*27d0*/  IADD3 R18, PT, PT, R15.reuse, 0x60, RZ ;  /* 0x000000600f127810 */ /* 0x040fe20007ffe0ff */
[C---:B------:R-:W-:Y:S02]  /*27e0*/  VIADD R14, R15.reuse, 0x20 ;  /* 0x000000200f0e7836 */ /* 0x040fe40000000000 */
[C---:B------:R-:W-:Y:S02]  /*27f0*/  VIADD R16, R15.reuse, 0x40 ;  /* 0x000000400f107836 */ /* 0x040fe40000000000 */
[C---:B------:R-:W-:Y:S01]  /*2800*/  VIADD R2, R15.reuse, 0x80 ;  /* 0x000000800f027836 */ /* 0x040fe20000000000 */
[CC--:B------:R-:W-:Y:S01]  /*2810*/  ISETP.GE.AND P0, PT, R15.reuse, R3.reuse, PT ;  /* 0x000000030f00720c */ /* 0x0c0fe20003f06270 */
[----:B----4-:R-:W-:Y:S01]  /*2820*/  IMAD.WIDE.U32 R10, R15, 0x4, R10 ;  /* 0x000000040f0a7825 */ /* 0x010fe200078e000a */
[----:B------:R-:W-:-:S02]  /*2830*/  ISETP.GE.AND P1, PT, R14, R3, PT ;  /* 0x000000030e00720c */ /* 0x000fc40003f26270 */
[-C--:B------:R-:W-:Y:S01]  /*2840*/  ISETP.GE.AND P2, PT, R16, R3.reuse, PT ;  /* 0x000000031000720c */ /* 0x080fe20003f46270 */
[C---:B-1----:R-:W-:Y:S01]  /*2850*/  IMAD.WIDE.U32 R6, R15.reuse, 0x4, R6 ;  /* 0x000000040f067825 */ /* 0x042fe200078e0006 */
[-C--:B------:R-:W-:Y:S02]  /*2860*/  ISETP.GE.AND P3, PT, R18, R3.reuse, PT ;  /* 0x000000031200720c */ /* 0x080fe40003f66270 */
[----:B------:R-:W-:Y:S01]  /*2870*/  ISETP.GE.AND P4, PT, R2, R3, PT ;  /* 0x000000030200720c */ /* 0x000fe20003f86270 */
[----:B--2---:R-:W-:-:S04]  /*2880*/  IMAD.WIDE.U32 R8, R15, 0x4, R8 ;  /* 0x000000040f087825 */ /* 0x004fc800078e0008 */
[----:B-----5:R-:W-:Y:S02]  /*2890*/  IMAD.MOV.U32 R14, RZ, RZ, R5 ;  /* 0x000000ffff0e7224 */ /* 0x020fe400078e0005 */
[----:B------:R-:W2:Y:S01]  /*28a0*/  @!P0 LDG.E R5, desc[UR6][R10.64] ;  /* 0x000000060a058981 */ /* 0x000ea2000c1e1900 */
[----:B------:R-:W-:Y:S02]  /*28b0*/  IMAD.MOV.U32 R16, RZ, RZ, R13 ;  /* 0x000000ffff107224 */ /* 0x000fe400078e000d */
[----:B------:R-:W-:Y:S01]  /*28c0*/  MOV R23, R14 ;  /* 0x0000000e00177202 */ /* 0x000fe20000000f00 */
[----:B------:R-:W-:Y:S01]  /*28d0*/  IMAD.MOV.U32 R20, RZ, RZ, R14 ;  /* 0x000000ffff147224 */ /* 0x000fe200078e000e */
[----:B------:R-:W3:Y:S01]  /*28e0*/  @!P0 LDG.E R13, desc[UR6][R6.64] ;  /* 0x00000006060d8981 */ /* 0x000ee2000c1e1900 */
[----:B------:R-:W-:Y:S01]  /*28f0*/  IMAD.MOV.U32 R15, RZ, RZ, R12 ;  /* 0x000000ffff0f7224 */ /* 0x000fe200078e000c */
[----:B------:R-:W-:Y:S01]  /*2900*/  MOV R19, R16 ;  /* 0x0000001000137202 */ /* 0x000fe20000000f00 */
[----:B------:R-:W-:-:S02]  /*2910*/  IMAD.MOV.U32 R26, RZ, RZ, R14 ;  /* 0x000000ffff1a7224 */ /* 0x000fc400078e000e */
[----:B------:R-:W4:Y:S01]  /*2920*/  @!P1 LDG.E R20, desc[UR6][R10.64+0x80] ;  /* 0x000080060a149981 */ /* 0x000f22000c1e1900 */
[--C-:B------:R-:W-:Y:S01]  /*2930*/  IMAD.MOV.U32 R22, RZ, RZ, R16.reuse ;  /* 0x000000ffff167224 */ /* 0x100fe200078e0010 */
[----:B------:R-:W-:Y:S01]  /*2940*/  MOV R21, R15 ;  /* 0x0000000f00157202 */ /* 0x000fe20000000f00 */
[----:B------:R-:W-:Y:S01]  /*2950*/  IMAD.MOV.U32 R25, RZ, RZ, R16 ;  /* 0x000000ffff197224 */ /* 0x000fe200078e0010 */
[----:B------:R-:W5:Y:S01]  /*2960*/  @!P2 LDG.E R23, desc[UR6][R10.64+0x100] ;  /* 0x000100060a17a981 */ /* 0x000f62000c1e1900 */
[--C-:B------:R-:W-:Y:S02]  /*2970*/  IMAD.MOV.U32 R18, RZ, RZ, R15.reuse ;  /* 0x000000ffff127224 */ /* 0x100fe400078e000f */
[----:B------:R-:W-:Y:S01]  /*2980*/  IMAD.MOV.U32 R24, RZ, RZ, R15 ;  /* 0x000000ffff187224 */ /* 0x000fe200078e000f */
[----:B------:R-:W5:Y:S04]  /*2990*/  @!P3 LDG.E R26, desc[UR6][R10.64+0x180] ;  /* 0x000180060a1ab981 */ /* 0x000f68000c1e1900 */
[----:B------:R0:W5:Y:S04]  /*29a0*/  @!P4 LDG.E R14, desc[UR6][R10.64+0x200] ;  /* 0x000200060a0ec981 */ /* 0x000168000c1e1900 */
[----:B------:R-:W5:Y:S04]  /*29b0*/  @!P1 LDG.E R19, desc[UR6][R6.64+0x80] ;  /* 0x0000800606139981 */ /* 0x000f68000c1e1900 */
[----:B------:R-:W5:Y:S04]  /*29c0*/  @!P2 LDG.E R22, desc[UR6][R6.64+0x100] ;  /* 0x000100060616a981 */ /* 0x000f68000c1e1900 */
[----:B------:R-:W5:Y:S04]  /*29d0*/  @!P3 LDG.E R25, desc[UR6][R6.64+0x180] ;  /* 0x000180060619b981 */ /* 0x000f68000c1e1900 */
[----:B------:R1:W5:Y:S04]  /*29e0*/  @!P4 LDG.E R16, desc[UR6][R6.64+0x200] ;  /* 0x000200060610c981 */ /* 0x000368000c1e1900 */
        /* <DEDUP_REMOVED lines=11> */
[----:B------:R-:W-:-:S04]  /*2aa0*/  IMAD R27, R6, 0xc, R17 ;  /* 0x0000000c061b7824 */ /* 0x000fc800078e0211 */
[----:B------:R-:W-:Y:S01]  /*2ab0*/  IMAD R10, R10, 0x30, R27 ;  /* 0x000000300a0a7824 */ /* 0x000fe200078e021b */
[----:B--2---:R-:W-:Y:S04]  /*2ac0*/  STS [R27], R5 ;  /* 0x000000051b007388 */ /* 0x004fe80000000800 */
[----:B---3--:R-:W-:Y:S04]  /*2ad0*/  STS [R27+0x4], R13 ;  /* 0x0000040d1b007388 */ /* 0x008fe80000000800 */
[----:B----4-:R0:W-:Y:S04]  /*2ae0*/  STS [R27+0x180], R20 ;  /* 0x000180141b007388 */ /* 0x0101e80000000800 */
        /* <DEDUP_REMOVED lines=14> */
[----:B------:R-:W1:Y:S04]  /*2bd0*/  LDS R6, [R10+0x4] ;  /* 0x000004000a067984 */ /* 0x000e680000000800 */
[----:B------:R-:W2:Y:S04]  /*2be0*/  LDS R5, [R10+0x8] ;  /* 0x000008000a057984 */ /* 0x000ea80000000800 */
[----:B------:R-:W3:Y:S04]  /*2bf0*/  LDS R14, [R10+0xc] ;  /* 0x00000c000a0e7984 */ /* 0x000ee80000000800 */
[----:B------:R-:W4:Y:S04]  /*2c00*/  LDS R11, [R10+0x10] ;  /* 0x000010000a0b7984 */ /* 0x000f280000000800 */
[----:B------:R-:W1:Y:S04]  /*2c10*/  LDS R12, [R10+0x14] ;  /* 0x000014000a0c7984 */ /* 0x000e680000000800 */
[----:B------:R-:W1:Y:S04]  /*2c20*/  LDS R16, [R10+0x18] ;  /* 0x000018000a107984 */ /* 0x000e680000000800 */
[----:B------:R-:W2:Y:S04]  /*2c30*/  LDS R29, [R10+0x1c] ;  /* 0x00001c000a1d7984 */ /* 0x000ea80000000800 */
[----:B------:R-:W2:Y:S04]  /*2c40*/  LDS R28, [R10+0x20] ;  /* 0x000020000a1c7984 */ /* 0x000ea80000000800 */
[----:B------:R-:W3:Y:S04]  /*2c50*/  LDS R26, [R10+0x24] ;  /* 0x000024000a1a7984 */ /* 0x000ee80000000800 */
[----:B------:R-:W3:Y:S04]  /*2c60*/  LDS R27, [R10+0x28] ;  /* 0x000028000a1b7984 */ /* 0x000ee80000000800 */
[----:B------:R-:W3:Y:S04]  /*2c70*/  LDS R25, [R10+0x2c] ;  /* 0x00002c000a197984 */ /* 0x000ee80000000800 */
[----:B------:R-:W3:Y:S04]  /*2c80*/  LDS R18, [R10+0x30] ;  /* 0x000030000a127984 */ /* 0x000ee80000000800 */
[----:B------:R-:W3:Y:S04]  /*2c90*/  LDS R19, [R10+0x34] ;  /* 0x000034000a137984 */ /* 0x000ee80000000800 */
[----:B------:R5:W3:Y:S01]  /*2ca0*/  LDS R23, [R10+0x38] ;  /* 0x000038000a177984 */ /* 0x000ae20000000800 */
[----:B------:R-:W-:Y:S01]  /*2cb0*/  BAR.SYNC.DEFER_BLOCKING 0x0 ;  /* 0x0000000000007b1d */ /* 0x000fe20000010000 */
[----:B0-----:R-:W-:-:S07]  /*2cc0*/  IMAD R20, R4, 0x5, RZ ;  /* 0x0000000504147824 */ /* 0x001fce00078e02ff */
[----:B------:R-:W-:Y:S01]  /*2cd0*/  PREEXIT ;  /* 0x000000000000782d */ /* 0x000fe20000000000 */
[----:B------:R-:W-:Y:S01]  /*2ce0*/  BSSY.RECONVERGENT B0, `(.L_x_304) ;  /* 0x0000021000007945 */ /* 0x000fe20003800200 */
[----:B-1----:R-:W-:Y:S01]  /*2cf0*/  MOV R9, R6 ;  /* 0x0000000600097202 */ /* 0x002fe20000000f00 */
[----:B------:R-:W-:Y:S01]  /*2d00*/  VIADD R8, R20, 0x1 ;  /* 0x0000000114087836 */ /* 0x000fe20000000000 */
[----:B------:R-:W-:Y:S01]  /*2d10*/  MOV R21, R7 ;  /* 0x0000000700157202 */ /* 0x000fe20000000f00 */
[----:B-----5:R-:W-:Y:S02]  /*2d20*/  IMAD.MOV.U32 R10, RZ, RZ, R7 ;  /* 0x000000ffff0a7224 */ /* 0x020fe400078e0007 */
[--C-:B--2---:R-:W-:Y:S01]  /*2d30*/  IMAD.MOV.U32 R24, RZ, RZ, R5.reuse ;  /* 0x000000ffff187224 */ /* 0x104fe200078e0005 */
[----:B------:R-:W-:Y:S01]  /*2d40*/  ISETP.GE.U32.AND P0, PT, R8, R3, PT ;  /* 0x000000030800720c */ /* 0x000fe20003f06070 */
[----:B------:R-:W-:Y:S02]  /*2d50*/  IMAD.MOV.U32 R8, RZ, RZ, R5 ;  /* 0x000000ffff087224 */ /* 0x000fe400078e0005 */
[----:B------:R-:W-:-:S10]  /*2d60*/  IMAD.MOV.U32 R22, RZ, RZ, R6 ;  /* 0x000000ffff167224 */ /* 0x000fd400078e0006 */
[----:B----4-:R-:W-:Y:S05]  /*2d70*/  @P0 BRA `(.L_x_305) ;  /* 0x00000000005c0947 */ /* 0x010fea0003800000 */
[----:B---3--:R-:W-:-:S13]  /*2d80*/  ISETP.NE.AND P0, PT, R7, R14, PT ;  /* 0x0000000e0700720c */ /* 0x008fda0003f05270 */
        /* <DEDUP_REMOVED lines=10> */
.L_x_306:
[-C--:B------:R-:W-:Y:S01]  /*2e30*/  ISETP.GE.AND P0, PT, R6, R11.reuse, PT ;  /* 0x0000000b0600720c */ /* 0x080fe20003f06270 */
[----:B------:R-:W-:Y:S01]  /*2e40*/  IMAD.MOV.U32 R8, RZ, RZ, R12 ;  /* 0x000000ffff087224 */ /* 0x000fe200078e000c */
[----:B------:R-:W-:Y:S01]  /*2e50*/  MOV R9, R11 ;  /* 0x0000000b00097202 */ /* 0x000fe20000000f00 */
[----:B------:R-:W-:Y:S01]  /*2e60*/  IMAD.MOV.U32 R10, RZ, RZ, R7 ;  /* 0x000000ffff0a7224 */ /* 0x000fe200078e0007 */
[----:B------:R-:W-:Y:S01]  /*2e70*/  MOV R21, R7 ;  /* 0x0000000700157202 */ /* 0x000fe20000000f00 */
[----:B------:R-:W-:Y:S02]  /*2e80*/  IMAD.MOV.U32 R24, RZ, RZ, R5 ;  /* 0x000000ffff187224 */ /* 0x000fe400078e0005 */
[----:B------:R-:W-:-:S06]  /*2e90*/  IMAD.MOV.U32 R22, RZ, RZ, R6 ;  /* 0x000000ffff167224 */ /* 0x000fcc00078e0006 */
[----:B------:R-:W-:Y:S05]  /*2ea0*/  @P0 BRA `(.L_x_305) ;  /* 0x0000000000100947 */ /* 0x000fea0003800000 */
.L_x_307:
[----:B------:R-:W-:Y:S01]  /*2eb0*/  IMAD.MOV.U32 R24, RZ, RZ, R8 ;  /* 0x000000ffff187224 */ /* 0x000fe200078e0008 */
[----:B------:R-:W-:Y:S01]  /*2ec0*/  MOV R21, R14 ;  /* 0x0000000e00157202 */ /* 0x000fe20000000f00 */
[----:B------:R-:W-:Y:S02]  /*2ed0*/  IMAD.MOV.U32 R22, RZ, RZ, R9 ;  /* 0x000000ffff167224 */ /* 0x000fe400078e0009 */
[----:B------:R-:W-:-:S07]  /*2ee0*/  IMAD.MOV.U32 R10, RZ, RZ, R14 ;  /* 0x000000ffff0a7224 */ /* 0x000fce00078e000e */
.L_x_305:
[----:B------:R-:W-:Y:S05]  /*2ef0*/  BSYNC.RECONVERGENT B0 ;  /* 0x0000000000007941 */ /* 0x000fea0003800200 */
.L_x_304:
[----:B------:R-:W-:Y:S01]  /*2f00*/  VIADD R12, R20, 0x2 ;  /* 0x00000002140c7836 */ /* 0x000fe20000000000 */
[----:B------:R-:W-:Y:S01]  /*2f10*/  BSSY.RECONVERGENT B0, `(.L_x_308) ;  /* 0x0000017000007945 */ /* 0x000fe20003800200 */
[----:B------:R-:W-:Y:S01]  /*2f20*/  IMAD.MOV.U32 R11, RZ, RZ, R24 ;  /* 0x000000ffff0b7224 */ /* 0x000fe200078e0018 */
[----:B------:R-:W-:Y:S02]  /*2f30*/  MOV R13, R21 ;  /* 0x00000015000d7202 */ /* 0x000fe40000000f00 */
[----:B------:R-:W-:Y:S01]  /*2f40*/  ISETP.GE.U32.AND P0, PT, R12, R3, PT ;  /* 0x000000030c00720c */ /* 0x000fe20003f06070 */
[----:B------:R-:W-:-:S12]  /*2f50*/  IMAD.MOV.U32 R12, RZ, RZ, R22 ;  /* 0x000000ffff0c7224 */ /* 0x000fd800078e0016 */
        /* <DEDUP_REMOVED lines=9> */
.L_x_310:
[----:B------:R-:W-:Y:S01]  /*2ff0*/  ISETP.GE.AND P0, PT, R22, R29, PT ;  /* 0x0000001d1600720c */ /* 0x000fe20003f06270 */
[----:B------:R-:W-:Y:S01]  /*3000*/  IMAD.MOV.U32 R13, RZ, RZ, R16 ;  /* 0x000000ffff0d7224 */ /* 0x000fe200078e0010 */
[----:B------:R-:W-:Y:S01]  /*3010*/  MOV R11, R28 ;  /* 0x0000001c000b7202 */ /* 0x000fe20000000f00 */
[----:B------:R-:W-:Y:S02]  /*3020*/  IMAD.MOV.U32 R12, RZ, RZ, R29 ;  /* 0x000000ffff0c7224 */ /* 0x000fe400078e001d */
[----:B------:R-:W-:-:S08]  /*3030*/  IMAD.MOV.U32 R21, RZ, RZ, R13 ;  /* 0x000000ffff157224 */ /* 0x000fd000078e000d */
[----:B------:R-:W-:Y:S05]  /*3040*/  @P0 BRA `(.L_x_309) ;  /* 0x00000000000c0947 */ /* 0x000fea0003800000 */
.L_x_311:
[----:B------:R-:W-:Y:S01]  /*3050*/  MOV R24, R11 ;  /* 0x0000000b00187202 */ /* 0x000fe20000000f00 */
[----:B------:R-:W-:Y:S02]  /*3060*/  IMAD.MOV.U32 R22, RZ, RZ, R12 ;  /* 0x000000ffff167224 */ /* 0x000fe400078e000c */
[----:B------:R-:W-:-:S07]  /*3070*/  IMAD.MOV.U32 R21, RZ, RZ, R13 ;  /* 0x000000ffff157224 */ /* 0x000fce00078e000d */
.L_x_309:
[----:B------:R-:W-:Y:S05]  /*3080*/  BSYNC.RECONVERGENT B0 ;  /* 0x0000000000007941 */ /* 0x000fea0003800200 */
.L_x_308:
[----:B---3--:R-:W-:Y:S01]  /*3090*/  VIADD R14, R20, 0x3 ;  /* 0x00000003140e7836 */ /* 0x008fe20000000000 */
        /* <DEDUP_REMOVED lines=14> */
.L_x_314:
[----:B------:R-:W-:Y:S01]  /*3180*/  ISETP.GE.AND P0, PT, R22, R27, PT ;  /* 0x0000001b1600720c */ /* 0x000fe20003f06270 */
[----:B------:R-:W-:Y:S01]  /*3190*/  IMAD.MOV.U32 R14, RZ, RZ, R25 ;  /* 0x000000ffff0e7224 */ /* 0x000fe200078e0019 */
[----:B------:R-:W-:Y:S01]  /*31a0*/  MOV R16, R26 ;  /* 0x0000001a00107202 */ /* 0x000fe20000000f00 */
[----:B------:R-:W-:-:S04]  /*31b0*/  IMAD.MOV.U32 R15, RZ, RZ, R27 ;  /* 0x000000ffff0f7224 */ /* 0x000fc800078e001b */
[----:B------:R-:W-:-:S06]  /*31c0*/  IMAD.MOV.U32 R21, RZ, RZ, R16 ;  /* 0x000000ffff157224 */ /* 0x000fcc00078e0010 */
[----:B------:R-:W-:Y:S05]  /*31d0*/  @P0 BRA `(.L_x_313) ;  /* 0x00000000000c0947 */ /* 0x000fea0003800000 */
.L_x_315:
[----:B------:R-:W-:Y:S01]  /*31e0*/  IMAD.MOV.U32 R24, RZ, RZ, R14 ;  /* 0x000000ffff187224 */ /* 0x000fe200078e000e */
[----:B------:R-:W-:Y:S01]  /*31f0*/  MOV R21, R16 ;  /* 0x0000001000157202 */ /* 0x000fe20000000f00 */
[----:B------:R-:W-:-:S07]  /*3200*/  IMAD.MOV.U32 R22, RZ, RZ, R15 ;  /* 0x000000ffff167224 */ /* 0x000fce00078e000f */
.L_x_313:
[----:B------:R-:W-:Y:S05]  /*3210*/  BSYNC.RECONVERGENT B0 ;  /* 0x0000000000007941 */ /* 0x000fea0003800200 */
.L_x_312:
        /* <DEDUP_REMOVED lines=17> */
.L_x_319:
[----:B------:R-:W-:Y:S01]  /*3330*/  ISETP.GE.AND P0, PT, R9, R6, PT ;  /* 0x000000060900720c */ /* 0x000fe20003f06270 */
[----:B------:R-:W-:Y:S02]  /*3340*/  IMAD.MOV.U32 R21, RZ, RZ, R8 ;  /* 0x000000ffff157224 */ /* 0x000fe400078e0008 */
[----:B------:R-:W-:Y:S02]  /*3350*/  IMAD.MOV.U32 R23, RZ, RZ, R9 ;  /* 0x000000ffff177224 */ /* 0x000fe400078e0009 */
[----:B------:R-:W-:-:S08]  /*3360*/  IMAD.MOV.U32 R22, RZ, RZ, R7 ;  /* 0x000000ffff167224 */ /* 0x000fd000078e0007 */
[----:B------:R-:W-:Y:S05]  /*3370*/  @P0 BRA `(.L_x_321) ;  /* 0x0000000000180947 */ /* 0x000fea0003800000 */
.L_x_320:
[----:B------:R-:W-:Y:S01]  /*3380*/  MOV R21, R5 ;  /* 0x0000000500157202 */ /* 0x000fe20000000f00 */
[----:B------:R-:W-:Y:S01]  /*3390*/  IMAD.MOV.U32 R23, RZ, RZ, R6 ;  /* 0x000000ffff177224 */ /* 0x000fe200078e0006 */
[----:B------:R-:W-:Y:S01]  /*33a0*/  MOV R6, R9 ;  /* 0x0000000900067202 */ /* 0x000fe20000000f00 */
[----:B------:R-:W-:Y:S02]  /*33b0*/  IMAD.MOV.U32 R22, RZ, RZ, R7 ;  /* 0x000000ffff167224 */ /* 0x000fe400078e0007 */
[----:B------:R-:W-:Y:S02]  /*33c0*/  IMAD.MOV.U32 R5, RZ, RZ, R8 ;  /* 0x000000ffff057224 */ /* 0x000fe400078e0008 */
[----:B------:R-:W-:-:S07]  /*33d0*/  IMAD.MOV.U32 R7, RZ, RZ, R10 ;  /* 0x000000ffff077224 */ /* 0x000fce00078e000a */
.L_x_321:
[----:B------:R-:W-:Y:S05]  /*33e0*/  BSYNC.RECONVERGENT B1 ;  /* 0x0000000000017941 */ /* 0x000fea0003800200 */
.L_x_318:
        /* <DEDUP_REMOVED lines=9> */
.L_x_323:
[----:B------:R-:W-:Y:S01]  /*3480*/  ISETP.GE.AND P0, PT, R15, R12, PT ;  /* 0x0000000c0f00720c */ /* 0x000fe20003f06270 */
[----:B------:R-:W-:Y:S02]  /*3490*/  IMAD.MOV.U32 R24, RZ, RZ, R14 ;  /* 0x000000ffff187224 */ /* 0x000fe400078e000e */
[----:B------:R-:W-:Y:S02]  /*34a0*/  IMAD.MOV.U32 R10, RZ, RZ, R15 ;  /* 0x000000ffff0a7224 */ /* 0x000fe400078e000f */
[----:B------:R-:W-:-:S08]  /*34b0*/  IMAD.MOV.U32 R25, RZ, RZ, R13 ;  /* 0x000000ffff197224 */ /* 0x000fd000078e000d */
[----:B------:R-:W-:Y:S05]  /*34c0*/  @P0 BRA `(.L_x_325) ;  /* 0x0000000000180947 */ /* 0x000fea0003800000 */
.L_x_324:
[----:B------:R-:W-:Y:S01]  /*34d0*/  MOV R24, R11 ;  /* 0x0000000b00187202 */ /* 0x000fe20000000f00 */
[----:B------:R-:W-:Y:S01]  /*34e0*/  IMAD.MOV.U32 R10, RZ, RZ, R12 ;  /* 0x000000ffff0a7224 */ /* 0x000fe200078e000c */
[----:B------:R-:W-:Y:S01]  /*34f0*/  MOV R12, R15 ;  /* 0x0000000f000c7202 */ /* 0x000fe20000000f00 */
[----:B------:R-:W-:Y:S02]  /*3500*/  IMAD.MOV.U32 R25, RZ, RZ, R13 ;  /* 0x000000ffff197224 */ /* 0x000fe400078e000d */
[----:B------:R-:W-:Y:S02]  /*3510*/  IMAD.MOV.U32 R11, RZ, RZ, R14 ;  /* 0x000000ffff0b7224 */ /* 0x000fe400078e000e */
[----:B------:R-:W-:-:S07]  /*3520*/  IMAD.MOV.U32 R13, RZ, RZ, R16 ;  /* 0x000000ffff0d7224 */ /* 0x000fce00078e0010 */
.L_x_325:
[----:B------:R-:W-:Y:S05]  /*3530*/  BSYNC.RECONVERGENT B1 ;  /* 0x0000000000017941 */ /* 0x000fea0003800200 */
.L_x_322:
        /* <DEDUP_REMOVED lines=11> */
.L_x_327:
[----:B------:R-:W-:Y:S01]  /*35f0*/  ISETP.GE.AND P0, PT, R12, R23, PT ;  /* 0x000000170c00720c */ /* 0x000fe20003f06270 */
[----:B------:R-:W-:Y:S01]  /*3600*/  IMAD.MOV.U32 R9, RZ, RZ, R11 ;  /* 0x000000ffff097224 */ /* 0x000fe200078e000b */
[----:B------:R-:W-:Y:S01]  /*3610*/  MOV R14, R12 ;  /* 0x0000000c000e7202 */ /* 0x000fe20000000f00 */
[----:B------:R-:W-:Y:S02]  /*3620*/  IMAD.MOV.U32 R8, RZ, RZ, R22 ;  /* 0x000000ffff087224 */ /* 0x000fe400078e0016 */
[----:B------:R-:W-:Y:S02]  /*3630*/  IMAD.MOV.U32 R12, RZ, RZ, R9 ;  /* 0x000000ffff0c7224 */ /* 0x000fe400078e0009 */
[----:B------:R-:W-:-:S06]  /*3640*/  IMAD.MOV.U32 R11, RZ, RZ, R14 ;  /* 0x000000ffff0b7224 */ /* 0x000fcc00078e000e */
[----:B------:R-:W-:Y:S05]  /*3650*/  @P0 BRA `(.L_x_329) ;  /* 0x0000000000180947 */ /* 0x000fea0003800000 */
.L_x_328:
[----:B------:R-:W-:Y:S01]  /*3660*/  MOV R12, R21 ;  /* 0x00000015000c7202 */ /* 0x000fe20000000f00 */
[----:B------:R-:W-:Y:S01]  /*3670*/  IMAD.MOV.U32 R11, RZ, RZ, R23 ;  /* 0x000000ffff0b7224 */ /* 0x000fe200078e0017 */
[----:B------:R-:W-:Y:S01]  /*3680*/  MOV R23, R14 ;  /* 0x0000000e00177202 */ /* 0x000fe20000000f00 */
[----:B------:R-:W-:Y:S02]  /*3690*/  IMAD.MOV.U32 R8, RZ, RZ, R22 ;  /* 0x000000ffff087224 */ /* 0x000fe400078e0016 */
[----:B------:R-:W-:Y:S02]  /*36a0*/  IMAD.MOV.U32 R21, RZ, RZ, R9 ;  /* 0x000000ffff157224 */ /* 0x000fe400078e0009 */
[----:B------:R-:W-:-:S07]  /*36b0*/  IMAD.MOV.U32 R22, RZ, RZ, R13 ;  /* 0x000000ffff167224 */ /* 0x000fce00078e000d */
.L_x_329:
[----:B------:R-:W-:Y:S05]  /*36c0*/  BSYNC.RECONVERGENT B1 ;  /* 0x0000000000017941 */ /* 0x000fea0003800200 */
.L_x_326:
        /* <DEDUP_REMOVED lines=10> */
.L_x_331:
[----:B------:R-:W-:Y:S01]  /*3770*/  ISETP.GE.AND P0, PT, R19, R10, PT ;  /* 0x0000000a1300720c */ /* 0x000fe20003f06270 */
[----:B------:R-:W-:Y:S01]  /*3780*/  IMAD.MOV.U32 R16, RZ, RZ, R20 ;  /* 0x000000ffff107224 */ /* 0x000fe200078e0014 */
[----:B------:R-:W-:Y:S01]  /*3790*/  MOV R9, R18 ;  /* 0x0000001200097202 */ /* 0x000fe20000000f00 */
[----:B------:R-:W-:-:S10]  /*37a0*/  IMAD.MOV.U32 R15, RZ, RZ, R19 ;  /* 0x000000ffff0f7224 */ /* 0x000fd400078e0013 */
[----:B------:R-:W-:Y:S05]  /*37b0*/  @P0 BRA `(.L_x_333) ;  /* 0x0000000000140947 */ /* 0x000fea0003800000 */
.L_x_332:
[----:B------:R-:W-:Y:S01]  /*37c0*/  IMAD.MOV.U32 R16, RZ, RZ, R24 ;  /* 0x000000ffff107224 */ /* 0x000fe200078e0018 */
[----:B------:R-:W-:Y:S01]  /*37d0*/  MOV R24, R20 ;  /* 0x0000001400187202 */ /* 0x000fe20000000f00 */
[----:B------:R-:W-:Y:S02]  /*37e0*/  IMAD.MOV.U32 R15, RZ, RZ, R10 ;  /* 0x000000ffff0f7224 */ /* 0x000fe400078e000a */
[----:B------:R-:W-:Y:S02]  /*37f0*/  IMAD.MOV.U32 R9, RZ, RZ, R25 ;  /* 0x000000ffff097224 */ /* 0x000fe400078e0019 */
[----:B------:R-:W-:-:S07]  /*3800*/  IMAD.MOV.U32 R10, RZ, RZ, R19 ;  /* 0x000000ffff0a7224 */ /* 0x000fce00078e0013 */
.L_x_333:
[----:B------:R-:W-:Y:S05]  /*3810*/  BSYNC.RECONVERGENT B1 ;  /* 0x0000000000017941 */ /* 0x000fea0003800200 */
.L_x_330:
        /* <DEDUP_REMOVED lines=11> */
.L_x_335:
[----:B------:R-:W-:Y:S01]  /*38d0*/  ISETP.GE.AND P0, PT, R23, R6, PT ;  /* 0x000000061700720c */ /* 0x000fe20003f06270 */
[----:B------:R-:W-:Y:S01]  /*38e0*/  IMAD.MOV.U32 R13, RZ, RZ, R21 ;  /* 0x000000ffff0d7224 */ /* 0x000fe200078e0015 */
[----:B------:R-:W-:Y:S01]  /*38f0*/  MOV R19, R23 ;  /* 0x0000001700137202 */ /* 0x000fe20000000f00 */
[----:B------:R-:W-:Y:S02]  /*3900*/  IMAD.MOV.U32 R14, RZ, RZ, R7 ;  /* 0x000000ffff0e7224 */ /* 0x000fe400078e0007 */
[----:B------:R-:W-:Y:S02]  /*3910*/  IMAD.MOV.U32 R23, RZ, RZ, R13 ;  /* 0x000000ffff177224 */ /* 0x000fe400078e000d */
[----:B------:R-:W-:-:S06]  /*3920*/  IMAD.MOV.U32 R21, RZ, RZ, R19 ;  /* 0x000000ffff157224 */ /* 0x000fcc00078e0013 */
[----:B------:R-:W-:Y:S05]  /*3930*/  @P0 BRA `(.L_x_337) ;  /* 0x0000000000180947 */ /* 0x000fea0003800000 */
.L_x_336:
[----:B------:R-:W-:Y:S01]  /*3940*/  MOV R23, R5 ;  /* 0x0000000500177202 */ /* 0x000fe20000000f00 */
[----:B------:R-:W-:Y:S01]  /*3950*/  IMAD.MOV.U32 R21, RZ, RZ, R6 ;  /* 0x000000ffff157224 */ /* 0x000fe200078e0006 */
[----:B------:R-:W-:Y:S01]  /*3960*/  MOV R6, R19 ;  /* 0x0000001300067202 */ /* 0x000fe20000000f00 */
[----:B------:R-:W-:Y:S02]  /*3970*/  IMAD.MOV.U32 R14, RZ, RZ, R7 ;  /* 0x000000ffff0e7224 */ /* 0x000fe400078e0007 */
[----:B------:R-:W-:Y:S02]  /*3980*/  IMAD.MOV.U32 R5, RZ, RZ, R13 ;  /* 0x000000ffff057224 */ /* 0x000fe400078e000d */
[----:B------:R-:W-:-:S07]  /*3990*/  IMAD.MOV.U32 R7, RZ, RZ, R22 ;  /* 0x000000ffff077224 */ /* 0x000fce00078e0016 */
.L_x_337:
[----:B------:R-:W-:Y:S05]  /*39a0*/  BSYNC.RECONVERGENT B1 ;  /* 0x0000000000017941 */ /* 0x000fea0003800200 */
.L_x_334:
        /* <DEDUP_REMOVED lines=11> */
.L_x_339:
[----:B------:R-:W-:Y:S01]  /*3a60*/  ISETP.GE.AND P0, PT, R10, R11, PT ;  /* 0x0000000b0a00720c */ /* 0x000fe20003f06270 */
[----:B------:R-:W-:Y:S01]  /*3a70*/  IMAD.MOV.U32 R13, RZ, RZ, R24 ;  /* 0x000000ffff0d7224 */ /* 0x000fe200078e0018 */
[----:B------:R-:W-:Y:S01]  /*3a80*/  MOV R19, R10 ;  /* 0x0000000a00137202 */ /* 0x000fe20000000f00 */
[----:B------:R-:W-:Y:S02]  /*3a90*/  IMAD.MOV.U32 R10, RZ, RZ, R8 ;  /* 0x000000ffff0a7224 */ /* 0x000fe400078e0008 */
[----:B------:R-:W-:Y:S02]  /*3aa0*/  IMAD.MOV.U32 R24, RZ, RZ, R13 ;  /* 0x000000ffff187224 */ /* 0x000fe400078e000d */
[----:B------:R-:W-:-:S06]  /*3ab0*/  IMAD.MOV.U32 R22, RZ, RZ, R19 ;  /* 0x000000ffff167224 */ /* 0x000fcc00078e0013 */
[----:B------:R-:W-:Y:S05]  /*3ac0*/  @P0 BRA `(.L_x_341) ;  /* 0x0000000000180947 */ /* 0x000fea0003800000 */
.L_x_340:
[----:B------:R-:W-:Y:S01]  /*3ad0*/  MOV R24, R12 ;  /* 0x0000000c00187202 */ /* 0x000fe20000000f00 */
[----:B------:R-:W-:Y:S01]  /*3ae0*/  IMAD.MOV.U32 R22, RZ, RZ, R11 ;  /* 0x000000ffff167224 */ /* 0x000fe200078e000b */
[----:B------:R-:W-:Y:S01]  /*3af0*/  MOV R11, R19 ;  /* 0x00000013000b7202 */ /* 0x000fe20000000f00 */
[----:B------:R-:W-:Y:S02]  /*3b00*/  IMAD.MOV.U32 R10, RZ, RZ, R8 ;  /* 0x000000ffff0a7224 */ /* 0x000fe400078e0008 */
[----:B------:R-:W-:Y:S02]  /*3b10*/  IMAD.MOV.U32 R12, RZ, RZ, R13 ;  /* 0x000000ffff0c7224 */ /* 0x000fe400078e000d */
[----:B------:R-:W-:-:S07]  /*3b20*/  IMAD.MOV.U32 R8, RZ, RZ, R18 ;  /* 0x000000ffff087224 */ /* 0x000fce00078e0012 */
.L_x_341:
[----:B------:R-:W-:Y:S05]  /*3b30*/  BSYNC.RECONVERGENT B1 ;  /* 0x0000000000017941 */ /* 0x000fea0003800200 */
.L_x_338:
        /* <DEDUP_REMOVED lines=11> */
.L_x_343:
[----:B------:R-:W-:Y:S01]  /*3bf0*/  ISETP.GE.AND P0, PT, R11, R21, PT ;  /* 0x000000150b00720c */ /* 0x000fe20003f06270 */
[----:B------:R-:W-:Y:S01]  /*3c00*/  IMAD.MOV.U32 R18, RZ, RZ, R12 ;  /* 0x000000ffff127224 */ /* 0x000fe200078e000c */
[----:B------:R-:W-:Y:S01]  /*3c10*/  MOV R19, R11 ;  /* 0x0000000b00137202 */ /* 0x000fe20000000f00 */
[----:B------:R-:W-:Y:S02]  /*3c20*/  IMAD.MOV.U32 R13, RZ, RZ, R14 ;  /* 0x000000ffff0d7224 */ /* 0x000fe400078e000e */
[----:B------:R-:W-:Y:S02]  /*3c30*/  IMAD.MOV.U32 R11, RZ, RZ, R18 ;  /* 0x000000ffff0b7224 */ /* 0x000fe400078e0012 */
[----:B------:R-:W-:-:S06]  /*3c40*/  IMAD.MOV.U32 R12, RZ, RZ, R19 ;  /* 0x000000ffff0c7224 */ /* 0x000fcc00078e0013 */
[----:B------:R-:W-:Y:S05]  /*3c50*/  @P0 BRA `(.L_x_345) ;  /* 0x0000000000180947 */ /* 0x000fea0003800000 */
.L_x_344:
[----:B------:R-:W-:Y:S01]  /*3c60*/  MOV R11, R23 ;  /* 0x00000017000b7202 */ /* 0x000fe20000000f00 */
[----:B------:R-:W-:Y:S01]  /*3c70*/  IMAD.MOV.U32 R12, RZ, RZ, R21 ;  /* 0x000000ffff0c7224 */ /* 0x000fe200078e0015 */
[----:B------:R-:W-:Y:S01]  /*3c80*/  MOV R21, R19 ;  /* 0x0000001300157202 */ /* 0x000fe20000000f00 */
[----:B------:R-:W-:Y:S02]  /*3c90*/  IMAD.MOV.U32 R13, RZ, RZ, R14 ;  /* 0x000000ffff0d7224 */ /* 0x000fe400078e000e */
[----:B------:R-:W-:Y:S02]  /*3ca0*/  IMAD.MOV.U32 R23, RZ, RZ, R18 ;  /* 0x000000ffff177224 */ /* 0x000fe400078e0012 */
[----:B------:R-:W-:-:S07]  /*3cb0*/  IMAD.MOV.U32 R14, RZ, RZ, R8 ;  /* 0x000000ffff0e7224 */ /* 0x000fce00078e0008 */
.L_x_345:
[----:B------:R-:W-:Y:S05]  /*3cc0*/  BSYNC.RECONVERGENT B1 ;  /* 0x0000000000017941 */ /* 0x000fea0003800200 */
.L_x_342:
        /* <DEDUP_REMOVED lines=10> */
.L_x_347:
[----:B------:R-:W-:Y:S01]  /*3d70*/  ISETP.GE.AND P0, PT, R15, R22, PT ;  /* 0x000000160f00720c */ /* 0x000fe20003f06270 */
[----:B------:R-:W-:Y:S01]  /*3d80*/  IMAD.MOV.U32 R20, RZ, RZ, R16 ;  /* 0x000000ffff147224 */ /* 0x000fe200078e0010 */
[----:B------:R-:W-:Y:S01]  /*3d90*/  MOV R18, R9 ;  /* 0x0000000900127202 */ /* 0x000fe20000000f00 */
[----:B------:R-:W-:Y:S02]  /*3da0*/  IMAD.MOV.U32 R19, RZ, RZ, R15 ;  /* 0x000000ffff137224 */ /* 0x000fe400078e000f */
[----:B------:R-:W-:-:S08]  /*3db0*/  IMAD.MOV.U32 R26, RZ, RZ, R9 ;  /* 0x000000ffff1a7224 */ /* 0x000fd000078e0009 */
[----:B------:R-:W-:Y:S05]  /*3dc0*/  @P0 BRA `(.L_x_349) ;  /* 0x0000000000180947 */ /* 0x000fea0003800000 */
.L_x_348:
[----:B------:R-:W-:Y:S01]  /*3dd0*/  IMAD.MOV.U32 R20, RZ, RZ, R24 ;  /* 0x000000ffff147224 */ /* 0x000fe200078e0018 */
[----:B------:R-:W-:Y:S01]  /*3de0*/  MOV R18, R10 ;  /* 0x0000000a00127202 */ /* 0x000fe20000000f00 */
[----:B------:R-:W-:Y:S02]  /*3df0*/  IMAD.MOV.U32 R19, RZ, RZ, R22 ;  /* 0x000000ffff137224 */ /* 0x000fe400078e0016 */
[----:B------:R-:W-:Y:S02]  /*3e00*/  IMAD.MOV.U32 R26, RZ, RZ, R9 ;  /* 0x000000ffff1a7224 */ /* 0x000fe400078e0009 */
[----:B------:R-:W-:Y:S02]  /*3e10*/  IMAD.MOV.U32 R24, RZ, RZ, R16 ;  /* 0x000000ffff187224 */ /* 0x000fe400078e0010 */
[----:B------:R-:W-:-:S07]  /*3e20*/  IMAD.MOV.U32 R22, RZ, RZ, R15 ;  /* 0x000000ffff167224 */ /* 0x000fce00078e000f */
.L_x_349:
[----:B------:R-:W-:Y:S05]  /*3e30*/  BSYNC.RECONVERGENT B1 ;  /* 0x0000000000017941 */ /* 0x000fea0003800200 */
.L_x_346:
        /* <DEDUP_REMOVED lines=9> */
.L_x_351:
[----:B------:R-:W-:Y:S01]  /*3ed0*/  ISETP.GE.AND P0, PT, R21, R6, PT ;  /* 0x000000061500720c */ /* 0x000fe20003f06270 */
[----:B------:R-:W-:Y:S01]  /*3ee0*/  IMAD.MOV.U32 R10, RZ, RZ, R7 ;  /* 0x000000ffff0a7224 */ /* 0x000fe200078e0007 */
[----:B------:R-:W-:Y:S01]  /*3ef0*/  MOV R8, R23 ;  /* 0x0000001700087202 */ /* 0x000fe20000000f00 */
[----:B------:R-:W-:-:S10]  /*3f00*/  IMAD.MOV.U32 R9, RZ, RZ, R21 ;  /* 0x000000ffff097224 */ /* 0x000fd400078e0015 */
[----:B------:R-:W-:Y:S05]  /*3f10*/  @P0 BRA `(.L_x_353) ;  /* 0x0000000000180947 */ /* 0x000fea0003800000 */
.L_x_352:
[----:B------:R-:W-:Y:S01]  /*3f20*/  IMAD.MOV.U32 R8, RZ, RZ, R5 ;  /* 0x000000ffff087224 */ /* 0x000fe200078e0005 */
[----:B------:R-:W-:Y:S01]  /*3f30*/  MOV R10, R7 ;  /* 0x00000007000a7202 */ /* 0x000fe20000000f00 */
[----:B------:R-:W-:Y:S02]  /*3f40*/  IMAD.MOV.U32 R9, RZ, RZ, R6 ;  /* 0x000000ffff097224 */ /* 0x000fe400078e0006 */
[----:B------:R-:W-:Y:S02]  /*3f50*/  IMAD.MOV.U32 R5, RZ, RZ, R23 ;  /* 0x000000ffff057224 */ /* 0x000fe400078e0017 */
[----:B------:R-:W-:Y:S02]  /*3f60*/  IMAD.MOV.U32 R6, RZ, RZ, R21 ;  /* 0x000000ffff067224 */ /* 0x000fe400078e0015 */
[----:B------:R-:W-:-:S07]  /*3f70*/  IMAD.MOV.U32 R7, RZ, RZ, R14 ;  /* 0x000000ffff077224 */ /* 0x000fce00078e000e */
.L_x_353:
[----:B------:R-:W-:Y:S05]  /*3f80*/  BSYNC.RECONVERGENT B1 ;  /* 0x0000000000017941 */ /* 0x000fea0003800200 */
.L_x_350:
        /* <DEDUP_REMOVED lines=8> */
.L_x_354:
[----:B------:R-:W-:Y:S01]  /*4010*/  ISETP.GE.AND P0, PT, R22, R12, PT ;  /* 0x0000000c1600720c */ /* 0x000fe20003f06270 */
[----:B------:R-:W-:Y:S01]  /*4020*/  IMAD.MOV.U32 R16, RZ, RZ, R13 ;  /* 0x000000ffff107224 */ /* 0x000fe200078e000d */
[----:B------:R-:W-:Y:S01]  /*4030*/  MOV R14, R24 ;  /* 0x00000018000e7202 */ /* 0x000fe20000000f00 */
[----:B------:R-:W-:-:S10]  /*4040*/  IMAD.MOV.U32 R15, RZ, RZ, R22 ;  /* 0x000000ffff0f7224 */ /* 0x000fd400078e0016 */
[----:B------:R-:W-:Y:S05]  /*4050*/  @P0 BRA `(.L_x_317) ;  /* 0x0000000000180947 */ /* 0x000fea0003800000 */
.L_x_355:
[----:B------:R-:W-:Y:S01]  /*4060*/  IMAD.MOV.U32 R14, RZ, RZ, R11 ;  /* 0x000000ffff0e7224 */ /* 0x000fe200078e000b */
[----:B------:R-:W-:Y:S01]  /*4070*/  MOV R16, R13 ;  /* 0x0000000d00107202 */ /* 0x000fe20000000f00 */
[----:B------:R-:W-:Y:S02]  /*4080*/  IMAD.MOV.U32 R15, RZ, RZ, R12 ;  /* 0x000000ffff0f7224 */ /* 0x000fe400078e000c */
[----:B------:R-:W-:Y:S02]  /*4090*/  IMAD.MOV.U32 R11, RZ, RZ, R24 ;  /* 0x000000ffff0b7224 */ /* 0x000fe400078e0018 */
[----:B------:R-:W-:Y:S02]  /*40a0*/  IMAD.MOV.U32 R12, RZ, RZ, R22 ;  /* 0x000000ffff0c7224 */ /* 0x000fe400078e0016 */
[----:B------:R-:W-:-:S07]  /*40b0*/  IMAD.MOV.U32 R13, RZ, RZ, R26 ;  /* 0x000000ffff0d7224 */ /* 0x000fce00078e001a */
.L_x_317:
[----:B------:R-:W-:Y:S05]  /*40c0*/  BSYNC.RECONVERGENT B0 ;  /* 0x0000000000007941 */ /* 0x000fea0003800200 */
.L_x_316:
[----:B------:R-:W-:Y:S02]  /*40d0*/  HFMA2 R21, -RZ, RZ, 0, 1.1920928955078125e-07 ;  /* 0x00000002ff157431 */ /* 0x000fe400000001ff */
[----:B------:R-:W-:-:S07]  /*40e0*/  IMAD R17, R4, 0x3c, R17 ;  /* 0x0000003c04117824 */ /* 0x000fce00078e0211 */
.L_x_369:
[----:B------:R-:W-:Y:S01]  /*40f0*/  IMAD.MOV R23, RZ, RZ, -R21 ;  /* 0x000000ffff177224 */ /* 0x000fe200078e0a15 */
[----:B------:R-:W-:Y:S01]  /*4100*/  BAR.SYNC.DEFER_BLOCKING 0x0 ;  /* 0x0000000000007b1d */ /* 0x000fe20000010000 */
[----:B------:R-:W-:-:S03]  /*4110*/  VIADD R25, R21, 0xffffffff ;  /* 0xffffffff15197836 */ /* 0x000fc60000000000 */
[----:B------:R-:W-:Y:S02]  /*4120*/  LOP3.LUT R22, R4, R23, RZ, 0xc0, !PT ;  /* 0x0000001704167212 */ /* 0x000fe400078ec0ff */
[----:B------:R-:W-:Y:S01]  /*4130*/  LOP3.LUT R25, R25, R4, RZ, 0xc0, !PT ;  /* 0x0000000419197212 */ /* 0x000fe200078ec0ff */
[----:B------:R-:W-:Y:S01]  /*4140*/  BSSY.RECONVERGENT B0, `(.L_x_356) ;  /* 0x000003b000007945 */ /* 0x000fe20003800200 */
[----:B------:R-:W0:Y:S01]  /*4150*/  S2R R27, SR_CgaCtaId ;  /* 0x00000000001b7919 */ /* 0x000e220000008800 */
[----:B------:R-:W-:Y:S01]  /*4160*/  IMAD R26, R22, 0x5, RZ ;  /* 0x00000005161a7824 */ /* 0x000fe200078e02ff */
[----:B------:R-:W-:Y:S01]  /*4170*/  SHF.R.U32.HI R22, RZ, 0x1, R21 ;  /* 0x00000001ff167819 */ /* 0x000fe20000011615 */
[----:B------:R-:W-:-:S03]  /*4180*/  IMAD R28, R25, 0x5, RZ ;  /* 0x00000005191c7824 */ /* 0x000fc600078e02ff */
[C---:B------:R-:W-:Y:S02]  /*4190*/  VIMNMX R26, PT, PT, R3.reuse, R26, PT ;  /* 0x0000001a031a7248 */ /* 0x040fe40003fe0100 */
[----:B------:R-:W-:-:S03]  /*41a0*/  VIMNMX R28, PT, PT, R3, R28, PT ;  /* 0x0000001c031c7248 */ /* 0x000fc60003fe0100 */
[----:B------:R-:W-:-:S05]  /*41b0*/  IMAD R24, R22, 0x5, R26 ;  /* 0x0000000516187824 */ /* 0x000fca00078e021a */
[----:B------:R-:W-:Y:S01]  /*41c0*/  VIMNMX R23, PT, PT, R3, R24, PT ;  /* 0x0000001803177248 */ /* 0x000fe20003fe0100 */
[----:B------:R1:W-:Y:S03]  /*41d0*/  STS [R17], R7 ;  /* 0x0000000711007388 */ /* 0x0003e60000000800 */
[----:B------:R-:W-:Y:S01]  /*41e0*/  VIADDMNMX R30, R23, -R26, R28, PT ;  /* 0x8000001a171e7246 */ /* 0x000fe2000380011c */
[----:B------:R-:W-:Y:S01]  /*41f0*/  IMAD R24, R22, 0x5, R23 ;  /* 0x0000000516187824 */ /* 0x000fe200078e0217 */
[----:B------:R2:W-:Y:S01]  /*4200*/  STS [R17+0x4], R6 ;  /* 0x0000040611007388 */ /* 0x0005e20000000800 */
[----:B------:R-:W-:-:S03]  /*4210*/  MOV R22, 0x400 ;  /* 0x0000040000167802 */ /* 0x000fc60000000f00 */
[----:B------:R-:W-:Y:S01]  /*4220*/  VIMNMX R24, PT, PT, R3, R24, PT ;  /* 0x0000001803187248 */ /* 0x000fe20003fe0100 */
[----:B------:R2:W-:Y:S04]  /*4230*/  STS [R17+0x8], R5 ;  /* 0x0000080511007388 */ /* 0x0005e80000000800 */
[----:B------:R-:W-:Y:S01]  /*4240*/  IMAD.IADD R25, R24, 0x1, -R23 ;  /* 0x0000000118197824 */ /* 0x000fe200078e0a17 */
[----:B------:R2:W-:Y:S01]  /*4250*/  STS [R17+0xc], R10 ;  /* 0x00000c0a11007388 */ /* 0x0005e20000000800 */
[----:B0-----:R-:W-:-:S03]  /*4260*/  LEA R22, R27, R22, 0x18 ;  /* 0x000000161b167211 */ /* 0x001fc600078ec0ff */
[CC--:B------:R-:W-:Y:S01]  /*4270*/  ISETP.GE.AND P0, PT, R28.reuse, R25.reuse, PT ;  /* 0x000000191c00720c */ /* 0x0c0fe20003f06270 */
[----:B------:R2:W-:Y:S01]  /*4280*/  STS [R17+0x10], R9 ;  /* 0x0000100911007388 */ /* 0x0005e20000000800 */
[----:B------:R-:W-:-:S03]  /*4290*/  IADD3 R25, PT, PT, R28, -R25, RZ ;  /* 0x800000191c197210 */ /* 0x000fc60007ffe0ff */
[----:B------:R2:W-:Y:S01]  /*42a0*/  STS [R17+0x14], R8 ;  /* 0x0000140811007388 */ /* 0x0005e20000000800 */
[----:B-1----:R-:W-:-:S03]  /*42b0*/  SEL R7, R25, RZ, P0 ;  /* 0x000000ff19077207 */ /* 0x002fc60000000000 */
        /* <DEDUP_REMOVED lines=12> */
[----:B--2---:R-:W0:Y:S01]  /*4380*/  S2R R6, SR_CgaCtaId ;  /* 0x0000000000067919 */ /* 0x004e220000008800 */
[----:B------:R-:W-:Y:S01]  /*4390*/  MOV R5, 0x400 ;  /* 0x0000040000057802 */ /* 0x000fe20000000f00 */
[----:B------:R-:W-:-:S03]  /*43a0*/  IMAD.IADD R9, R28, 0x1, R23 ;  /* 0x000000011c097824 */ /* 0x000fc600078e0217 */
[----:B0-----:R-:W-:-:S07]  /*43b0*/  LEA R14, R6, R5, 0x18 ;  /* 0x00000005060e7211 */ /* 0x001fce00078ec0ff */
.L_x_358:
[----:B------:R-:W-:-:S05]  /*43c0*/  IMAD.IADD R5, R30, 0x1, -R7 ;  /* 0x000000011e057824 */ /* 0x000fca00078e0a07 */
[----:B------:R-:W-:-:S04]  /*43d0*/  LEA.HI R6, R5, R5, RZ, 0x1 ;  /* 0x0000000505067211 */ /* 0x000fc800078f08ff */
[----:B------:R-:W-:-:S04]  /*43e0*/  LEA.HI.SX32 R11, R6, R7, 0x1f ;  /* 0x00000007060b7211 */ /* 0x000fc800078ffaff */
[----:B------:R-:W-:Y:S01]  /*43f0*/  LOP3.LUT R6, RZ, R11, RZ, 0x33, !PT ;  /* 0x0000000bff067212 */ /* 0x000fe200078e33ff */
[----:B------:R-:W-:-:S03]  /*4400*/  IMAD.IADD R5, R26, 0x1, R11 ;  /* 0x000000011a057824 */ /* 0x000fc600078e020b */
[----:B------:R-:W-:Y:S01]  /*4410*/  IADD3 R6, PT, PT, R9, R6, RZ ;  /* 0x0000000609067210 */ /* 0x000fe20007ffe0ff */
[----:B------:R-:W-:-:S04]  /*4420*/  IMAD R8, R5, 0xc, R14 ;  /* 0x0000000c05087824 */ /* 0x000fc800078e020e */
[----:B------:R-:W-:Y:S01]  /*4430*/  IMAD R12, R6, 0xc, R14 ;  /* 0x0000000c060c7824 */ /* 0x000fe200078e020e */
        /* <DEDUP_REMOVED lines=11> */
.L_x_357:
[----:B------:R-:W-:Y:S05]  /*44f0*/  BSYNC.RECONVERGENT B0 ;  /* 0x0000000000007941 */ /* 0x000fea0003800200 */
.L_x_356:
[----:B--2---:R-:W-:Y:S01]  /*4500*/  IMAD.IADD R10, R26, 0x1, R7 ;  /* 0x000000011a0a7824 */ /* 0x004fe200078e0207 */
[----:B------:R-:W-:Y:S01]  /*4510*/  IADD3 R7, PT, PT, -R7, R23, R28 ;  /* 0x0000001707077210 */ /* 0x000fe20007ffe11c */
[----:B------:R-:W-:Y:S01]  /*4520*/  BSSY.RECONVERGENT B0, `(.L_x_359) ;  /* 0x0000012000007945 */ /* 0x000fe20003800200 */
[----:B------:R-:W-:Y:S01]  /*4530*/  PLOP3.LUT P0, PT, PT, PT, PT, 0x8, 0x80 ;  /* 0x000000000080781c */ /* 0x000fe20003f0e170 */
        /* <DEDUP_REMOVED lines=16> */
.L_x_360:
[----:B------:R-:W-:Y:S05]  /*4640*/  BSYNC.RECONVERGENT B0 ;  /* 0x0000000000007941 */ /* 0x000fea0003800200 */
.L_x_359:
        /* <DEDUP_REMOVED lines=25> */
.L_x_362:
[----:B------:R-:W-:Y:S05]  /*47e0*/  BSYNC.RECONVERGENT B0 ;  /* 0x0000000000007941 */ /* 0x000fea0003800200 */
.L_x_361:
[----:B------:R-:W-:Y:S01]  /*47f0*/  @!P0 IMAD.MOV R11, RZ, RZ, R9 ;  /* 0x000000ffff0b8224 */ /* 0x000fe200078e0209 */
[----:B------:R-:W-:Y:S01]  /*4800*/  BSSY.RECONVERGENT B0, `(.L_x_363) ;  /* 0x0000018000007945 */ /* 0x000fe20003800200 */
[----:B------:R-:W-:Y:S01]  /*4810*/  @P0 IMAD.MOV R12, RZ, RZ, R8 ;  /* 0x000000ffff0c0224 */ /* 0x000fe200078e0208 */
[----:B-12---:R-:W-:Y:S01]  /*4820*/  SEL R8, R20, R25, P0 ;  /* 0x0000001914087207 */ /* 0x006fe20000000000 */
[C-C-:B0-----:R-:W-:Y:S01]  /*4830*/  @P0 IMAD R14, R11.reuse, 0xc, R22.reuse ;  /* 0x0000000c0b0e0824 */ /* 0x141fe200078e0216 */
[C---:B------:R-:W-:Y:S01]  /*4840*/  ISETP.GE.AND P1, PT, R11.reuse, R24, PT ;  /* 0x000000180b00720c */ /* 0x040fe20003f26270 */
[----:B------:R-:W-:Y:S01]  /*4850*/  @!P0 IMAD R13, R12, 0xc, R22 ;  /* 0x0000000c0c0d8824 */ /* 0x000fe200078e0216 */
[----:B---3--:R-:W-:Y:S01]  /*4860*/  SEL R10, R18, R27, P0 ;  /* 0x0000001b120a7207 */ /* 0x008fe20000000000 */
[----:B------:R-:W-:Y:S01]  /*4870*/  VIADD R15, R11, 0x1 ;  /* 0x000000010b0f7836 */ /* 0x000fe20000000000 */
[----:B----4-:R-:W-:Y:S01]  /*4880*/  SEL R9, R26, R19, P0 ;  /* 0x000000131a097207 */ /* 0x010fe20000000000 */
[----:B------:R0:W1:Y:S01]  /*4890*/  @P0 LDS R20, [R14+0x8] ;  /* 0x000008000e140984 */ /* 0x0000620000000800 */
[----:B------:R-:W-:-:S03]  /*48a0*/  IADD3 R16, PT, PT, R12, 0x1, RZ ;  /* 0x000000010c107810 */ /* 0x000fc60007ffe0ff */
        /* <DEDUP_REMOVED lines=13> */
.L_x_364:
[----:B------:R-:W-:Y:S05]  /*4980*/  BSYNC.RECONVERGENT B0 ;  /* 0x0000000000007941 */ /* 0x000fea0003800200 */
.L_x_363:
[----:B------:R-:W-:Y:S01]  /*4990*/  @!P0 IMAD.MOV R15, RZ, RZ, R11 ;  /* 0x000000ffff0f8224 */ /* 0x000fe200078e020b */
[----:B------:R-:W-:Y:S01]  /*49a0*/  BSSY.RECONVERGENT B0, `(.L_x_365) ;  /* 0x0000018000007945 */ /* 0x000fe20003800200 */
[----:B------:R-:W-:Y:S01]  /*49b0*/  @P0 IMAD.MOV R16, RZ, RZ, R12 ;  /* 0x000000ffff100224 */ /* 0x000fe200078e020c */
[----:B-12---:R-:W-:Y:S01]  /*49c0*/  SEL R11, R20, R25, P0 ;  /* 0x00000019140b7207 */ /* 0x006fe20000000000 */
[C-C-:B------:R-:W-:Y:S01]  /*49d0*/  @P0 IMAD R28, R15.reuse, 0xc, R22.reuse ;  /* 0x0000000c0f1c0824 */ /* 0x140fe200078e0216 */
[C---:B------:R-:W-:Y:S01]  /*49e0*/  ISETP.GE.AND P1, PT, R15.reuse, R24, PT ;  /* 0x000000180f00720c */ /* 0x040fe20003f26270 */
[----:B0-----:R-:W-:Y:S01]  /*49f0*/  @!P0 IMAD R14, R16, 0xc, R22 ;  /* 0x0000000c100e8824 */ /* 0x001fe200078e0216 */
        /* <DEDUP_REMOVED lines=18> */
.L_x_366:
[----:B------:R-:W-:Y:S05]  /*4b20*/  BSYNC.RECONVERGENT B0 ;  /* 0x0000000000007941 */ /* 0x000fea0003800200 */
.L_x_365:
[----:B------:R-:W-:Y:S01]  /*4b30*/  @!P0 IMAD.MOV R29, RZ, RZ, R15 ;  /* 0x000000ffff1d8224 */ /* 0x000fe200078e020f */
[----:B------:R-:W-:Y:S01]  /*4b40*/  BSSY.RECONVERGENT B0, `(.L_x_367) ;  /* 0x0000016000007945 */ /* 0x000fe20003800200 */
[----:B------:R-:W-:Y:S01]  /*4b50*/  @P0 IMAD.MOV R30, RZ, RZ, R16 ;  /* 0x000000ffff1e0224 */ /* 0x000fe200078e0210 */
[----:B0--3--:R-:W-:Y:S01]  /*4b60*/  SEL R16, R18, R27, P0 ;  /* 0x0000001b12107207 */ /* 0x009fe20000000000 */
[C-C-:B------:R-:W-:Y:S01]  /*4b70*/  @P0 IMAD R31, R29.reuse, 0xc, R22.reuse ;  /* 0x0000000c1d1f0824 */ /* 0x140fe200078e0216 */
[----:B------:R-:W-:Y:S01]  /*4b80*/  ISETP.GE.AND P1, PT, R29, R24, PT ;  /* 0x000000181d00720c */ /* 0x000fe20003f26270 */
[----:B------:R-:W-:Y:S01]  /*4b90*/  @!P0 IMAD R28, R30, 0xc, R22 ;  /* 0x0000000c1e1c8824 */ /* 0x000fe200078e0216 */
[----:B----4-:R-:W-:Y:S02]  /*4ba0*/  SEL R15, R26, R19, P0 ;  /* 0x000000131a0f7207 */ /* 0x010fe40000000000 */
[----:B-12---:R-:W-:Y:S01]  /*4bb0*/  SEL R14, R20, R25, P0 ;  /* 0x00000019140e7207 */ /* 0x006fe20000000000 */
[----:B------:R0:W1:Y:S04]  /*4bc0*/  @P0 LDS R18, [R31] ;  /* 0x000000001f120984 */ /* 0x0000680000000800 */
[----:B------:R0:W2:Y:S04]  /*4bd0*/  @!P0 LDS R27, [R28] ;  /* 0x000000001c1b8984 */ /* 0x0000a80000000800 */
[----:B------:R0:W3:Y:S04]  /*4be0*/  @!P0 LDS R19, [R28+0x4] ;  /* 0x000004001c138984 */ /* 0x0000e80000000800 */
[----:B------:R0:W4:Y:S04]  /*4bf0*/  @!P0 LDS R25, [R28+0x8] ;  /* 0x000008001c198984 */ /* 0x0001280000000800 */
[----:B------:R0:W0:Y:S04]  /*4c00*/  @P0 LDS R26, [R31+0x4] ;  /* 0x000004001f1a0984 */ /* 0x0000280000000800 */
[----:B------:R0:W0:Y:S01]  /*4c10*/  @P0 LDS R20, [R31+0x8] ;  /* 0x000008001f140984 */ /* 0x0000220000000800 */
[----:B------:R-:W-:Y:S01]  /*4c20*/  PLOP3.LUT P0, PT, PT, PT, PT, 0x8, 0x80 ;  /* 0x000000000080781c */ /* 0x000fe20003f0e170 */
[----:B------:R-:W-:-:S12]  /*4c30*/  @P1 BRA `(.L_x_368) ;  /* 0x0000000000181947 */ /* 0x000fd80003800000 */
[----:B------:R-:W-:Y:S02]  /*4c40*/  ISETP.GE.AND P1, PT, R30, R23, PT ;  /* 0x000000171e00720c */ /* 0x000fe40003f26270 */
[----:B------:R-:W-:-:S11]  /*4c50*/  PLOP3.LUT P0, PT, PT, PT, PT, 0x80, 0x8 ;  /* 0x000000000008781c */ /* 0x000fd60003f0f070 */
[----:B------:R-:W-:Y:S05]  /*4c60*/  @P1 BRA `(.L_x_368) ;  /* 0x00000000000c1947 */ /* 0x000fea0003800000 */
[----:B-12---:R-:W-:-:S13]  /*4c70*/  ISETP.NE.AND P1, PT, R18, R27, PT ;  /* 0x0000001b1200720c */ /* 0x006fda0003f25270 */
[----:B------:R-:W-:Y:S02]  /*4c80*/  @P1 ISETP.LT.AND P0, PT, R18, R27, PT ;  /* 0x0000001b1200120c */ /* 0x000fe40003f01270 */
[----:B0--3--:R-:W-:-:S13]  /*4c90*/  @!P1 ISETP.LT.AND P0, PT, R26, R19, PT ;  /* 0x000000131a00920c */ /* 0x009fda0003f01270 */
.L_x_368:
[----:B------:R-:W-:Y:S05]  /*4ca0*/  BSYNC.RECONVERGENT B0 ;  /* 0x0000000000007941 */ /* 0x000fea0003800200 */
.L_x_367:
[C---:B------:R-:W-:Y:S01]  /*4cb0*/  ISETP.GE.U32.AND P1, PT, R21.reuse, 0x81, PT ;  /* 0x000000811500780c */ /* 0x040fe20003f26070 */
[----:B------:R-:W-:Y:S01]  /*4cc0*/  IMAD.SHL.U32 R21, R21, 0x2, RZ ;  /* 0x0000000215157824 */ /* 0x000fe200078e00ff */
[----:B-12---:R-:W-:Y:S02]  /*4cd0*/  SEL R18, R18, R27, P0 ;  /* 0x0000001b12127207 */ /* 0x006fe40000000000 */
[----:B0--3--:R-:W-:Y:S02]  /*4ce0*/  SEL R19, R26, R19, P0 ;  /* 0x000000131a137207 */ /* 0x009fe40000000000 */
[----:B----4-:R-:W-:-:S07]  /*4cf0*/  SEL R20, R20, R25, P0 ;  /* 0x0000001914147207 */ /* 0x010fce0000000000 */
[----:B------:R-:W-:Y:S05]  /*4d00*/  @!P1 BRA `(.L_x_369) ;  /* 0xfffffff000f89947 */ /* 0x000fea000383ffff */
[----:B------:R-:W0:Y:S02]  /*4d10*/  LDCU.U8 UR4, c[0x0][0x380] ;  /* 0x00007000ff0477ac */ /* 0x000e240008000000 */
[----:B0-----:R-:W-:-:S04]  /*4d20*/  UPRMT UR4, UR4, 0x8880, URZ ;  /* 0x0000888004047896 */ /* 0x001fc800080000ff */
[----:B------:R-:W-:Y:S01]  /*4d30*/  UISETP.NE.AND UP0, UPT, UR4, URZ, UPT ;  /* 0x000000ff0400728c */ /* 0x000fe2000bf05270 */
[----:B------:R-:W-:Y:S08]  /*4d40*/  BAR.SYNC.DEFER_BLOCKING 0x0 ;  /* 0x0000000000007b1d */ /* 0x000ff00000010000 */
[----:B------:R-:W-:Y:S05]  /*4d50*/  BRA.U !UP0, `(.L_x_370) ;  /* 0x0000000508587547 */ /* 0x000fea000b800000 */
[----:B------:R-:W0:Y:S01]  /*4d60*/  S2R R26, SR_CgaCtaId ;  /* 0x00000000001a7919 */ /* 0x000e220000008800 */
[----:B------:R-:W-:Y:S01]  /*4d70*/  MOV R21, 0x400 ;  /* 0x0000040000157802 */ /* 0x000fe20000000f00 */
[----:B------:R-:W1:Y:S01]  /*4d80*/  LDCU.64 UR4, c[0x0][0x3a8] ;  /* 0x00007500ff0477ac */ /* 0x000e620008000a00 */
[----:B------:R-:W-:Y:S01]  /*4d90*/  SHF.R.U32.HI R17, RZ, 0x5, R4 ;  /* 0x00000005ff117819 */ /* 0x000fe20000011604 */
[----:B------:R-:W2:Y:S01]  /*4da0*/  S2R R24, SR_LANEID ;  /* 0x0000000000187919 */ /* 0x000ea20000000000 */
[----:B------:R-:W-:Y:S01]  /*4db0*/  ISETP.NE.AND P0, PT, R4, RZ, PT ;  /* 0x000000ff0400720c */ /* 0x000fe20003f05270 */
[----:B------:R-:W3:Y:S01]  /*4dc0*/  LDCU.128 UR8, c[0x0][0x3b0] ;  /* 0x00007600ff0877ac */ /* 0x000ee20008000c00 */
[----:B------:R-:W4:Y:S01]  /*4dd0*/  S2R R4, SR_TID.X ;  /* 0x0000000000047919 */ /* 0x000f220000002100 */
[----:B0-----:R-:W-:Y:S01]  /*4de0*/  LEA R26, R26, R21, 0x18 ;  /* 0x000000151a1a7211 */ /* 0x001fe200078ec0ff */
[----:B--2---:R-:W-:-:S04]  /*4df0*/  IMAD R17, R17, 0xa0, R24 ;  /* 0x000000a011117824 */ /* 0x004fc800078e0218 */
[----:B------:R-:W-:-:S04]  /*4e00*/  IMAD R17, R17, 0xc, R26 ;  /* 0x0000000c11117824 */ /* 0x000fc800078e021a */
[----:B------:R-:W-:-:S05]  /*4e10*/  IMAD R21, R24, 0x30, R17 ;  /* 0x0000003018157824 */ /* 0x000fca00078e0211 */
[----:B------:R-:W-:Y:S04]  /*4e20*/  STS [R21], R7 ;  /* 0x0000000715007388 */ /* 0x000fe80000000800 */
[----:B------:R-:W-:Y:S04]  /*4e30*/  STS [R21+0x4], R6 ;  /* 0x0000040615007388 */ /* 0x000fe80000000800 */
[----:B------:R4:W-:Y:S04]  /*4e40*/  STS [R21+0x8], R5 ;  /* 0x0000080515007388 */ /* 0x0009e80000000800 */
[----:B------:R-:W-:Y:S04]  /*4e50*/  STS [R21+0xc], R10 ;  /* 0x00000c0a15007388 */ /* 0x000fe80000000800 */
[----:B------:R0:W-:Y:S01]  /*4e60*/  STS [R21+0x10], R9 ;  /* 0x0000100915007388 */ /* 0x0001e20000000800 */
[----:B----4-:R-:W-:-:S03]  /*4e70*/  LOP3.LUT R5, R4, 0x3e0, RZ, 0xc0, !PT ;  /* 0x000003e004057812 */ /* 0x010fc600078ec0ff */
[----:B------:R2:W-:Y:S02]  /*4e80*/  STS [R21+0x14], R8 ;  /* 0x0000140815007388 */ /* 0x0005e40000000800 */
[----:B------:R-:W-:Y:S02]  /*4e90*/  IMAD R7, R5, 0x5, RZ ;  /* 0x0000000505077824 */ /* 0x000fe400078e02ff */
[----:B------:R-:W-:Y:S01]  /*4ea0*/  STS [R21+0x18], R13 ;  /* 0x0000180d15007388 */ /* 0x000fe20000000800 */
[----:B0-----:R-:W-:-:S03]  /*4eb0*/  LOP3.LUT R9, R4, 0x1f, RZ, 0xc0, !PT ;  /* 0x0000001f04097812 */ /* 0x001fc600078ec0ff */
[----:B------:R-:W-:Y:S01]  /*4ec0*/  STS [R21+0x1c], R12 ;  /* 0x00001c0c15007388 */ /* 0x000fe20000000800 */
[----:B------:R-:W-:-:S03]  /*4ed0*/  IADD3 R0, PT, PT, R0, R9, RZ ;  /* 0x0000000900007210 */ /* 0x000fc60007ffe0ff */
        /* <DEDUP_REMOVED lines=25> */
[----:B------:R-:W-:-:S02]  /*5070*/  IADD3 R0, P0, PT, R7, R0, RZ ;  /* 0x0000000007007210 */ /* 0x000fc40007f1e0ff */
[----:B------:R-:W-:-:S03]  /*5080*/  LOP3.LUT R7, R7, 0x1f, R4, 0xf8, !PT ;  /* 0x0000001f07077812 */ /* 0x000fc600078ef804 */
[----:B------:R-:W-:Y:S02]  /*5090*/  IMAD.X R5, RZ, RZ, RZ, P0 ;  /* 0x000000ffff057224 */ /* 0x000fe400000e06ff */
[C---:B--2---:R-:W-:Y:S02]  /*50a0*/  IMAD.SHL.U32 R8, R0.reuse, 0x4, RZ ;  /* 0x0000000400087824 */ /* 0x044fe400078e00ff */
[C---:B0-----:R-:W-:Y:S01]  /*50b0*/  VIADD R3, R7.reuse, 0x20 ;  /* 0x0000002007037836 */ /* 0x041fe20000000000 */
[----:B------:R-:W-:Y:S01]  /*50c0*/  SHF.L.U64.HI R0, R0, 0x2, R5 ;  /* 0x0000000200007819 */ /* 0x000fe20000010205 */
[----:B------:R-:W-:Y:S01]  /*50d0*/  VIADD R17, R7, 0x60 ;  /* 0x0000006007117836 */ /* 0x000fe20000000000 */
[C---:B-1----:R-:W-:Y:S02]  /*50e0*/  IADD3 R4, P2, PT, R8.reuse, UR4, RZ ;  /* 0x0000000408047c10 */ /* 0x042fe4000ff5e0ff */
[C---:B---3--:R-:W-:Y:S02]  /*50f0*/  IADD3 R6, P3, PT, R8.reuse, UR8, RZ ;  /* 0x0000000808067c10 */ /* 0x048fe4000ff7e0ff */
[----:B------:R-:W-:-:S02]  /*5100*/  IADD3 R8, P4, PT, R8, UR10, RZ ;  /* 0x0000000a08087c10 */ /* 0x000fc4000ff9e0ff */
[C---:B------:R-:W-:Y:S02]  /*5110*/  IADD3.X R5, PT, PT, R0.reuse, UR5, RZ, P2, !PT ;  /* 0x0000000500057c10 */ /* 0x040fe400097fe4ff */
[C---:B------:R-:W-:Y:S01]  /*5120*/  IADD3.X R9, PT, PT, R0.reuse, UR11, RZ, P4, !PT ;  /* 0x0000000b00097c10 */ /* 0x040fe2000a7fe4ff */
[----:B------:R-:W0:Y:S02]  /*5130*/  LDS R14, [R22+0x3c00] ;  /* 0x003c0000160e7984 */ /* 0x000e240000000800 */
[-C--:B0-----:R-:W-:Y:S02]  /*5140*/  ISETP.GE.AND P0, PT, R7, R14.reuse, PT ;  /* 0x0000000e0700720c */ /* 0x081fe40003f06270 */
[----:B------:R-:W-:Y:S02]  /*5150*/  ISETP.GE.AND P1, PT, R3, R14, PT ;  /* 0x0000000e0300720c */ /* 0x000fe40003f26270 */
[----:B------:R-:W-:Y:S02]  /*5160*/  IADD3 R3, PT, PT, R7, 0x40, RZ ;  /* 0x0000004007037810 */ /* 0x000fe40007ffe0ff */
[----:B------:R-:W-:-:S02]  /*5170*/  IADD3.X R7, PT, PT, R0, UR9, RZ, P3, !PT ;  /* 0x0000000900077c10 */ /* 0x000fc40009ffe4ff */
[-C--:B------:R-:W-:Y:S02]  /*5180*/  ISETP.GE.AND P2, PT, R3, R14.reuse, PT ;  /* 0x0000000e0300720c */ /* 0x080fe40003f46270 */
[----:B------:R-:W-:-:S03]  /*5190*/  ISETP.GE.AND P3, PT, R17, R14, PT ;  /* 0x0000000e1100720c */ /* 0x000fc60003f66270 */
        /* <DEDUP_REMOVED lines=18> */
.L_x_370:
[----:B------:R-:W0:Y:S01]  /*52c0*/  S2R R26, SR_CgaCtaId ;  /* 0x00000000001a7919 */ /* 0x000e220000008800 */
[----:B------:R-:W-:Y:S02]  /*52d0*/  MOV R21, 0x400 ;  /* 0x0000040000157802 */ /* 0x000fe40000000f00 */
[----:B------:R-:W-:Y:S01]  /*52e0*/  SHF.R.U32.HI R17, RZ, 0x5, R4 ;  /* 0x00000005ff117819 */ /* 0x000fe20000011604 */
[----:B------:R-:W1:Y:S01]  /*52f0*/  S2R R24, SR_LANEID ;  /* 0x0000000000187919 */ /* 0x000e620000000000 */
[----:B------:R-:W-:Y:S02]  /*5300*/  ISETP.NE.AND P0, PT, R4, RZ, PT ;  /* 0x000000ff0400720c */ /* 0x000fe40003f05270 */
[----:B0-----:R-:W-:Y:S01]  /*5310*/  LEA R26, R26, R21, 0x18 ;  /* 0x000000151a1a7211 */ /* 0x001fe200078ec0ff */
[----:B-1----:R-:W-:-:S04]  /*5320*/  IMAD R17, R17, 0xa0, R24 ;  /* 0x000000a011117824 */ /* 0x002fc800078e0218 */
[----:B------:R-:W-:-:S04]  /*5330*/  IMAD R17, R17, 0xc, R26 ;  /* 0x0000000c11117824 */ /* 0x000fc800078e021a */
[----:B------:R-:W-:-:S05]  /*5340*/  IMAD R25, R24, 0x30, R17 ;  /* 0x0000003018197824 */ /* 0x000fca00078e0211 */
[----:B------:R-:W-:Y:S04]  /*5350*/  STS [R25], R7 ;  /* 0x0000000719007388 */ /* 0x000fe80000000800 */
[----:B------:R-:W-:Y:S04]  /*5360*/  STS [R25+0x4], R6 ;  /* 0x0000040619007388 */ /* 0x000fe80000000800 */
[----:B------:R0:W-:Y:S04]  /*5370*/  STS [R25+0x8], R5 ;  /* 0x0000080519007388 */ /* 0x0001e80000000800 */
[----:B------:R1:W-:Y:S04]  /*5380*/  STS [R25+0xc], R10 ;  /* 0x00000c0a19007388 */ /* 0x0003e80000000800 */
[----:B------:R-:W-:Y:S01]  /*5390*/  STS [R25+0x10], R9 ;  /* 0x0000100919007388 */ /* 0x000fe20000000800 */
[----:B0-----:R-:W0:Y:S03]  /*53a0*/  LDC.64 R4, c[0x0][0x3d0] ;  /* 0x0000f400ff047b82 */ /* 0x001e260000000a00 */
        /* <DEDUP_REMOVED lines=26> */
[----:B------:R-:W-:Y:S01]  /*5550*/  @!P0 STS [R22+0x3c00], R3 ;  /* 0x003c000316008388 */ /* 0x000fe20000000800 */
[----:B------:R-:W-:Y:S06]  /*5560*/  BAR.SYNC.DEFER_BLOCKING 0x0 ;  /* 0x0000000000007b1d */ /* 0x000fec0000010000 */
[----:B-1----:R-:W2:Y:S01]  /*5570*/  S2R R10, SR_TID.X ;  /* 0x00000000000a7919 */ /* 0x002ea20000002100 */
[----:B------:R-:W1:Y:S01]  /*5580*/  LDS R6, [R22+0x3c00] ;  /* 0x003c000016067984 */ /* 0x000e620000000800 */
[----:B--2---:R-:W-:-:S05]  /*5590*/  LOP3.LUT R8, R10, 0x3e0, RZ, 0xc0, !PT ;  /* 0x000003e00a087812 */ /* 0x004fca00078ec0ff */
[----:B------:R-:W-:-:S05]  /*55a0*/  IMAD R8, R8, 0x5, RZ ;  /* 0x0000000508087824 */ /* 0x000fca00078e02ff */
[----:B------:R-:W-:-:S04]  /*55b0*/  LOP3.LUT R10, R8, 0x1f, R10, 0xf8, !PT ;  /* 0x0000001f080a7812 */ /* 0x000fc800078ef80a */
[----:B------:R-:W-:Y:S01]  /*55c0*/  IADD3 R0, P0, PT, R0, R10, RZ ;  /* 0x0000000a00007210 */ /* 0x000fe20007f1e0ff */
[----:B---3--:R-:W-:-:S04]  /*55d0*/  VIADD R17, R10, 0x20 ;  /* 0x000000200a117836 */ /* 0x008fc80000000000 */
[----:B0-----:R-:W-:Y:S01]  /*55e0*/  IMAD.WIDE.U32 R4, R0, 0xc, R4 ;  /* 0x0000000c00047825 */ /* 0x001fe200078e0004 */
[----:B------:R-:W-:-:S03]  /*55f0*/  IADD3 R0, PT, PT, R10, 0x40, RZ ;  /* 0x000000400a007810 */ /* 0x000fc60007ffe0ff */
[----:B------:R-:W-:Y:S01]  /*5600*/  IMAD.X R8, RZ, RZ, RZ, P0 ;  /* 0x000000ffff087224 */ /* 0x000fe200000e06ff */
[-C--:B-1----:R-:W-:Y:S01]  /*5610*/  ISETP.GE.AND P1, PT, R17, R6.reuse, PT ;  /* 0x000000061100720c */ /* 0x082fe20003f26270 */
[C---:B------:R-:W-:Y:S01]  /*5620*/  VIADD R17, R10.reuse, 0x60 ;  /* 0x000000600a117836 */ /* 0x040fe20000000000 */
[-C--:B------:R-:W-:Y:S01]  /*5630*/  ISETP.GE.AND P0, PT, R10, R6.reuse, PT ;  /* 0x000000060a00720c */ /* 0x080fe20003f06270 */
[----:B------:R-:W-:Y:S01]  /*5640*/  IMAD R3, R8, 0xc, RZ ;  /* 0x0000000c08037824 */ /* 0x000fe200078e02ff */
[-C--:B------:R-:W-:Y:S02]  /*5650*/  ISETP.GE.AND P2, PT, R0, R6.reuse, PT ;  /* 0x000000060000720c */ /* 0x080fe40003f46270 */
[-C--:B------:R-:W-:Y:S01]  /*5660*/  ISETP.GE.AND P3, PT, R17, R6.reuse, PT ;  /* 0x000000061100720c */ /* 0x080fe20003f66270 */
[----:B------:R-:W-:Y:S01]  /*5670*/  IMAD.IADD R5, R5, 0x1, R3 ;  /* 0x0000000105057824 */ /* 0x000fe200078e0203 */
        /* <DEDUP_REMOVED lines=18> */
.L_x_371:
        /* <DEDUP_REMOVED lines=14> */
.L_x_378:


//--------------------- .text._ZN3cub18CUB_300001_SM_10006detail11EmptyKernelIvEEvv --------------------------
	.section	.text._ZN3cub18CUB_300001_SM_10006detail11EmptyKernelIvEEvv,"ax",@progbits
	.align	128
        .global         _ZN3cub18CUB_300001_SM_10006detail11EmptyKernelIvEEvv
        .type           _ZN3cub18CUB_300001_SM_10006detail11EmptyKernelIvEEvv,@function
        .size           _ZN3cub18CUB_300001_SM_10006detail11EmptyKernelIvEEvv,(.L_x_379 - _ZN3cub18CUB_300001_SM_10006detail11EmptyKernelIvEEvv)
        .other          _ZN3cub18CUB_300001_SM_10006detail11EmptyKernelIvEEvv,@"STO_CUDA_ENTRY STV_DEFAULT"
_ZN3cub18CUB_300001_SM_10006detail11EmptyKernelIvEEvv:
.text._ZN3cub18CUB_300001_SM_10006detail11EmptyKernelIvEEvv:
[----:B------:R-:W-:Y:S01]  /*0000*/  LDC R1, c[0x0][0x37c] ;  /* 0x0000df00ff017b82 */ /* 0x000fe20000000800 */
[----:B------:R-:W-:Y:S05]  /*0010*/  EXIT ;  /* 0x000000000000794d */ /* 0x000fea0003800000 */
.L_x_372:
        /* <DEDUP_REMOVED lines=14> */
.L_x_379:


//--------------------- .nv.shared._ZN3cub18CUB_300001_SM_10006detail10merge_sort26DeviceMergeSortMergeKernelINS2_10policy_hubIN6thrust24THRUST_300001_SM_1000_NS12zip_iteratorIN4cuda3std3__45tupleIJNS6_6detail15normal_iteratorINS6_10device_ptrIiEEEESG_SG_EEEEEE9Policy600ESI_PNS0_8NullTypeESI_SM_m3cmpNSB_IJiiiEEESL_EEvbT2_T3_T4_PT6_PT7_T5_PSR_SR_NS1_7vsmem_tE --------------------------
	.section	.nv.shared._ZN3cub18CUB_300001_SM_10006detail10merge_sort26DeviceMergeSortMergeKernelINS2_10policy_hubIN6thrust24THRUST_300001_SM_1000_NS12zip_iteratorIN4cuda3std3__45tupleIJNS6_6detail15normal_iteratorINS6_10device_ptrIiEEEESG_SG_EEEEEE9Policy600ESI_PNS0_8NullTypeESI_SM_m3cmpNSB_IJiiiEEESL_EEvbT2_T3_T4_PT6_PT7_T5_PSR_SR_NS1_7vsmem_tE,"aw",@nobits
	.sectionflags	@""
	.align	16
.nv.shared._ZN3cub18CUB_300001_SM_10006detail10merge_sort26DeviceMergeSortMergeKernelINS2_10policy_hubIN6thrust24THRUST_300001_SM_1000_NS12zip_iteratorIN4cuda3std3__45tupleIJNS6_6detail15normal_iteratorINS6_10device_ptrIiEEEESG_SG_EEEEEE9Policy600ESI_PNS0_8NullTypeESI_SM_m3cmpNSB_IJiiiEEESL_EEvbT2_T3_T4_PT6_PT7_T5_PSR_SR_NS1_7vsmem_tE:
	.zero		16400


//--------------------- .nv.shared.reserved.0     --------------------------
	.section	.nv.shared.reserved.0,"aw",@nobits
	.weak		__nv_reservedSMEM_offset_0_alias
	.size		__nv_reservedSMEM_offset_0_alias, 0, 64
	.other		__nv_reservedSMEM_offset_0_alias,@"STO_CUDA_RESERVED_SHARED STV_DEFAULT"
__nv_reservedSMEM_offset_0_alias:
	.zero		0
	.zero		64


//--------------------- .nv.global                --------------------------
	.section	.nv.global,"aw",@nobits
.nv.global:
	.type		_ZN30_INTERNAL_38da1432_4_k_cu_main6thrust24THRUST_300001_SM_1000_NS12placeholders2_8E,@object
	.size		_ZN30_INTERNAL_38da1432_4_k_cu_main6thrust24THRUST_300001_SM_1000_NS12placeholders2_8E,(_ZN30_INTERNAL_38da1432_4_k_cu_main4cuda3std3__432_GLOBAL__N__38da1432_4_k_cu_main6ignoreE - _ZN30_INTERNAL_38da1432_4_k_cu_main6thrust24THRUST_300001_SM_1000_NS12placeholders2_8E)
_ZN30_INTERNAL_38da1432_4_k_cu_main6thrust24THRUST_300001_SM_1000_NS12placeholders2_8E:
	.zero		1
	.type		_ZN30_INTERNAL_38da1432_4_k_cu_main4cuda3std3__432_GLOBAL__N__38da1432_4_k_cu_main6ignoreE,@object
	.size		_ZN30_INTERNAL_38da1432_4_k_cu_main4cuda3std3__432_GLOBAL__N__38da1432_4_k_cu_main6ignoreE,(_ZN30_INTERNAL_38da1432_4_k_cu_main4cuda3std6ranges3__45__cpo4dataE - _ZN30_INTERNAL_38da1432_4_k_cu_main4cuda3std3__432_GLOBAL__N__38da1432_4_k_cu_main6ignoreE)
_ZN30_INTERNAL_38da1432_4_k_cu_main4cuda3std3__432_GLOBAL__N__38da1432_4_k_cu_main6ignoreE:
	.zero		1
	.type		_ZN30_INTERNAL_38da1432_4_k_cu_main4cuda3std6ranges3__45__cpo4dataE,@object
	.size		_ZN30_INTERNAL_38da1432_4_k_cu_main4cuda3std6ranges3__45__cpo4dataE,(_ZN30_INTERNAL_38da1432_4_k_cu_main6thrust24THRUST_300001_SM_1000_NS6system3cpp3parE - _ZN30_INTERNAL_38da1432_4_k_cu_main4cuda3std6ranges3__45__cpo4dataE)
_ZN30_INTERNAL_38da1432_4_k_cu_main4cuda3std6ranges3__45__cpo4dataE:
	.zero		1
	.type		_ZN30_INTERNAL_38da1432_4_k_cu_main6thrust24THRUST_300001_SM_1000_NS6system3cpp3parE,@object
	.size		_ZN30_INTERNAL_38da1432_4_k_cu_main6thrust24THRUST_300001_SM_1000_NS6system3cpp3parE,(_ZN30_INTERNAL_38da1432_4_k_cu_main4cuda3std3__45__cpo5beginE - _ZN30_INTERNAL_38da1432_4_k_cu_main6thrust24THRUST_300001_SM_1000_NS6system3cpp3parE)
_ZN30_INTERNAL_38da1432_4_k_cu_main6thrust24THRUST_300001_SM_1000_NS6system3cpp3parE:
	.zero		1
	.type		_ZN30_INTERNAL_38da1432_4_k_cu_main4cuda3std3__45__cpo5beginE,@object
	.size		_ZN30_INTERNAL_38da1432_4_k_cu_main4cuda3std3__45__cpo5beginE,(_ZN30_INTERNAL_38da1432_4_k_cu_main4cuda3std6ranges3__45__cpo5beginE - _ZN30_INTERNAL_38da1432_4_k_cu_main4cuda3std3__45__cpo5beginE)
_ZN30_INTERNAL_38da1432_4_k_cu_main4cuda3std3__45__cpo5beginE:
	.zero		1
	.type		_ZN30_INTERNAL_38da1432_4_k_cu_main4cuda3std6ranges3__45__cpo5beginE,@object
	.size		_ZN30_INTERNAL_38da1432_4_k_cu_main4cuda3std6ranges3__45__cpo5beginE,(_ZN30_INTERNAL_38da1432_4_k_cu_main6thrust24THRUST_300001_SM_1000_NS6deviceE - _ZN30_INTERNAL_38da1432_4_k_cu_main4cuda3std6ranges3__45__cpo5beginE)
_ZN30_INTERNAL_38da1432_4_k_cu_main4cuda3std6ranges3__45__cpo5beginE:
	.zero		1
	.type		_ZN30_INTERNAL_38da1432_4_k_cu_main6thrust24THRUST_300001_SM_1000_NS6deviceE,@object
	.size		_ZN30_INTERNAL_38da1432_4_k_cu_main6thrust24THRUST_300001_SM_1000_NS6deviceE,(_ZN30_INTERNAL_38da1432_4_k_cu_main4cuda3std3__47nulloptE - _ZN30_INTERNAL_38da1432_4_k_cu_main6thrust24THRUST_300001_SM_1000_NS6deviceE)
_ZN30_INTERNAL_38da1432_4_k_cu_main6thrust24THRUST_300001_SM_1000_NS6deviceE:
	.zero		1
	.type		_ZN30_INTERNAL_38da1432_4_k_cu_main4cuda3std3__47nulloptE,@object
	.size		_ZN30_INTERNAL_38da1432_4_k_cu_main4cuda3std3__47nulloptE,(_ZN30_INTERNAL_38da1432_4_k_cu_main4cuda3std6ranges3__45__cpo8distanceE - _ZN30_INTERNAL_38da1432_4_k_cu_main4cuda3std3__47nulloptE)
_ZN30_INTERNAL_38da1432_4_k_cu_main4cuda3std3__47nulloptE:
	.zero		1
	.type		_ZN30_INTERNAL_38da1432_4_k_cu_main4cuda3std6ranges3__45__cpo8distanceE,@object
	.size		_ZN30_INTERNAL_38da1432_4_k_cu_main4cuda3std6ranges3__45__cpo8distanceE,(_ZN30_INTERNAL_38da1432_4_k_cu_main6thrust24THRUST_300001_SM_1000_NS12placeholders2_4E - _ZN30_INTERNAL_38da1432_4_k_cu_main4cuda3std6ranges3__45__cpo8distanceE)
_ZN30_INTERNAL_38da1432_4_k_cu_main4cuda3std6ranges3__45__cpo8distanceE:
	.zero		1
	.type		_ZN30_INTERNAL_38da1432_4_k_cu_main6thrust24THRUST_300001_SM_1000_NS12placeholders2_4E,@object
	.size		_ZN30_INTERNAL_38da1432_4_k_cu_main6thrust24THRUST_300001_SM_1000_NS12placeholders2_4E,(_ZN30_INTERNAL_38da1432_4_k_cu_main4cuda3std3__45__cpo6rbeginE - _ZN30_INTERNAL_38da1432_4_k_cu_main6thrust24THRUST_300001_SM_1000_NS12placeholders2_4E)
_ZN30_INTERNAL_38da1432_4_k_cu_main6thrust24THRUST_300001_SM_1000_NS12placeholders2_4E:
	.zero		1
	.type		_ZN30_INTERNAL_38da1432_4_k_cu_main4cuda3std3__45__cpo6rbeginE,@object
	.size		_ZN30_INTERNAL_38da1432_4_k_cu_main4cuda3std3__45__cpo6rbeginE,(_ZN30_INTERNAL_38da1432_4_k_cu_main4cuda3std6ranges3__45__cpo7advanceE - _ZN30_INTERNAL_38da1432_4_k_cu_main4cuda3std3__45__cpo6rbeginE)
_ZN30_INTERNAL_38da1432_4_k_cu_main4cuda3std3__45__cpo6rbeginE:
	.zero		1
	.type		_ZN30_INTERNAL_38da1432_4_k_cu_main4cuda3std6ranges3__45__cpo7advanceE,@object
	.size		_ZN30_INTERNAL_38da1432_4_k_cu_main4cuda3std6ranges3__45__cpo7advanceE,(_ZN30_INTERNAL_38da1432_4_k_cu_main6thrust24THRUST_300001_SM_1000_NS12placeholders3_10E - _ZN30_INTERNAL_38da1432_4_k_cu_main4cuda3std6ranges3__45__cpo7advanceE)
_ZN30_INTERNAL_38da1432_4_k_cu_main4cuda3std6ranges3__45__cpo7advanceE:
	.zero		1
	.type		_ZN30_INTERNAL_38da1432_4_k_cu_main6thrust24THRUST_300001_SM_1000_NS12placeholders3_10E,@object
	.size		_ZN30_INTERNAL_38da1432_4_k_cu_main6thrust24THRUST_300001_SM_1000_NS12placeholders3_10E,(_ZN30_INTERNAL_38da1432_4_k_cu_main4cuda3std3__48in_placeE - _ZN30_INTERNAL_38da1432_4_k_cu_main6thrust24THRUST_300001_SM_1000_NS12placeholders3_10E)
_ZN30_INTERNAL_38da1432_4_k_cu_main6thrust24THRUST_300001_SM_1000_NS12placeholders3_10E:
	.zero		1
	.type		_ZN30_INTERNAL_38da1432_4_k_cu_main4cuda3std3__48in_placeE,@object
	.size		_ZN30_INTERNAL_38da1432_4_k_cu_main4cuda3std3__48in_placeE,(_ZN30_INTERNAL_38da1432_4_k_cu_main4cuda3std6ranges3__45__cpo4sizeE - _ZN30_INTERNAL_38da1432_4_k_cu_main4cuda3std3__48in_placeE)
_ZN30_INTERNAL_38da1432_4_k_cu_main4cuda3std3__48in_placeE:
	.zero		1
	.type		_ZN30_INTERNAL_38da1432_4_k_cu_main4cuda3std6ranges3__45__cpo4sizeE,@object
	.size		_ZN30_INTERNAL_38da1432_4_k_cu_main4cuda3std6ranges3__45__cpo4sizeE,(_ZN30_INTERNAL_38da1432_4_k_cu_main6thrust24THRUST_300001_SM_1000_NS12placeholders2_2E - _ZN30_INTERNAL_38da1432_4_k_cu_main4cuda3std6ranges3__45__cpo4sizeE)
_ZN30_INTERNAL_38da1432_4_k_cu_main4cuda3std6ranges3__45__cpo4sizeE:
	.zero		1
	.type		_ZN30_INTERNAL_38da1432_4_k_cu_main6thrust24THRUST_300001_SM_1000_NS12placeholders2_2E,@object
	.size		_ZN30_INTERNAL_38da1432_4_k_cu_main6thrust24THRUST_300001_SM_1000_NS12placeholders2_2E,(_ZN30_INTERNAL_38da1432_4_k_cu_main4cuda3std3__45__cpo6cbeginE - _ZN30_INTERNAL_38da1432_4_k_cu_main6thrust24THRUST_300001_SM_1000_NS12placeholders2_2E)
_ZN30_INTERNAL_38da1432_4_k_cu_main6thrust24THRUST_300001_SM_1000_NS12placeholders2_2E:
	.zero		1
	.type		_ZN30_INTERNAL_38da1432_4_k_cu_main4cuda3std3__45__cpo6cbeginE,@object
	.size		_ZN30_INTERNAL_38da1432_4_k_cu_main4cuda3std3__45__cpo6cbeginE,(_ZN30_INTERNAL_38da1432_4_k_cu_main4cuda3std6ranges3__45__cpo6cbeginE - _ZN30_INTERNAL_38da1432_4_k_cu_main4cuda3std3__45__cpo6cbeginE)
_ZN30_INTERNAL_38da1432_4_k_cu_main4cuda3std3__45__cpo6cbeginE:
	.zero		1
	.type		_ZN30_INTERNAL_38da1432_4_k_cu_main4cuda3std6ranges3__45__cpo6cbeginE,@object
	.size		_ZN30_INTERNAL_38da1432_4_k_cu_main4cuda3std6ranges3__45__cpo6cbeginE,(_ZN30_INTERNAL_38da1432_4_k_cu_main6thrust24THRUST_300001_SM_1000_NS12placeholders2_6E - _ZN30_INTERNAL_38da1432_4_k_cu_main4cuda3std6ranges3__45__cpo6cbeginE)
_ZN30_INTERNAL_38da1432_4_k_cu_main4cuda3std6ranges3__45__cpo6cbeginE:
	.zero		1
	.type		_ZN30_INTERNAL_38da1432_4_k_cu_main6thrust24THRUST_300001_SM_1000_NS12placeholders2_6E,@object
	.size		_ZN30_INTERNAL_38da1432_4_k_cu_main6thrust24THRUST_300001_SM_1000_NS12placeholders2_6E,(_ZN30_INTERNAL_38da1432_4_k_cu_main4cuda3std3__45__cpo7crbeginE - _ZN30_INTERNAL_38da1432_4_k_cu_main6thrust24THRUST_300001_SM_1000_NS12placeholders2_6E)
_ZN30_INTERNAL_38da1432_4_k_cu_main6thrust24THRUST_300001_SM_1000_NS12placeholders2_6E:
	.zero		1
	.type		_ZN30_INTERNAL_38da1432_4_k_cu_main4cuda3std3__45__cpo7crbeginE,@object
	.size		_ZN30_INTERNAL_38da1432_4_k_cu_main4cuda3std3__45__cpo7crbeginE,(_ZN30_INTERNAL_38da1432_4_k_cu_main4cuda3std6ranges3__45__cpo4nextE - _ZN30_INTERNAL_38da1432_4_k_cu_main4cuda3std3__45__cpo7crbeginE)
_ZN30_INTERNAL_38da1432_4_k_cu_main4cuda3std3__45__cpo7crbeginE:
	.zero		1
	.type		_ZN30_INTERNAL_38da1432_4_k_cu_main4cuda3std6ranges3__45__cpo4nextE,@object
	.size		_ZN30_INTERNAL_38da1432_4_k_cu_main4cuda3std6ranges3__45__cpo4nextE,(_ZN30_INTERNAL_38da1432_4_k_cu_main4cuda3std6ranges3__45__cpo4swapE - _ZN30_INTERNAL_38da1432_4_k_cu_main4cuda3std6ranges3__45__cpo4nextE)
_ZN30_INTERNAL_38da1432_4_k_cu_main4cuda3std6ranges3__45__cpo4nextE:
	.zero		1
	.type		_ZN30_INTERNAL_38da1432_4_k_cu_main4cuda3std6ranges3__45__cpo4swapE,@object
	.size		_ZN30_INTERNAL_38da1432_4_k_cu_main4cuda3std6ranges3__45__cpo4swapE,(_ZN30_INTERNAL_38da1432_4_k_cu_main6thrust24THRUST_300001_SM_1000_NS8cuda_cub10par_nosyncE - _ZN30_INTERNAL_38da1432_4_k_cu_main4cuda3std6ranges3__45__cpo4swapE)
_ZN30_INTERNAL_38da1432_4_k_cu_main4cuda3std6ranges3__45__cpo4swapE:
	.zero		1
	.type		_ZN30_INTERNAL_38da1432_4_k_cu_main6thrust24THRUST_300001_SM_1000_NS8cuda_cub10par_nosyncE,@object
	.size		_ZN30_INTERNAL_38da1432_4_k_cu_main6thrust24THRUST_300001_SM_1000_NS8cuda_cub10par_nosyncE,(_ZN30_INTERNAL_38da1432_4_k_cu_main6thrust24THRUST_300001_SM_1000_NS3seqE - _ZN30_INTERNAL_38da1432_4_k_cu_main6thrust24THRUST_300001_SM_1000_NS8cuda_cub10par_nosyncE)
_ZN30_INTERNAL_38da1432_4_k_cu_main6thrust24THRUST_300001_SM_1000_NS8cuda_cub10par_nosyncE:
	.zero		1
	.type		_ZN30_INTERNAL_38da1432_4_k_cu_main6thrust24THRUST_300001_SM_1000_NS3seqE,@object
	.size		_ZN30_INTERNAL_38da1432_4_k_cu_main6thrust24THRUST_300001_SM_1000_NS3seqE,(_ZN30_INTERNAL_38da1432_4_k_cu_main4cuda3std3__420unreachable_sentinelE - _ZN30_INTERNAL_38da1432_4_k_cu_main6thrust24THRUST_300001_SM_1000_NS3seqE)
_ZN30_INTERNAL_38da1432_4_k_cu_main6thrust24THRUST_300001_SM_1000_NS3seqE:
	.zero		1
	.type		_ZN30_INTERNAL_38da1432_4_k_cu_main4cuda3std3__420unreachable_sentinelE,@object
	.size		_ZN30_INTERNAL_38da1432_4_k_cu_main4cuda3std3__420unreachable_sentinelE,(_ZN30_INTERNAL_38da1432_4_k_cu_main4cuda3std6ranges3__45__cpo5ssizeE - _ZN30_INTERNAL_38da1432_4_k_cu_main4cuda3std3__420unreachable_sentinelE)
_ZN30_INTERNAL_38da1432_4_k_cu_main4cuda3std3__420unreachable_sentinelE:
	.zero		1
	.type		_ZN30_INTERNAL_38da1432_4_k_cu_main4cuda3std6ranges3__45__cpo5ssizeE,@object
	.size		_ZN30_INTERNAL_38da1432_4_k_cu_main4cuda3std6ranges3__45__cpo5ssizeE,(_ZN30_INTERNAL_38da1432_4_k_cu_main6thrust24THRUST_300001_SM_1000_NS12placeholders2_3E - _ZN30_INTERNAL_38da1432_4_k_cu_main4cuda3std6ranges3__45__cpo5ssizeE)
_ZN30_INTERNAL_38da1432_4_k_cu_main4cuda3std6ranges3__45__cpo5ssizeE:
	.zero		1
	.type		_ZN30_INTERNAL_38da1432_4_k_cu_main6thrust24THRUST_300001_SM_1000_NS12placeholders2_3E,@object
	.size		_ZN30_INTERNAL_38da1432_4_k_cu_main6thrust24THRUST_300001_SM_1000_NS12placeholders2_3E,(_ZN30_INTERNAL_38da1432_4_k_cu_main4cuda3std3__45__cpo4cendE - _ZN30_INTERNAL_38da1432_4_k_cu_main6thrust24THRUST_300001_SM_1000_NS12placeholders2_3E)
_ZN30_INTERNAL_38da1432_4_k_cu_main6thrust24THRUST_300001_SM_1000_NS12placeholders2_3E:
	.zero		1
	.type		_ZN30_INTERNAL_38da1432_4_k_cu_main4cuda3std3__45__cpo4cendE,@object
	.size		_ZN30_INTERNAL_38da1432_4_k_cu_main4cuda3std3__45__cpo4cendE,(_ZN30_INTERNAL_38da1432_4_k_cu_main4cuda3std6ranges3__45__cpo4cendE - _ZN30_INTERNAL_38da1432_4_k_cu_main4cuda3std3__45__cpo4cendE)
_ZN30_INTERNAL_38da1432_4_k_cu_main4cuda3std3__45__cpo4cendE:
	.zero		1
	.type		_ZN30_INTERNAL_38da1432_4_k_cu_main4cuda3std6ranges3__45__cpo4cendE,@object
	.size		_ZN30_INTERNAL_38da1432_4_k_cu_main4cuda3std6ranges3__45__cpo4cendE,(_ZN30_INTERNAL_38da1432_4_k_cu_main6thrust24THRUST_300001_SM_1000_NS12placeholders2_7E - _ZN30_INTERNAL_38da1432_4_k_cu_main4cuda3std6ranges3__45__cpo4cendE)
_ZN30_INTERNAL_38da1432_4_k_cu_main4cuda3std6ranges3__45__cpo4cendE:
	.zero		1
	.type		_ZN30_INTERNAL_38da1432_4_k_cu_main6thrust24THRUST_300001_SM_1000_NS12placeholders2_7E,@object
	.size		_ZN30_INTERNAL_38da1432_4_k_cu_main6thrust24THRUST_300001_SM_1000_NS12placeholders2_7E,(_ZN30_INTERNAL_38da1432_4_k_cu_main4cuda3std3__45__cpo5crendE - _ZN30_INTERNAL_38da1432_4_k_cu_main6thrust24THRUST_300001_SM_1000_NS12placeholders2_7E)
_ZN30_INTERNAL_38da1432_4_k_cu_main6thrust24THRUST_300001_SM_1000_NS12placeholders2_7E:
	.zero		1
	.type		_ZN30_INTERNAL_38da1432_4_k_cu_main4cuda3std3__45__cpo5crendE,@object
	.size		_ZN30_INTERNAL_38da1432_4_k_cu_main4cuda3std3__45__cpo5crendE,(_ZN30_INTERNAL_38da1432_4_k_cu_main4cuda3std6ranges3__45__cpo4prevE - _ZN30_INTERNAL_38da1432_4_k_cu_main4cuda3std3__45__cpo5crendE)
_ZN30_INTERNAL_38da1432_4_k_cu_main4cuda3std3__45__cpo5crendE:
	.zero		1
	.type		_ZN30_INTERNAL_38da1432_4_k_cu_main4cuda3std6ranges3__45__cpo4prevE,@object
	.size		_ZN30_INTERNAL_38da1432_4_k_cu_main4cuda3std6ranges3__45__cpo4prevE,(_ZN30_INTERNAL_38da1432_4_k_cu_main4cuda3std6ranges3__45__cpo9iter_moveE - _ZN30_INTERNAL_38da1432_4_k_cu_main4cuda3std6ranges3__45__cpo4prevE)
_ZN30_INTERNAL_38da1432_4_k_cu_main4cuda3std6ranges3__45__cpo4prevE:
	.zero		1
	.type		_ZN30_INTERNAL_38da1432_4_k_cu_main4cuda3std6ranges3__45__cpo9iter_moveE,@object
	.size		_ZN30_INTERNAL_38da1432_4_k_cu_main4cuda3std6ranges3__45__cpo9iter_moveE,(_ZN30_INTERNAL_38da1432_4_k_cu_main6thrust24THRUST_300001_SM_1000_NS6system6detail10sequential3seqE - _ZN30_INTERNAL_38da1432_4_k_cu_main4cuda3std6ranges3__45__cpo9iter_moveE)
_ZN30_INTERNAL_38da1432_4_k_cu_main4cuda3std6ranges3__45__cpo9iter_moveE:
	.zero		1
	.type		_ZN30_INTERNAL_38da1432_4_k_cu_main6thrust24THRUST_300001_SM_1000_NS6system6detail10sequential3seqE,@object
	.size		_ZN30_INTERNAL_38da1432_4_k_cu_main6thrust24THRUST_300001_SM_1000_NS6system6detail10sequential3seqE,(_ZN30_INTERNAL_38da1432_4_k_cu_main6thrust24THRUST_300001_SM_1000_NS12placeholders2_9E - _ZN30_INTERNAL_38da1432_4_k_cu_main6thrust24THRUST_300001_SM_1000_NS6system6detail10sequential3seqE)
_ZN30_INTERNAL_38da1432_4_k_cu_main6thrust24THRUST_300001_SM_1000_NS6system6detail10sequential3seqE:
	.zero		1
	.type		_ZN30_INTERNAL_38da1432_4_k_cu_main6thrust24THRUST_300001_SM_1000_NS12placeholders2_9E,@object
	.size		_ZN30_INTERNAL_38da1432_4_k_cu_main6thrust24THRUST_300001_SM_1000_NS12placeholders2_9E,(_ZN30_INTERNAL_38da1432_4_k_cu_main4cuda3std3__419piecewise_constructE - _ZN30_INTERNAL_38da1432_4_k_cu_main6thrust24THRUST_300001_SM_1000_NS12placeholders2_9E)
_ZN30_INTERNAL_38da1432_4_k_cu_main6thrust24THRUST_300001_SM_1000_NS12placeholders2_9E:
	.zero		1
	.type		_ZN30_INTERNAL_38da1432_4_k_cu_main4cuda3std3__419piecewise_constructE,@object
	.size		_ZN30_INTERNAL_38da1432_4_k_cu_main4cuda3std3__419piecewise_constructE,(_ZN30_INTERNAL_38da1432_4_k_cu_main4cuda3std6ranges3__45__cpo5cdataE - _ZN30_INTERNAL_38da1432_4_k_cu_main4cuda3std3__419piecewise_constructE)
_ZN30_INTERNAL_38da1432_4_k_cu_main4cuda3std3__419piecewise_constructE:
	.zero		1
	.type		_ZN30_INTERNAL_38da1432_4_k_cu_main4cuda3std6ranges3__45__cpo5cdataE,@object
	.size		_ZN30_INTERNAL_38da1432_4_k_cu_main4cuda3std6ranges3__45__cpo5cdataE,(_ZN30_INTERNAL_38da1432_4_k_cu_main6thrust24THRUST_300001_SM_1000_NS12placeholders2_1E - _ZN30_INTERNAL_38da1432_4_k_cu_main4cuda3std6ranges3__45__cpo5cdataE)
_ZN30_INTERNAL_38da1432_4_k_cu_main4cuda3std6ranges3__45__cpo5cdataE:
	.zero		1
	.type		_ZN30_INTERNAL_38da1432_4_k_cu_main6thrust24THRUST_300001_SM_1000_NS12placeholders2_1E,@object
	.size		_ZN30_INTERNAL_38da1432_4_k_cu_main6thrust24THRUST_300001_SM_1000_NS12placeholders2_1E,(_ZN30_INTERNAL_38da1432_4_k_cu_main4cuda3std3__45__cpo3endE - _ZN30_INTERNAL_38da1432_4_k_cu_main6thrust24THRUST_300001_SM_1000_NS12placeholders2_1E)
_ZN30_INTERNAL_38da1432_4_k_cu_main6thrust24THRUST_300001_SM_1000_NS12placeholders2_1E:
	.zero		1
	.type		_ZN30_INTERNAL_38da1432_4_k_cu_main4cuda3std3__45__cpo3endE,@object
	.size		_ZN30_INTERNAL_38da1432_4_k_cu_main4cuda3std3__45__cpo3endE,(_ZN30_INTERNAL_38da1432_4_k_cu_main4cuda3std6ranges3__45__cpo3endE - _ZN30_INTERNAL_38da1432_4_k_cu_main4cuda3std3__45__cpo3endE)
_ZN30_INTERNAL_38da1432_4_k_cu_main4cuda3std3__45__cpo3endE:
	.zero		1
	.type		_ZN30_INTERNAL_38da1432_4_k_cu_main4cuda3std6ranges3__45__cpo3endE,@object
	.size		_ZN30_INTERNAL_38da1432_4_k_cu_main4cuda3std6ranges3__45__cpo3endE,(_ZN30_INTERNAL_38da1432_4_k_cu_main6thrust24THRUST_300001_SM_1000_NS12placeholders2_5E - _ZN30_INTERNAL_38da1432_4_k_cu_main4cuda3std6ranges3__45__cpo3endE)
_ZN30_INTERNAL_38da1432_4_k_cu_main4cuda3std6ranges3__45__cpo3endE:
	.zero		1
	.type		_ZN30_INTERNAL_38da1432_4_k_cu_main6thrust24THRUST_300001_SM_1000_NS12placeholders2_5E,@object
	.size		_ZN30_INTERNAL_38da1432_4_k_cu_main6thrust24THRUST_300001_SM_1000_NS12placeholders2_5E,(_ZN30_INTERNAL_38da1432_4_k_cu_main4cuda3std3__45__cpo4rendE - _ZN30_INTERNAL_38da1432_4_k_cu_main6thrust24THRUST_300001_SM_1000_NS12placeholders2_5E)
_ZN30_INTERNAL_38da1432_4_k_cu_main6thrust24THRUST_300001_SM_1000_NS12placeholders2_5E:
	.zero		1
	.type		_ZN30_INTERNAL_38da1432_4_k_cu_main4cuda3std3__45__cpo4rendE,@object
	.size		_ZN30_INTERNAL_38da1432_4_k_cu_main4cuda3std3__45__cpo4rendE,(_ZN30_INTERNAL_38da1432_4_k_cu_main4cuda3std6ranges3__45__cpo9iter_swapE - _ZN30_INTERNAL_38da1432_4_k_cu_main4cuda3std3__45__cpo4rendE)
_ZN30_INTERNAL_38da1432_4_k_cu_main4cuda3std3__45__cpo4rendE:
	.zero		1
	.type		_ZN30_INTERNAL_38da1432_4_k_cu_main4cuda3std6ranges3__45__cpo9iter_swapE,@object
	.size		_ZN30_INTERNAL_38da1432_4_k_cu_main4cuda3std6ranges3__45__cpo9iter_swapE,(_ZN30_INTERNAL_38da1432_4_k_cu_main4cuda3std3__48unexpectE - _ZN30_INTERNAL_38da1432_4_k_cu_main4cuda3std6ranges3__45__cpo9iter_swapE)
_ZN30_INTERNAL_38da1432_4_k_cu_main4cuda3std6ranges3__45__cpo9iter_swapE:
	.zero		1
	.type		_ZN30_INTERNAL_38da1432_4_k_cu_main4cuda3std3__48unexpectE,@object
	.size		_ZN30_INTERNAL_38da1432_4_k_cu_main4cuda3std3__48unexpectE,(_ZN30_INTERNAL_38da1432_4_k_cu_main6thrust24THRUST_300001_SM_1000_NS8cuda_cub3parE - _ZN30_INTERNAL_38da1432_4_k_cu_main4cuda3std3__48unexpectE)
_ZN30_INTERNAL_38da1432_4_k_cu_main4cuda3std3__48unexpectE:
	.zero		1
	.type		_ZN30_INTERNAL_38da1432_4_k_cu_main6thrust24THRUST_300001_SM_1000_NS8cuda_cub3parE,@object
	.size		_ZN30_INTERNAL_38da1432_4_k_cu_main6thrust24THRUST_300001_SM_1000_NS8cuda_cub3parE,(.L_29 - _ZN30_INTERNAL_38da1432_4_k_cu_main6thrust24THRUST_300001_SM_1000_NS8cuda_cub3parE)
_ZN30_INTERNAL_38da1432_4_k_cu_main6thrust24THRUST_300001_SM_1000_NS8cuda_cub3parE:
	.zero		1
.L_29:


//--------------------- .nv.shared._ZN3cub18CUB_300001_SM_10006detail10merge_sort30DeviceMergeSortBlockSortKernelINS2_10policy_hubIN6thrust24THRUST_300001_SM_1000_NS12zip_iteratorIN4cuda3std3__45tupleIJNS6_6detail15normal_iteratorINS6_10device_ptrIiEEEESG_SG_EEEEEE9Policy600ESI_PNS0_8NullTypeESI_SM_m3cmpNSB_IJiiiEEESL_EEvbT0_T1_T2_T3_T4_PT6_PT7_T5_NS1_7vsmem_tE --------------------------
	.section	.nv.shared._ZN3cub18CUB_300001_SM_10006detail10merge_sort30DeviceMergeSortBlockSortKernelINS2_10policy_hubIN6thrust24THRUST_300001_SM_1000_NS12zip_iteratorIN4cuda3std3__45tupleIJNS6_6detail15normal_iteratorINS6_10device_ptrIiEEEESG_SG_EEEEEE9Policy600ESI_PNS0_8NullTypeESI_SM_m3cmpNSB_IJiiiEEESL_EEvbT0_T1_T2_T3_T4_PT6_PT7_T5_NS1_7vsmem_tE,"aw",@nobits
	.sectionflags	@""
	.align	16
.nv.shared._ZN3cub18CUB_300001_SM_10006detail10merge_sort30DeviceMergeSortBlockSortKernelINS2_10policy_hubIN6thrust24THRUST_300001_SM_1000_NS12zip_iteratorIN4cuda3std3__45tupleIJNS6_6detail15normal_iteratorINS6_10device_ptrIiEEEESG_SG_EEEEEE9Policy600ESI_PNS0_8NullTypeESI_SM_m3cmpNSB_IJiiiEEESL_EEvbT0_T1_T2_T3_T4_PT6_PT7_T5_NS1_7vsmem_tE:
	.zero		16400


//--------------------- .nv.shared._ZN3cub18CUB_300001_SM_10006detail10merge_sort26DeviceMergeSortMergeKernelINS2_10policy_hubIN6thrust24THRUST_300001_SM_1000_NS12zip_iteratorIN4cuda3std3__45tupleIJNS6_6detail15normal_iteratorINS6_10device_ptrIiEEEESG_SG_EEEEEE9Policy600ESI_PNS0_8NullTypeESI_SM_j3cmpNSB_IJiiiEEESL_EEvbT2_T3_T4_PT6_PT7_T5_PSR_SR_NS1_7vsmem_tE --------------------------
	.section	.nv.shared._ZN3cub18CUB_300001_SM_10006detail10merge_sort26DeviceMergeSortMergeKernelINS2_10policy_hubIN6thrust24THRUST_300001_SM_1000_NS12zip_iteratorIN4cuda3std3__45tupleIJNS6_6detail15normal_iteratorINS6_10device_ptrIiEEEESG_SG_EEEEEE9Policy600ESI_PNS0_8NullTypeESI_SM_j3cmpNSB_IJiiiEEESL_EEvbT2_T3_T4_PT6_PT7_T5_PSR_SR_NS1_7vsmem_tE,"aw",@nobits
	.sectionflags	@""
	.align	16
.nv.shared._ZN3cub18CUB_300001_SM_10006detail10merge_sort26DeviceMergeSortMergeKernelINS2_10policy_hubIN6thrust24THRUST_300001_SM_1000_NS12zip_iteratorIN4cuda3std3__45tupleIJNS6_6detail15normal_iteratorINS6_10device_ptrIiEEEESG_SG_EEEEEE9Policy600ESI_PNS0_8NullTypeESI_SM_j3cmpNSB_IJiiiEEESL_EEvbT2_T3_T4_PT6_PT7_T5_PSR_SR_NS1_7vsmem_tE:
	.zero		16400


//--------------------- .nv.shared._ZN3cub18CUB_300001_SM_10006detail10merge_sort30DeviceMergeSortBlockSortKernelINS2_10policy_hubIN6thrust24THRUST_300001_SM_1000_NS12zip_iteratorIN4cuda3std3__45tupleIJNS6_6detail15normal_iteratorINS6_10device_ptrIiEEEESG_SG_EEEEEE9Policy600ESI_PNS0_8NullTypeESI_SM_j3cmpNSB_IJiiiEEESL_EEvbT0_T1_T2_T3_T4_PT6_PT7_T5_NS1_7vsmem_tE --------------------------
	.section	.nv.shared._ZN3cub18CUB_300001_SM_10006detail10merge_sort30DeviceMergeSortBlockSortKernelINS2_10policy_hubIN6thrust24THRUST_300001_SM_1000_NS12zip_iteratorIN4cuda3std3__45tupleIJNS6_6detail15normal_iteratorINS6_10device_ptrIiEEEESG_SG_EEEEEE9Policy600ESI_PNS0_8NullTypeESI_SM_j3cmpNSB_IJiiiEEESL_EEvbT0_T1_T2_T3_T4_PT6_PT7_T5_NS1_7vsmem_tE,"aw",@nobits
	.sectionflags	@""
	.align	16
.nv.shared._ZN3cub18CUB_300001_SM_10006detail10merge_sort30DeviceMergeSortBlockSortKernelINS2_10policy_hubIN6thrust24THRUST_300001_SM_1000_NS12zip_iteratorIN4cuda3std3__45tupleIJNS6_6detail15normal_iteratorINS6_10device_ptrIiEEEESG_SG_EEEEEE9Policy600ESI_PNS0_8NullTypeESI_SM_j3cmpNSB_IJiiiEEESL_EEvbT0_T1_T2_T3_T4_PT6_PT7_T5_NS1_7vsmem_tE:
	.zero		16400


//--------------------- .nv.constant0._ZN3cub18CUB_300001_SM_10006detail10merge_sort26DeviceMergeSortMergeKernelINS2_10policy_hubIN6thrust24THRUST_300001_SM_1000_NS12zip_iteratorIN4cuda3std3__45tupleIJNS6_6detail15normal_iteratorINS6_10device_ptrIiEEEESG_SG_EEEEEE9Policy600ESI_PNS0_8NullTypeESI_SM_m3cmpNSB_IJiiiEEESL_EEvbT2_T3_T4_PT6_PT7_T5_PSR_SR_NS1_7vsmem_tE --------------------------
	.section	.nv.constant0._ZN3cub18CUB_300001_SM_10006detail10merge_sort26DeviceMergeSortMergeKernelINS2_10policy_hubIN6thrust24THRUST_300001_SM_1000_NS12zip_iteratorIN4cuda3std3__45tupleIJNS6_6detail15normal_iteratorINS6_10device_ptrIiEEEESG_SG_EEEEEE9Policy600ESI_PNS0_8NullTypeESI_SM_m3cmpNSB_IJiiiEEESL_EEvbT2_T3_T4_PT6_PT7_T5_PSR_SR_NS1_7vsmem_tE,"a",@progbits
	.sectionflags	@""
	.align	4
.nv.constant0._ZN3cub18CUB_300001_SM_10006detail10merge_sort26DeviceMergeSortMergeKernelINS2_10policy_hubIN6thrust24THRUST_300001_SM_1000_NS12zip_iteratorIN4cuda3std3__45tupleIJNS6_6detail15normal_iteratorINS6_10device_ptrIiEEEESG_SG_EEEEEE9Policy600ESI_PNS0_8NullTypeESI_SM_m3cmpNSB_IJiiiEEESL_EEvbT2_T3_T4_PT6_PT7_T5_PSR_SR_NS1_7vsmem_tE:
	.zero		992


//--------------------- .nv.constant0._ZN3cub18CUB_300001_SM_10006detail10merge_sort30DeviceMergeSortPartitionKernelIN6thrust24THRUST_300001_SM_1000_NS12zip_iteratorIN4cuda3std3__45tupleIJNS5_6detail15normal_iteratorINS5_10device_ptrIiEEEESF_SF_EEEEEm3cmpNSA_IJiiiEEEEEvbT_PT2_T0_SN_PSN_T1_SN_i --------------------------
	.section	.nv.constant0._ZN3cub18CUB_300001_SM_10006detail10merge_sort30DeviceMergeSortPartitionKernelIN6thrust24THRUST_300001_SM_1000_NS12zip_iteratorIN4cuda3std3__45tupleIJNS5_6detail15normal_iteratorINS5_10device_ptrIiEEEESF_SF_EEEEEm3cmpNSA_IJiiiEEEEEvbT_PT2_T0_SN_PSN_T1_SN_i,"a",@progbits
	.sectionflags	@""
	.align	4
.nv.constant0._ZN3cub18CUB_300001_SM_10006detail10merge_sort30DeviceMergeSortPartitionKernelIN6thrust24THRUST_300001_SM_1000_NS12zip_iteratorIN4cuda3std3__45tupleIJNS5_6detail15normal_iteratorINS5_10device_ptrIiEEEESF_SF_EEEEEm3cmpNSA_IJiiiEEEEEvbT_PT2_T0_SN_PSN_T1_SN_i:
	.zero		980


//--------------------- .nv.constant0._ZN3cub18CUB_300001_SM_10006detail10merge_sort30DeviceMergeSortBlockSortKernelINS2_10policy_hubIN6thrust24THRUST_300001_SM_1000_NS12zip_iteratorIN4cuda3std3__45tupleIJNS6_6detail15normal_iteratorINS6_10device_ptrIiEEEESG_SG_EEEEEE9Policy600ESI_PNS0_8NullTypeESI_SM_m3cmpNSB_IJiiiEEESL_EEvbT0_T1_T2_T3_T4_PT6_PT7_T5_NS1_7vsmem_tE --------------------------
	.section	.nv.constant0._ZN3cub18CUB_300001_SM_10006detail10merge_sort30DeviceMergeSortBlockSortKernelINS2_10policy_hubIN6thrust24THRUST_300001_SM_1000_NS12zip_iteratorIN4cuda3std3__45tupleIJNS6_6detail15normal_iteratorINS6_10device_ptrIiEEEESG_SG_EEEEEE9Policy600ESI_PNS0_8NullTypeESI_SM_m3cmpNSB_IJiiiEEESL_EEvbT0_T1_T2_T3_T4_PT6_PT7_T5_NS1_7vsmem_tE,"a",@progbits
	.sectionflags	@""
	.align	4
.nv.constant0._ZN3cub18CUB_300001_SM_10006detail10merge_sort30DeviceMergeSortBlockSortKernelINS2_10policy_hubIN6thrust24THRUST_300001_SM_1000_NS12zip_iteratorIN4cuda3std3__45tupleIJNS6_6detail15normal_iteratorINS6_10device_ptrIiEEEESG_SG_EEEEEE9Policy600ESI_PNS0_8NullTypeESI_SM_m3cmpNSB_IJiiiEEESL_EEvbT0_T1_T2_T3_T4_PT6_PT7_T5_NS1_7vsmem_tE:
	.zero		1008


//--------------------- .nv.constant0._ZN3cub18CUB_300001_SM_10006detail10merge_sort26DeviceMergeSortMergeKernelINS2_10policy_hubIN6thrust24THRUST_300001_SM_1000_NS12zip_iteratorIN4cuda3std3__45tupleIJNS6_6detail15normal_iteratorINS6_10device_ptrIiEEEESG_SG_EEEEEE9Policy600ESI_PNS0_8NullTypeESI_SM_j3cmpNSB_IJiiiEEESL_EEvbT2_T3_T4_PT6_PT7_T5_PSR_SR_NS1_7vsmem_tE --------------------------
	.section	.nv.constant0._ZN3cub18CUB_300001_SM_10006detail10merge_sort26DeviceMergeSortMergeKernelINS2_10policy_hubIN6thrust24THRUST_300001_SM_1000_NS12zip_iteratorIN4cuda3std3__45tupleIJNS6_6detail15normal_iteratorINS6_10device_ptrIiEEEESG_SG_EEEEEE9Policy600ESI_PNS0_8NullTypeESI_SM_j3cmpNSB_IJiiiEEESL_EEvbT2_T3_T4_PT6_PT7_T5_PSR_SR_NS1_7vsmem_tE,"a",@progbits
	.sectionflags	@""
	.align	4
.nv.constant0._ZN3cub18CUB_300001_SM_10006detail10merge_sort26DeviceMergeSortMergeKernelINS2_10policy_hubIN6thrust24THRUST_300001_SM_1000_NS12zip_iteratorIN4cuda3std3__45tupleIJNS6_6detail15normal_iteratorINS6_10device_ptrIiEEEESG_SG_EEEEEE9Policy600ESI_PNS0_8NullTypeESI_SM_j3cmpNSB_IJiiiEEESL_EEvbT2_T3_T4_PT6_PT7_T5_PSR_SR_NS1_7vsmem_tE:
	.zero		992


//--------------------- .nv.constant0._ZN3cub18CUB_300001_SM_10006detail10merge_sort30DeviceMergeSortPartitionKernelIN6thrust24THRUST_300001_SM_1000_NS12zip_iteratorIN4cuda3std3__45tupleIJNS5_6detail15normal_iteratorINS5_10device_ptrIiEEEESF_SF_EEEEEj3cmpNSA_IJiiiEEEEEvbT_PT2_T0_SN_PSN_T1_SN_i --------------------------
	.section	.nv.constant0._ZN3cub18CUB_300001_SM_10006detail10merge_sort30DeviceMergeSortPartitionKernelIN6thrust24THRUST_300001_SM_1000_NS12zip_iteratorIN4cuda3std3__45tupleIJNS5_6detail15normal_iteratorINS5_10device_ptrIiEEEESF_SF_EEEEEj3cmpNSA_IJiiiEEEEEvbT_PT2_T0_SN_PSN_T1_SN_i,"a",@progbits
	.sectionflags	@""
	.align	4
.nv.constant0._ZN3cub18CUB_300001_SM_10006detail10merge_sort30DeviceMergeSortPartitionKernelIN6thrust24THRUST_300001_SM_1000_NS12zip_iteratorIN4cuda3std3__45tupleIJNS5_6detail15normal_iteratorINS5_10device_ptrIiEEEESF_SF_EEEEEj3cmpNSA_IJiiiEEEEEvbT_PT2_T0_SN_PSN_T1_SN_i:
	.zero		964


//--------------------- .nv.constant0._ZN3cub18CUB_300001_SM_10006detail10merge_sort30DeviceMergeSortBlockSortKernelINS2_10policy_hubIN6thrust24THRUST_300001_SM_1000_NS12zip_iteratorIN4cuda3std3__45tupleIJNS6_6detail15normal_iteratorINS6_10device_ptrIiEEEESG_SG_EEEEEE9Policy600ESI_PNS0_8NullTypeESI_SM_j3cmpNSB_IJiiiEEESL_EEvbT0_T1_T2_T3_T4_PT6_PT7_T5_NS1_7vsmem_tE --------------------------
	.section	.nv.constant0._ZN3cub18CUB_300001_SM_10006detail10merge_sort30DeviceMergeSortBlockSortKernelINS2_10policy_hubIN6thrust24THRUST_300001_SM_1000_NS12zip_iteratorIN4cuda3std3__45tupleIJNS6_6detail15normal_iteratorINS6_10device_ptrIiEEEESG_SG_EEEEEE9Policy600ESI_PNS0_8NullTypeESI_SM_j3cmpNSB_IJiiiEEESL_EEvbT0_T1_T2_T3_T4_PT6_PT7_T5_NS1_7vsmem_tE,"a",@progbits
	.sectionflags	@""
	.align	4
.nv.constant0._ZN3cub18CUB_300001_SM_10006detail10merge_sort30DeviceMergeSortBlockSortKernelINS2_10policy_hubIN6thrust24THRUST_300001_SM_1000_NS12zip_iteratorIN4cuda3std3__45tupleIJNS6_6detail15normal_iteratorINS6_10device_ptrIiEEEESG_SG_EEEEEE9Policy600ESI_PNS0_8NullTypeESI_SM_j3cmpNSB_IJiiiEEESL_EEvbT0_T1_T2_T3_T4_PT6_PT7_T5_NS1_7vsmem_tE:
	.zero		1008


//--------------------- .nv.constant0._ZN3cub18CUB_300001_SM_10006detail11EmptyKernelIvEEvv --------------------------
	.section	.nv.constant0._ZN3cub18CUB_300001_SM_10006detail11EmptyKernelIvEEvv,"a",@progbits
	.sectionflags	@""
	.align	4
.nv.constant0._ZN3cub18CUB_300001_SM_10006detail11EmptyKernelIvEEvv:
	.zero		896


//--------------------- SYMBOLS --------------------------

	.type		.nv.reservedSmem.offset0,@object
	.size		.nv.reservedSmem.offset0,0x4
	.type		.nv.reservedSmem.cap,@object
	.size		.nv.reservedSmem.cap,0x4
